	.target	sm_90a

	.elftype	@"ET_EXEC"


//--------------------- .note.nv.tkinfo           --------------------------
	.section	.note.nv.tkinfo,"",@"SHT_NOTE"
	.sectionflags	@"SHF_NOTE_NV_TKINFO"
	.tkinfo
        /*0018*/ 	.word	0x00000002
        /*0030*/ 	.string	""
        /*0030*/ 	.string	"ptxas"
        /*0030*/ 	.string	"Cuda compilation tools, release 13.0, V13.0.88"
        /*0030*/ 	.string	"Build cuda_13.0.r13.0/compiler.36424714_0"
        /*0030*/ 	.string	"-arch sm_90a -m 64 "



//--------------------- .note.nv.cuinfo           --------------------------
	.section	.note.nv.cuinfo,"",@"SHT_NOTE"
	.sectionflags	@"SHF_NOTE_NV_CUINFO"
        /*0018*/ 	.short	0x0002
        /*001a*/ 	.short	0x005a
        /*001c*/ 	.short	0x0082
	.zero		2


//--------------------- .nv.info                  --------------------------
	.section	.nv.info,"",@"SHT_CUDA_INFO"
	.align	4


	//----- nvinfo : EIATTR_REGCOUNT
	.align		4
        /*0000*/ 	.byte	0x04, 0x2f
        /*0002*/ 	.short	(.L_15 - .L_14)
	.align		4
.L_14:
        /*0004*/ 	.word	index@(_ZN7cutlass13device_kernelINS_4gemm6kernel13GemmUniversalIN4cute5tupleIJiiiiEEENS1_10collective13CollectiveMmaINS1_34MainloopSm90TmaGmmaWarpSpecializedILi2ENS5_IJNS4_1CILi1EEESB_SB_EEENS1_35KernelTmaWarpSpecializedCooperativeEEENS5_IJNSA_ILi384EEENSA_ILi512EEENSA_ILi64EEEEEENS_6half_tENS5_IJlSB_lEEESJ_SK_NS4_8TiledMMAINS4_8MMA_AtomIJNS4_4SM904GMMA26MMA_64x256x16_F32F16F16_SSILNSO_5MajorE0ELSQ_0ELNSO_7ScaleInE1ELSR_1EEEEEENS4_6LayoutINS5_IJNSA_ILi2EEESB_SB_EEENS5_IJSB_NSA_ILi0EEESX_EEEEENS5_IJNS4_10UnderscoreES10_S10_EEEEENS4_13SM90_TMA_LOADENS4_14ComposedLayoutINS4_7SwizzleILi3ELi4ELi3EEENS4_18smem_ptr_flag_bitsILi16EEENSU_INS5_IJNSA_ILi8EEESH_EEENS5_IJSH_SB_EEEEEEEvNS4_8identityES13_S1D_vS1E_EENS_8epilogue10collective6detail29Sm90TmaWarpSpecializedAdapterINS1H_15DefaultEpilogueISJ_SK_SK_NS1G_6thread17LinearCombinationISJ_Li1EffLNS1L_9ScaleType4KindE0ELNS_15FloatRoundStyleE2ESJ_EENS1_15EpilogueDefaultEEEEEvvEEEEvNT_6ParamsE)
        /*0008*/ 	.word	0x000000a8


	//----- nvinfo : EIATTR_FRAME_SIZE
	.align		4
.L_15:
        /*000c*/ 	.byte	0x04, 0x11
        /*000e*/ 	.short	(.L_17 - .L_16)
	.align		4
.L_16:
        /*0010*/ 	.word	index@(_ZN7cutlass13device_kernelINS_4gemm6kernel13GemmUniversalIN4cute5tupleIJiiiiEEENS1_10collective13CollectiveMmaINS1_34MainloopSm90TmaGmmaWarpSpecializedILi2ENS5_IJNS4_1CILi1EEESB_SB_EEENS1_35KernelTmaWarpSpecializedCooperativeEEENS5_IJNSA_ILi384EEENSA_ILi512EEENSA_ILi64EEEEEENS_6half_tENS5_IJlSB_lEEESJ_SK_NS4_8TiledMMAINS4_8MMA_AtomIJNS4_4SM904GMMA26MMA_64x256x16_F32F16F16_SSILNSO_5MajorE0ELSQ_0ELNSO_7ScaleInE1ELSR_1EEEEEENS4_6LayoutINS5_IJNSA_ILi2EEESB_SB_EEENS5_IJSB_NSA_ILi0EEESX_EEEEENS5_IJNS4_10UnderscoreES10_S10_EEEEENS4_13SM90_TMA_LOADENS4_14ComposedLayoutINS4_7SwizzleILi3ELi4ELi3EEENS4_18smem_ptr_flag_bitsILi16EEENSU_INS5_IJNSA_ILi8EEESH_EEENS5_IJSH_SB_EEEEEEEvNS4_8identityES13_S1D_vS1E_EENS_8epilogue10collective6detail29Sm90TmaWarpSpecializedAdapterINS1H_15DefaultEpilogueISJ_SK_SK_NS1G_6thread17LinearCombinationISJ_Li1EffLNS1L_9ScaleType4KindE0ELNS_15FloatRoundStyleE2ESJ_EENS1_15EpilogueDefaultEEEEEvvEEEEvNT_6ParamsE)
        /*0014*/ 	.word	0x00002d40


	//----- nvinfo : EIATTR_MIN_STACK_SIZE
	.align		4
.L_17:
        /*0018*/ 	.byte	0x04, 0x12
        /*001a*/ 	.short	(.L_19 - .L_18)
	.align		4
.L_18:
        /*001c*/ 	.word	index@(_ZN7cutlass13device_kernelINS_4gemm6kernel13GemmUniversalIN4cute5tupleIJiiiiEEENS1_10collective13CollectiveMmaINS1_34MainloopSm90TmaGmmaWarpSpecializedILi2ENS5_IJNS4_1CILi1EEESB_SB_EEENS1_35KernelTmaWarpSpecializedCooperativeEEENS5_IJNSA_ILi384EEENSA_ILi512EEENSA_ILi64EEEEEENS_6half_tENS5_IJlSB_lEEESJ_SK_NS4_8TiledMMAINS4_8MMA_AtomIJNS4_4SM904GMMA26MMA_64x256x16_F32F16F16_SSILNSO_5MajorE0ELSQ_0ELNSO_7ScaleInE1ELSR_1EEEEEENS4_6LayoutINS5_IJNSA_ILi2EEESB_SB_EEENS5_IJSB_NSA_ILi0EEESX_EEEEENS5_IJNS4_10UnderscoreES10_S10_EEEEENS4_13SM90_TMA_LOADENS4_14ComposedLayoutINS4_7SwizzleILi3ELi4ELi3EEENS4_18smem_ptr_flag_bitsILi16EEENSU_INS5_IJNSA_ILi8EEESH_EEENS5_IJSH_SB_EEEEEEEvNS4_8identityES13_S1D_vS1E_EENS_8epilogue10collective6detail29Sm90TmaWarpSpecializedAdapterINS1H_15DefaultEpilogueISJ_SK_SK_NS1G_6thread17LinearCombinationISJ_Li1EffLNS1L_9ScaleType4KindE0ELNS_15FloatRoundStyleE2ESJ_EENS1_15EpilogueDefaultEEEEEvvEEEEvNT_6ParamsE)
        /*0020*/ 	.word	0x00002d40
.L_19:


//--------------------- .nv.compat                --------------------------
	.section	.nv.compat,"",@"SHT_CUDA_COMPAT_INFO"
	.align	4
        /*0000*/ 	.byte	0x02, 0x09, 0x01, 0x00, 0x02, 0x02, 0x04, 0x00, 0x02, 0x05, 0x05, 0x00, 0x03, 0x07, 0x01, 0x01
        /*0010*/ 	.byte	0x02, 0x03, 0x01, 0x00, 0x02, 0x06, 0x01, 0x00, 0x04, 0x0b, 0x08, 0x00, 0x00, 0x00, 0x00, 0x00
        /*0020*/ 	.byte	0x00, 0x00, 0x00, 0x00


//--------------------- .nv.info._ZN7cutlass13device_kernelINS_4gemm6kernel13GemmUniversalIN4cute5tupleIJiiiiEEENS1_10collective13CollectiveMmaINS1_34MainloopSm90TmaGmmaWarpSpecializedILi2ENS5_IJNS4_1CILi1EEESB_SB_EEENS1_35KernelTmaWarpSpecializedCooperativeEEENS5_IJNSA_ILi384EEENSA_ILi512EEENSA_ILi64EEEEEENS_6half_tENS5_IJlSB_lEEESJ_SK_NS4_8TiledMMAINS4_8MMA_AtomIJNS4_4SM904GMMA26MMA_64x256x16_F32F16F16_SSILNSO_5MajorE0ELSQ_0ELNSO_7ScaleInE1ELSR_1EEEEEENS4_6LayoutINS5_IJNSA_ILi2EEESB_SB_EEENS5_IJSB_NSA_ILi0EEESX_EEEEENS5_IJNS4_10UnderscoreES10_S10_EEEEENS4_13SM90_TMA_LOADENS4_14ComposedLayoutINS4_7SwizzleILi3ELi4ELi3EEENS4_18smem_ptr_flag_bitsILi16EEENSU_INS5_IJNSA_ILi8EEESH_EEENS5_IJSH_SB_EEEEEEEvNS4_8identityES13_S1D_vS1E_EENS_8epilogue10collective6detail29Sm90TmaWarpSpecializedAdapterINS1H_15DefaultEpilogueISJ_SK_SK_NS1G_6thread17LinearCombinationISJ_Li1EffLNS1L_9ScaleType4KindE0ELNS_15FloatRoundStyleE2ESJ_EENS1_15EpilogueDefaultEEEEEvvEEEEvNT_6ParamsE --------------------------
	.section	.nv.info._ZN7cutlass13device_kernelINS_4gemm6kernel13GemmUniversalIN4cute5tupleIJiiiiEEENS1_10collective13CollectiveMmaINS1_34MainloopSm90TmaGmmaWarpSpecializedILi2ENS5_IJNS4_1CILi1EEESB_SB_EEENS1_35KernelTmaWarpSpecializedCooperativeEEENS5_IJNSA_ILi384EEENSA_ILi512EEENSA_ILi64EEEEEENS_6half_tENS5_IJlSB_lEEESJ_SK_NS4_8TiledMMAINS4_8MMA_AtomIJNS4_4SM904GMMA26MMA_64x256x16_F32F16F16_SSILNSO_5MajorE0ELSQ_0ELNSO_7ScaleInE1ELSR_1EEEEEENS4_6LayoutINS5_IJNSA_ILi2EEESB_SB_EEENS5_IJSB_NSA_ILi0EEESX_EEEEENS5_IJNS4_10UnderscoreES10_S10_EEEEENS4_13SM90_TMA_LOADENS4_14ComposedLayoutINS4_7SwizzleILi3ELi4ELi3EEENS4_18smem_ptr_flag_bitsILi16EEENSU_INS5_IJNSA_ILi8EEESH_EEENS5_IJSH_SB_EEEEEEEvNS4_8identityES13_S1D_vS1E_EENS_8epilogue10collective6detail29Sm90TmaWarpSpecializedAdapterINS1H_15DefaultEpilogueISJ_SK_SK_NS1G_6thread17LinearCombinationISJ_Li1EffLNS1L_9ScaleType4KindE0ELNS_15FloatRoundStyleE2ESJ_EENS1_15EpilogueDefaultEEEEEvvEEEEvNT_6ParamsE,"",@"SHT_CUDA_INFO"
	.sectionflags	@""
	.align	4


	//----- nvinfo : EIATTR_CUDA_API_VERSION
	.align		4
        /*0000*/ 	.byte	0x04, 0x37
        /*0002*/ 	.short	(.L_21 - .L_20)
.L_20:
        /*0004*/ 	.word	0x00000082


	//----- nvinfo : EIATTR_KPARAM_INFO
	.align		4
.L_21:
        /*0008*/ 	.byte	0x04, 0x17
        /*000a*/ 	.short	(.L_23 - .L_22)
.L_22:
        /*000c*/ 	.word	0x00000000
        /*0010*/ 	.short	0x0000
        /*0012*/ 	.short	0x0070
        /*0014*/ 	.byte	0x00, 0xf0, 0x01, 0x10


	//----- nvinfo : EIATTR_SPARSE_MMA_MASK
	.align		4
.L_23:
        /*0018*/ 	.byte	0x03, 0x50
        /*001a*/ 	.short	0x0000


	//----- nvinfo : EIATTR_MAXREG_COUNT
	.align		4
        /*001c*/ 	.byte	0x03, 0x1b
        /*001e*/ 	.short	0x00a8


	//----- nvinfo : EIATTR_NUM_BARRIERS
	.align		4
        /*0020*/ 	.byte	0x02, 0x4c
        /*0022*/ 	.byte	0x01
	.zero		1


	//----- nvinfo : EIATTR_EXTERNS
	.align		4
        /*0024*/ 	.byte	0x04, 0x0f
        /*0026*/ 	.short	(.L_25 - .L_24)


	//   ....[0]....
	.align		4
.L_24:
        /*0028*/ 	.word	index@(__assertfail)


	//----- nvinfo : EIATTR_ANNOTATIONS
	.align		4
.L_25:
        /*002c*/ 	.byte	0x04, 0x55
        /*002e*/ 	.short	(.L_27 - .L_26)


	//   ....[0]....
.L_26:
        /*0030*/ 	.word	0x00000001
        /*0034*/ 	.byte	0x50, 0x06, 0x00, 0x00, 0x01, 0x00, 0x00, 0x00, 0x70, 0x06, 0x00, 0x00, 0x01, 0x00, 0x00, 0x00
        /* <DEDUP_REMOVED lines=1087> */
        /*4434*/ 	.byte	0x90, 0xbc, 0x00, 0x00, 0x01, 0x00, 0x00, 0x00, 0xa0, 0xbc, 0x00, 0x00


	//----- nvinfo : EIATTR_MERCURY_ISA_VERSION
	.align		4
.L_27:
        /*4440*/ 	.byte	0x03, 0x5f
        /*4442*/ 	.short	0x0101


	//----- nvinfo : EIATTR_INT_WARP_WIDE_INSTR_OFFSETS
	.align		4
        /*4444*/ 	.byte	0x04, 0x31
        /*4446*/ 	.short	(.L_29 - .L_28)


	//   ....[0]....
.L_28:
        /*4448*/ 	.word	0x000004c0


	//   ....[1]....
        /*444c*/ 	.word	0x000004d0


	//   ....[2]....
        /*4450*/ 	.word	0x00000560


	//----- nvinfo : EIATTR_COOP_GROUP_MASK_REGIDS
	.align		4
.L_29:
        /*4454*/ 	.byte	0x04, 0x29
        /*4456*/ 	.short	(.L_31 - .L_30)


	//   ....[0]....
.L_30:
        /*4458*/ 	.word	0xffffffff


	//   ....[1]....
        /*445c*/ 	.word	0xffffffff


	//   ....[2]....
        /*4460*/ 	.word	0xffffffff


	//   ....[3]....
        /*4464*/ 	.word	0xffffffff


	//   ....[4]....
        /*4468*/ 	.word	0xffffffff


	//----- nvinfo : EIATTR_COOP_GROUP_INSTR_OFFSETS
	.align		4
.L_31:
        /*446c*/ 	.byte	0x04, 0x28
        /*446e*/ 	.short	(.L_33 - .L_32)


	//   ....[0]....
.L_32:
        /*4470*/ 	.word	0x00000070


	//   ....[1]....
        /*4474*/ 	.word	0x00000080


	//   ....[2]....
        /*4478*/ 	.word	0x000001a0


	//   ....[3]....
        /*447c*/ 	.word	0x00000370


	//   ....[4]....
        /*4480*/ 	.word	0x00001130


	//----- nvinfo : EIATTR_REG_RECONFIG
	.align		4
.L_33:
        /*4484*/ 	.byte	0x01, 0x54
	.zero		2


	//----- nvinfo : EIATTR_SYSCALL_OFFSETS
	.align		4
        /*4488*/ 	.byte	0x04, 0x46
        /*448a*/ 	.short	(.L_35 - .L_34)


	//   ....[0]....
.L_34:
        /*448c*/ 	.word	0x000012e0


	//----- nvinfo : EIATTR_MBARRIER_INSTR_OFFSETS
	.align		4
.L_35:
        /*4490*/ 	.byte	0x04, 0x39
        /*4492*/ 	.short	(.L_37 - .L_36)


	//   ....[0]....
.L_36:
        /*4494*/ 	.word	0x00000320
        /*4498*/ 	.word	0x000000ff
        /*449c*/ 	.word	0x00000000
        /*44a0*/ 	.short	0x0100
        /*44a2*/ 	.byte	0x08
	.zero		1


	//   ....[1]....
        /*44a4*/ 	.word	0x00000330
        /*44a8*/ 	.word	0x000000ff
        /*44ac*/ 	.word	0x00000010
        /*44b0*/ 	.short	0x0100
        /*44b2*/ 	.byte	0x08
	.zero		1


	//   ....[2]....
        /*44b4*/ 	.word	0x00000340
        /*44b8*/ 	.word	0x000000ff
        /*44bc*/ 	.word	0x00000008
        /*44c0*/ 	.short	0x0100
        /*44c2*/ 	.byte	0x08
	.zero		1


	//   ....[3]....
        /*44c4*/ 	.word	0x00000350
        /*44c8*/ 	.word	0x000000ff
        /*44cc*/ 	.word	0x00000018
        /*44d0*/ 	.short	0x0100
        /*44d2*/ 	.byte	0x08
	.zero		1


	//   ....[4]....
        /*44d4*/ 	.word	0x000005e0
        /*44d8*/ 	.word	0x000000ff
        /*44dc*/ 	.word	0x00000030
        /*44e0*/ 	.short	0x0100
        /*44e2*/ 	.byte	0x10
	.zero		1


	//   ....[5]....
        /*44e4*/ 	.word	0x00000680
        /*44e8*/ 	.word	0x000000ff
        /*44ec*/ 	.word	0x00000038
        /*44f0*/ 	.short	0x0100
        /*44f2*/ 	.byte	0x10
	.zero		1


	//   ....[6]....
        /*44f4*/ 	.word	0x00001380
        /*44f8*/ 	.word	0x00000003
        /*44fc*/ 	.word	0x00000000
        /*4500*/ 	.short	0x010a
        /*4502*/ 	.byte	0x3f
	.zero		1


	//   ....[7]....
        /*4504*/ 	.word	0x000013c0
        /*4508*/ 	.word	0x00000003
        /*450c*/ 	.word	0x00000000
        /*4510*/ 	.short	0x010a
        /*4512*/ 	.byte	0x3f
	.zero		1


	//   ....[8]....
        /*4514*/ 	.word	0x000145a0
        /*4518*/ 	.word	0x000000ff
        /*451c*/ 	.word	0x00000000
        /*4520*/ 	.short	0x010a
        /*4522*/ 	.byte	0x08
	.zero		1


	//   ....[9]....
        /*4524*/ 	.word	0x000145e0
        /*4528*/ 	.word	0x000000ff
        /*452c*/ 	.word	0x00000000
        /*4530*/ 	.short	0x010a
        /*4532*/ 	.byte	0x08
	.zero		1


	//   ....[10]....
        /*4534*/ 	.word	0x0002b2b0
        /*4538*/ 	.word	0x000000ff
        /*453c*/ 	.word	0x00000000
        /*4540*/ 	.short	0x0101
        /*4542*/ 	.byte	0x08
	.zero		1


	//   ....[11]....
        /*4544*/ 	.word	0x0002b470
        /*4548*/ 	.word	0x000000ff
        /*454c*/ 	.word	0x00000000
        /*4550*/ 	.short	0x0101
        /*4552*/ 	.byte	0x04
	.zero		1


	//   ....[12]....
        /*4554*/ 	.word	0x00060fa0
        /*4558*/ 	.word	0x0000000f
        /*455c*/ 	.word	0x00000010
        /*4560*/ 	.short	0x010a
        /*4562*/ 	.byte	0x3f
	.zero		1


	//   ....[13]....
        /*4564*/ 	.word	0x00061380
        /*4568*/ 	.word	0x00000002
        /*456c*/ 	.word	0x00000038
        /*4570*/ 	.short	0x0101
        /*4572*/ 	.byte	0x3f
	.zero		1


	//   ....[14]....
        /*4574*/ 	.word	0x00061b20
        /*4578*/ 	.word	0x00000005
        /*457c*/ 	.word	0x00000000
        /*4580*/ 	.short	0x010a
        /*4582*/ 	.byte	0x3f
	.zero		1


	//   ....[15]....
        /*4584*/ 	.word	0x00061bb0
        /*4588*/ 	.word	0x00000003
        /*458c*/ 	.word	0x00000000
        /*4590*/ 	.short	0x010a
        /*4592*/ 	.byte	0x3f
	.zero		1


	//   ....[16]....
        /*4594*/ 	.word	0x00061c10
        /*4598*/ 	.word	0x00000003
        /*459c*/ 	.word	0x00000000
        /*45a0*/ 	.short	0x010a
        /*45a2*/ 	.byte	0x3f
	.zero		1


	//   ....[17]....
        /*45a4*/ 	.word	0x00061c70
        /*45a8*/ 	.word	0x00000005
        /*45ac*/ 	.word	0x00000000
        /*45b0*/ 	.short	0x010a
        /*45b2*/ 	.byte	0x3f
	.zero		1


	//   ....[18]....
        /*45b4*/ 	.word	0x00061d40
        /*45b8*/ 	.word	0x0000000f
        /*45bc*/ 	.word	0x00000010
        /*45c0*/ 	.short	0x010a
        /*45c2*/ 	.byte	0x3f
	.zero		1


	//   ....[19]....
        /*45c4*/ 	.word	0x00061e10
        /*45c8*/ 	.word	0x00000005
        /*45cc*/ 	.word	0x00000000
        /*45d0*/ 	.short	0x010a
        /*45d2*/ 	.byte	0x3f
	.zero		1


	//----- nvinfo : EIATTR_NUM_MBARRIERS
	.align		4
.L_37:
        /*45d4*/ 	.byte	0x03, 0x38
        /*45d6*/ 	.short	0x0006


	//----- nvinfo : EIATTR_EXIT_INSTR_OFFSETS
	.align		4
        /*45d8*/ 	.byte	0x04, 0x1c
        /*45da*/ 	.short	(.L_39 - .L_38)


	//   ....[0]....
.L_38:
        /*45dc*/ 	.word	0x000006e0


	//   ....[1]....
        /*45e0*/ 	.word	0x00001050


	//   ....[2]....
        /*45e4*/ 	.word	0x00060520


	//   ....[3]....
        /*45e8*/ 	.word	0x00060c30


	//   ....[4]....
        /*45ec*/ 	.word	0x00061c00


	//----- nvinfo : EIATTR_MAX_THREADS
	.align		4
.L_39:
        /*45f0*/ 	.byte	0x04, 0x05
        /*45f2*/ 	.short	(.L_41 - .L_40)
.L_40:
        /*45f4*/ 	.word	0x00000180
        /*45f8*/ 	.word	0x00000001
        /*45fc*/ 	.word	0x00000001


	//----- nvinfo : EIATTR_CRS_STACK_SIZE
	.align		4
.L_41:
        /*4600*/ 	.byte	0x04, 0x1e
        /*4602*/ 	.short	(.L_43 - .L_42)
.L_42:
        /*4604*/ 	.word	0x00000000


	//----- nvinfo : EIATTR_CBANK_PARAM_SIZE
	.align		4
.L_43:
        /*4608*/ 	.byte	0x03, 0x19
        /*460a*/ 	.short	0x0470


	//----- nvinfo : EIATTR_PARAM_CBANK
	.align		4
        /*460c*/ 	.byte	0x04, 0x0a
        /*460e*/ 	.short	(.L_45 - .L_44)
	.align		4
.L_44:
        /*4610*/ 	.word	index@(.nv.constant0._ZN7cutlass13device_kernelINS_4gemm6kernel13GemmUniversalIN4cute5tupleIJiiiiEEENS1_10collective13CollectiveMmaINS1_34MainloopSm90TmaGmmaWarpSpecializedILi2ENS5_IJNS4_1CILi1EEESB_SB_EEENS1_35KernelTmaWarpSpecializedCooperativeEEENS5_IJNSA_ILi384EEENSA_ILi512EEENSA_ILi64EEEEEENS_6half_tENS5_IJlSB_lEEESJ_SK_NS4_8TiledMMAINS4_8MMA_AtomIJNS4_4SM904GMMA26MMA_64x256x16_F32F16F16_SSILNSO_5MajorE0ELSQ_0ELNSO_7ScaleInE1ELSR_1EEEEEENS4_6LayoutINS5_IJNSA_ILi2EEESB_SB_EEENS5_IJSB_NSA_ILi0EEESX_EEEEENS5_IJNS4_10UnderscoreES10_S10_EEEEENS4_13SM90_TMA_LOADENS4_14ComposedLayoutINS4_7SwizzleILi3ELi4ELi3EEENS4_18smem_ptr_flag_bitsILi16EEENSU_INS5_IJNSA_ILi8EEESH_EEENS5_IJSH_SB_EEEEEEEvNS4_8identityES13_S1D_vS1E_EENS_8epilogue10collective6detail29Sm90TmaWarpSpecializedAdapterINS1H_15DefaultEpilogueISJ_SK_SK_NS1G_6thread17LinearCombinationISJ_Li1EffLNS1L_9ScaleType4KindE0ELNS_15FloatRoundStyleE2ESJ_EENS1_15EpilogueDefaultEEEEEvvEEEEvNT_6ParamsE)
        /*4614*/ 	.short	0x0210
        /*4616*/ 	.short	0x0470


	//----- nvinfo : EIATTR_SW_WAR
	.align		4
.L_45:
        /*4618*/ 	.byte	0x04, 0x36
        /*461a*/ 	.short	(.L_47 - .L_46)
.L_46:
        /*461c*/ 	.word	0x00000008
.L_47:


//--------------------- .nv.callgraph             --------------------------
	.section	.nv.callgraph,"",@"SHT_CUDA_CALLGRAPH"
	.align	4
	.sectionentsize	8
	.align		4
        /*0000*/ 	.word	0x00000000
	.align		4
        /*0004*/ 	.word	0xffffffff
	.align		4
        /*0008*/ 	.word	index@(_ZN7cutlass13device_kernelINS_4gemm6kernel13GemmUniversalIN4cute5tupleIJiiiiEEENS1_10collective13CollectiveMmaINS1_34MainloopSm90TmaGmmaWarpSpecializedILi2ENS5_IJNS4_1CILi1EEESB_SB_EEENS1_35KernelTmaWarpSpecializedCooperativeEEENS5_IJNSA_ILi384EEENSA_ILi512EEENSA_ILi64EEEEEENS_6half_tENS5_IJlSB_lEEESJ_SK_NS4_8TiledMMAINS4_8MMA_AtomIJNS4_4SM904GMMA26MMA_64x256x16_F32F16F16_SSILNSO_5MajorE0ELSQ_0ELNSO_7ScaleInE1ELSR_1EEEEEENS4_6LayoutINS5_IJNSA_ILi2EEESB_SB_EEENS5_IJSB_NSA_ILi0EEESX_EEEEENS5_IJNS4_10UnderscoreES10_S10_EEEEENS4_13SM90_TMA_LOADENS4_14ComposedLayoutINS4_7SwizzleILi3ELi4ELi3EEENS4_18smem_ptr_flag_bitsILi16EEENSU_INS5_IJNSA_ILi8EEESH_EEENS5_IJSH_SB_EEEEEEEvNS4_8identityES13_S1D_vS1E_EENS_8epilogue10collective6detail29Sm90TmaWarpSpecializedAdapterINS1H_15DefaultEpilogueISJ_SK_SK_NS1G_6thread17LinearCombinationISJ_Li1EffLNS1L_9ScaleType4KindE0ELNS_15FloatRoundStyleE2ESJ_EENS1_15EpilogueDefaultEEEEEvvEEEEvNT_6ParamsE)
	.align		4
        /*000c*/ 	.word	index@(__assertfail)
	.align		4
        /*0010*/ 	.word	0x00000000
	.align		4
        /*0014*/ 	.word	0xfffffffe
	.align		4
        /*0018*/ 	.word	0x00000000
	.align		4
        /*001c*/ 	.word	0xfffffffd
	.align		4
        /*0020*/ 	.word	0x00000000
	.align		4
        /*0024*/ 	.word	0xfffffffc


//--------------------- .nv.constant4             --------------------------
	.section	.nv.constant4,"a",@progbits
	.align	8
	.align		8
.nv.constant4:
        /*0000*/ 	.dword	__assertfail
	.align		8
        /*0008*/ 	.dword	__unnamed_1
	.align		8
        /*0010*/ 	.dword	_ZN40_INTERNAL_d557e81f_4_k_cu_423098f4_125034cuda3std3__45__cpo5beginE
	.align		8
        /*0018*/ 	.dword	_ZN40_INTERNAL_d557e81f_4_k_cu_423098f4_125034cuda3std3__45__cpo3endE
	.align		8
        /*0020*/ 	.dword	_ZN40_INTERNAL_d557e81f_4_k_cu_423098f4_125034cuda3std3__45__cpo6cbeginE
	.align		8
        /*0028*/ 	.dword	_ZN40_INTERNAL_d557e81f_4_k_cu_423098f4_125034cuda3std3__45__cpo4cendE
	.align		8
        /*0030*/ 	.dword	_ZN40_INTERNAL_d557e81f_4_k_cu_423098f4_125034cuda3std3__442_GLOBAL__N__d557e81f_4_k_cu_423098f4_125036ignoreE
	.align		8
        /*0038*/ 	.dword	_ZN40_INTERNAL_d557e81f_4_k_cu_423098f4_125034cuda3std3__419piecewise_constructE
	.align		8
        /*0040*/ 	.dword	_ZN40_INTERNAL_d557e81f_4_k_cu_423098f4_125034cuda3std3__48in_placeE
	.align		8
        /*0048*/ 	.dword	_ZN40_INTERNAL_d557e81f_4_k_cu_423098f4_125034cuda3std6ranges3__45__cpo4swapE
	.align		8
        /*0050*/ 	.dword	_ZN40_INTERNAL_d557e81f_4_k_cu_423098f4_125034cuda3std6ranges3__45__cpo9iter_moveE
	.align		8
        /*0058*/ 	.dword	_ZN40_INTERNAL_d557e81f_4_k_cu_423098f4_125034cute7productE
	.align		8
        /*0060*/ 	.dword	_ZN40_INTERNAL_d557e81f_4_k_cu_423098f4_125034cute1_E
	.align		8
        /*0068*/ 	.dword	$str$22
	.align		8
        /*0070*/ 	.dword	$str$23


//--------------------- .text._ZN7cutlass13device_kernelINS_4gemm6kernel13GemmUniversalIN4cute5tupleIJiiiiEEENS1_10collective13CollectiveMmaINS1_34MainloopSm90TmaGmmaWarpSpecializedILi2ENS5_IJNS4_1CILi1EEESB_SB_EEENS1_35KernelTmaWarpSpecializedCooperativeEEENS5_IJNSA_ILi384EEENSA_ILi512EEENSA_ILi64EEEEEENS_6half_tENS5_IJlSB_lEEESJ_SK_NS4_8TiledMMAINS4_8MMA_AtomIJNS4_4SM904GMMA26MMA_64x256x16_F32F16F16_SSILNSO_5MajorE0ELSQ_0ELNSO_7ScaleInE1ELSR_1EEEEEENS4_6LayoutINS5_IJNSA_ILi2EEESB_SB_EEENS5_IJSB_NSA_ILi0EEESX_EEEEENS5_IJNS4_10UnderscoreES10_S10_EEEEENS4_13SM90_TMA_LOADENS4_14ComposedLayoutINS4_7SwizzleILi3ELi4ELi3EEENS4_18smem_ptr_flag_bitsILi16EEENSU_INS5_IJNSA_ILi8EEESH_EEENS5_IJSH_SB_EEEEEEEvNS4_8identityES13_S1D_vS1E_EENS_8epilogue10collective6detail29Sm90TmaWarpSpecializedAdapterINS1H_15DefaultEpilogueISJ_SK_SK_NS1G_6thread17LinearCombinationISJ_Li1EffLNS1L_9ScaleType4KindE0ELNS_15FloatRoundStyleE2ESJ_EENS1_15EpilogueDefaultEEEEEvvEEEEvNT_6ParamsE --------------------------
	.section	.text._ZN7cutlass13device_kernelINS_4gemm6kernel13GemmUniversalIN4cute5tupleIJiiiiEEENS1_10collective13CollectiveMmaINS1_34MainloopSm90TmaGmmaWarpSpecializedILi2ENS5_IJNS4_1CILi1EEESB_SB_EEENS1_35KernelTmaWarpSpecializedCooperativeEEENS5_IJNSA_ILi384EEENSA_ILi512EEENSA_ILi64EEEEEENS_6half_tENS5_IJlSB_lEEESJ_SK_NS4_8TiledMMAINS4_8MMA_AtomIJNS4_4SM904GMMA26MMA_64x256x16_F32F16F16_SSILNSO_5MajorE0ELSQ_0ELNSO_7ScaleInE1ELSR_1EEEEEENS4_6LayoutINS5_IJNSA_ILi2EEESB_SB_EEENS5_IJSB_NSA_ILi0EEESX_EEEEENS5_IJNS4_10UnderscoreES10_S10_EEEEENS4_13SM90_TMA_LOADENS4_14ComposedLayoutINS4_7SwizzleILi3ELi4ELi3EEENS4_18smem_ptr_flag_bitsILi16EEENSU_INS5_IJNSA_ILi8EEESH_EEENS5_IJSH_SB_EEEEEEEvNS4_8identityES13_S1D_vS1E_EENS_8epilogue10collective6detail29Sm90TmaWarpSpecializedAdapterINS1H_15DefaultEpilogueISJ_SK_SK_NS1G_6thread17LinearCombinationISJ_Li1EffLNS1L_9ScaleType4KindE0ELNS_15FloatRoundStyleE2ESJ_EENS1_15EpilogueDefaultEEEEEvvEEEEvNT_6ParamsE,"ax",@progbits
	.align	128
.text._ZN7cutlass13device_kernelINS_4gemm6kernel13GemmUniversalIN4cute5tupleIJiiiiEEENS1_10collective13CollectiveMmaINS1_34MainloopSm90TmaGmmaWarpSpecializedILi2ENS5_IJNS4_1CILi1EEESB_SB_EEENS1_35KernelTmaWarpSpecializedCooperativeEEENS5_IJNSA_ILi384EEENSA_ILi512EEENSA_ILi64EEEEEENS_6half_tENS5_IJlSB_lEEESJ_SK_NS4_8TiledMMAINS4_8MMA_AtomIJNS4_4SM904GMMA26MMA_64x256x16_F32F16F16_SSILNSO_5MajorE0ELSQ_0ELNSO_7ScaleInE1ELSR_1EEEEEENS4_6LayoutINS5_IJNSA_ILi2EEESB_SB_EEENS5_IJSB_NSA_ILi0EEESX_EEEEENS5_IJNS4_10UnderscoreES10_S10_EEEEENS4_13SM90_TMA_LOADENS4_14ComposedLayoutINS4_7SwizzleILi3ELi4ELi3EEENS4_18smem_ptr_flag_bitsILi16EEENSU_INS5_IJNSA_ILi8EEESH_EEENS5_IJSH_SB_EEEEEEEvNS4_8identityES13_S1D_vS1E_EENS_8epilogue10collective6detail29Sm90TmaWarpSpecializedAdapterINS1H_15DefaultEpilogueISJ_SK_SK_NS1G_6thread17LinearCombinationISJ_Li1EffLNS1L_9ScaleType4KindE0ELNS_15FloatRoundStyleE2ESJ_EENS1_15EpilogueDefaultEEEEEvvEEEEvNT_6ParamsE:
        .type           _ZN7cutlass13device_kernelINS_4gemm6kernel13GemmUniversalIN4cute5tupleIJiiiiEEENS1_10collective13CollectiveMmaINS1_34MainloopSm90TmaGmmaWarpSpecializedILi2ENS5_IJNS4_1CILi1EEESB_SB_EEENS1_35KernelTmaWarpSpecializedCooperativeEEENS5_IJNSA_ILi384EEENSA_ILi512EEENSA_ILi64EEEEEENS_6half_tENS5_IJlSB_lEEESJ_SK_NS4_8TiledMMAINS4_8MMA_AtomIJNS4_4SM904GMMA26MMA_64x256x16_F32F16F16_SSILNSO_5MajorE0ELSQ_0ELNSO_7ScaleInE1ELSR_1EEEEEENS4_6LayoutINS5_IJNSA_ILi2EEESB_SB_EEENS5_IJSB_NSA_ILi0EEESX_EEEEENS5_IJNS4_10UnderscoreES10_S10_EEEEENS4_13SM90_TMA_LOADENS4_14ComposedLayoutINS4_7SwizzleILi3ELi4ELi3EEENS4_18smem_ptr_flag_bitsILi16EEENSU_INS5_IJNSA_ILi8EEESH_EEENS5_IJSH_SB_EEEEEEEvNS4_8identityES13_S1D_vS1E_EENS_8epilogue10collective6detail29Sm90TmaWarpSpecializedAdapterINS1H_15DefaultEpilogueISJ_SK_SK_NS1G_6thread17LinearCombinationISJ_Li1EffLNS1L_9ScaleType4KindE0ELNS_15FloatRoundStyleE2ESJ_EENS1_15EpilogueDefaultEEEEEvvEEEEvNT_6ParamsE,@function
        .size           _ZN7cutlass13device_kernelINS_4gemm6kernel13GemmUniversalIN4cute5tupleIJiiiiEEENS1_10collective13CollectiveMmaINS1_34MainloopSm90TmaGmmaWarpSpecializedILi2ENS5_IJNS4_1CILi1EEESB_SB_EEENS1_35KernelTmaWarpSpecializedCooperativeEEENS5_IJNSA_ILi384EEENSA_ILi512EEENSA_ILi64EEEEEENS_6half_tENS5_IJlSB_lEEESJ_SK_NS4_8TiledMMAINS4_8MMA_AtomIJNS4_4SM904GMMA26MMA_64x256x16_F32F16F16_SSILNSO_5MajorE0ELSQ_0ELNSO_7ScaleInE1ELSR_1EEEEEENS4_6LayoutINS5_IJNSA_ILi2EEESB_SB_EEENS5_IJSB_NSA_ILi0EEESX_EEEEENS5_IJNS4_10UnderscoreES10_S10_EEEEENS4_13SM90_TMA_LOADENS4_14ComposedLayoutINS4_7SwizzleILi3ELi4ELi3EEENS4_18smem_ptr_flag_bitsILi16EEENSU_INS5_IJNSA_ILi8EEESH_EEENS5_IJSH_SB_EEEEEEEvNS4_8identityES13_S1D_vS1E_EENS_8epilogue10collective6detail29Sm90TmaWarpSpecializedAdapterINS1H_15DefaultEpilogueISJ_SK_SK_NS1G_6thread17LinearCombinationISJ_Li1EffLNS1L_9ScaleType4KindE0ELNS_15FloatRoundStyleE2ESJ_EENS1_15EpilogueDefaultEEEEEvvEEEEvNT_6ParamsE,(.L_x_1594 - _ZN7cutlass13device_kernelINS_4gemm6kernel13GemmUniversalIN4cute5tupleIJiiiiEEENS1_10collective13CollectiveMmaINS1_34MainloopSm90TmaGmmaWarpSpecializedILi2ENS5_IJNS4_1CILi1EEESB_SB_EEENS1_35KernelTmaWarpSpecializedCooperativeEEENS5_IJNSA_ILi384EEENSA_ILi512EEENSA_ILi64EEEEEENS_6half_tENS5_IJlSB_lEEESJ_SK_NS4_8TiledMMAINS4_8MMA_AtomIJNS4_4SM904GMMA26MMA_64x256x16_F32F16F16_SSILNSO_5MajorE0ELSQ_0ELNSO_7ScaleInE1ELSR_1EEEEEENS4_6LayoutINS5_IJNSA_ILi2EEESB_SB_EEENS5_IJSB_NSA_ILi0EEESX_EEEEENS5_IJNS4_10UnderscoreES10_S10_EEEEENS4_13SM90_TMA_LOADENS4_14ComposedLayoutINS4_7SwizzleILi3ELi4ELi3EEENS4_18smem_ptr_flag_bitsILi16EEENSU_INS5_IJNSA_ILi8EEESH_EEENS5_IJSH_SB_EEEEEEEvNS4_8identityES13_S1D_vS1E_EENS_8epilogue10collective6detail29Sm90TmaWarpSpecializedAdapterINS1H_15DefaultEpilogueISJ_SK_SK_NS1G_6thread17LinearCombinationISJ_Li1EffLNS1L_9ScaleType4KindE0ELNS_15FloatRoundStyleE2ESJ_EENS1_15EpilogueDefaultEEEEEvvEEEEvNT_6ParamsE)
        .other          _ZN7cutlass13device_kernelINS_4gemm6kernel13GemmUniversalIN4cute5tupleIJiiiiEEENS1_10collective13CollectiveMmaINS1_34MainloopSm90TmaGmmaWarpSpecializedILi2ENS5_IJNS4_1CILi1EEESB_SB_EEENS1_35KernelTmaWarpSpecializedCooperativeEEENS5_IJNSA_ILi384EEENSA_ILi512EEENSA_ILi64EEEEEENS_6half_tENS5_IJlSB_lEEESJ_SK_NS4_8TiledMMAINS4_8MMA_AtomIJNS4_4SM904GMMA26MMA_64x256x16_F32F16F16_SSILNSO_5MajorE0ELSQ_0ELNSO_7ScaleInE1ELSR_1EEEEEENS4_6LayoutINS5_IJNSA_ILi2EEESB_SB_EEENS5_IJSB_NSA_ILi0EEESX_EEEEENS5_IJNS4_10UnderscoreES10_S10_EEEEENS4_13SM90_TMA_LOADENS4_14ComposedLayoutINS4_7SwizzleILi3ELi4ELi3EEENS4_18smem_ptr_flag_bitsILi16EEENSU_INS5_IJNSA_ILi8EEESH_EEENS5_IJSH_SB_EEEEEEEvNS4_8identityES13_S1D_vS1E_EENS_8epilogue10collective6detail29Sm90TmaWarpSpecializedAdapterINS1H_15DefaultEpilogueISJ_SK_SK_NS1G_6thread17LinearCombinationISJ_Li1EffLNS1L_9ScaleType4KindE0ELNS_15FloatRoundStyleE2ESJ_EENS1_15EpilogueDefaultEEEEEvvEEEEvNT_6ParamsE,@"STO_CUDA_ENTRY STV_DEFAULT"
_ZN7cutlass13device_kernelINS_4gemm6kernel13GemmUniversalIN4cute5tupleIJiiiiEEENS1_10collective13CollectiveMmaINS1_34MainloopSm90TmaGmmaWarpSpecializedILi2ENS5_IJNS4_1CILi1EEESB_SB_EEENS1_35KernelTmaWarpSpecializedCooperativeEEENS5_IJNSA_ILi384EEENSA_ILi512EEENSA_ILi64EEEEEENS_6half_tENS5_IJlSB_lEEESJ_SK_NS4_8TiledMMAINS4_8MMA_AtomIJNS4_4SM904GMMA26MMA_64x256x16_F32F16F16_SSILNSO_5MajorE0ELSQ_0ELNSO_7ScaleInE1ELSR_1EEEEEENS4_6LayoutINS5_IJNSA_ILi2EEESB_SB_EEENS5_IJSB_NSA_ILi0EEESX_EEEEENS5_IJNS4_10UnderscoreES10_S10_EEEEENS4_13SM90_TMA_LOADENS4_14ComposedLayoutINS4_7SwizzleILi3ELi4ELi3EEENS4_18smem_ptr_flag_bitsILi16EEENSU_INS5_IJNSA_ILi8EEESH_EEENS5_IJSH_SB_EEEEEEEvNS4_8identityES13_S1D_vS1E_EENS_8epilogue10collective6detail29Sm90TmaWarpSpecializedAdapterINS1H_15DefaultEpilogueISJ_SK_SK_NS1G_6thread17LinearCombinationISJ_Li1EffLNS1L_9ScaleType4KindE0ELNS_15FloatRoundStyleE2ESJ_EENS1_15EpilogueDefaultEEEEEvvEEEEvNT_6ParamsE:
[----:B------:R-:W0:Y:S02]  /*0000*/  LDC R1, c[0x0][0x28] ;  /* 0x00000a00ff017b82 */ /* 0x000e240000000800 */
[----:B0-----:R-:W-:Y:S01]  /*0010*/  VIADD R1, R1, 0xffffd2c0 ;  /* 0xffffd2c001017836 */ /* 0x001fe20000000000 */
[----:B------:R-:W0:Y:S01]  /*0020*/  S2R R2, SR_TID.X ;  /* 0x0000000000027919 */ /* 0x000e220000002100 */
[----:B------:R-:W-:Y:S01]  /*0030*/  ELECT P0, URZ, PT ;  /* 0x00000000003f782f */ /* 0x000fe20003800000 */
[----:B------:R-:W-:Y:S01]  /*0040*/  BSSY B0, `(.L_x_0) ;  /* 0x0000015000007945 */ /* 0x000fe20003800000 */
[--C-:B0-----:R-:W-:Y:S02]  /*0050*/  SHF.R.U32.HI R0, RZ, 0x5, R2.reuse ;  /* 0x00000005ff007819 */ /* 0x101fe40000011602 */
[----:B------:R-:W-:-:S03]  /*0060*/  SHF.R.U32.HI R2, RZ, 0x7, R2 ;  /* 0x00000007ff027819 */ /* 0x000fc60000011602 */
[----:B------:R-:W0:Y:S04]  /*0070*/  SHFL.IDX PT, R3, R0, RZ, 0x1f ;  /* 0x00001fff00037589 */ /* 0x000e2800000e0000 */
[----:B------:R-:W1:Y:S01]  /*0080*/  SHFL.IDX PT, R2, R2, RZ, 0x1f ;  /* 0x00001fff02027589 */ /* 0x000e6200000e0000 */
[----:B0-----:R-:W-:Y:S02]  /*0090*/  R2UR UR10, R3 ;  /* 0x00000000030a72ca */ /* 0x001fe400000e0000 */
[----:B-1----:R-:W-:-:S11]  /*00a0*/  R2UR UR5, R2 ;  /* 0x00000000020572ca */ /* 0x002fd600000e0000 */
[----:B------:R-:W-:Y:S02]  /*00b0*/  USHF.R.S32.HI UR4, URZ, 0x1f, UR10 ;  /* 0x0000001f3f047899 */ /* 0x000fe4000801140a */
[----:B------:R-:W-:Y:S02]  /*00c0*/  ISETP.NE.OR P0, PT, RZ, UR10, !P0 ;  /* 0x0000000aff007c0c */ /* 0x000fe4000c705670 */
[----:B------:R-:W-:-:S04]  /*00d0*/  ULEA.HI UR4, UR4, UR10, URZ, 0x2 ;  /* 0x0000000a04047291 */ /* 0x000fc8000f8f103f */
[----:B------:R-:W-:-:S04]  /*00e0*/  ULOP3.LUT UR4, UR4, 0xfffffffc, URZ, 0xc0, !UPT ;  /* 0xfffffffc04047892 */ /* 0x000fc8000f8ec03f */
[----:B------:R-:W-:-:S03]  /*00f0*/  UIADD3 UR10, UR10, -UR4, URZ ;  /* 0x800000040a0a7290 */ /* 0x000fc6000fffe03f */
[----:B------:R-:W-:Y:S09]  /*0100*/  @P0 BRA `(.L_x_1) ;  /* 0x0000000000200947 */ /* 0x000ff20003800000 */
[----:B------:R-:W-:Y:S02]  /*0110*/  ULDC.64 UR6, c[0x0][0x198] ;  /* 0x0000660000067ab9 */ /* 0x000fe40000000a00 */
[----:B------:R-:W-:Y:S02]  /*0120*/  UIADD3 UR8, UP0, UR6, 0xf0, URZ ;  /* 0x000000f006087890 */ /* 0x000fe4000ff1e03f */
[----:B------:R-:W-:Y:S02]  /*0130*/  UIADD3 UR6, UP1, UR6, 0x1f0, URZ ;  /* 0x000001f006067890 */ /* 0x000fe4000ff3e03f */
[----:B------:R-:W-:Y:S02]  /*0140*/  UIADD3.X UR9, URZ, UR7, URZ, UP0, !UPT ;  /* 0x000000073f097290 */ /* 0x000fe400087fe43f */
[----:B------:R-:W-:-:S07]  /*0150*/  UIADD3.X UR7, URZ, UR7, URZ, UP1, !UPT ;  /* 0x000000073f077290 */ /* 0x000fce0008ffe43f */
[----:B------:R0:W-:Y:S02]  /*0160*/  UTMACCTL.PF [UR8] ;  /* 0x00000000080079b9 */ /* 0x0001e40008040000 */
[----:B------:R0:W-:Y:S02]  /*0170*/  UTMACCTL.PF [UR6] ;  /* 0x00000000060079b9 */ /* 0x0001e40008040000 */
[----:B0-----:R-:W-:Y:S01]  /*0180*/  NOP ;  /* 0x0000000000007918 */ /* 0x001fe20000000000 */
.L_x_1:
[----:B------:R-:W-:Y:S05]  /*0190*/  BSYNC B0 ;  /* 0x0000000000007941 */ /* 0x000fea0003800000 */
.L_x_0:
[----:B------:R-:W0:Y:S01]  /*01a0*/  SHFL.IDX PT, R2, R0, RZ, 0x1f ;  /* 0x00001fff00027589 */ /* 0x000e2200000e0000 */
[----:B------:R-:W-:Y:S01]  /*01b0*/  UISETP.NE.AND UP0, UPT, UR10, 0x3, UPT ;  /* 0x000000030a00788c */ /* 0x000fe2000bf05270 */
[----:B------:R-:W-:Y:S01]  /*01c0*/  ISETP.NE.AND P1, PT, RZ, UR5, PT ;  /* 0x00000005ff007c0c */ /* 0x000fe2000bf25270 */
[----:B------:R-:W-:Y:S02]  /*01d0*/  UIADD3 UR18, UR5, -0x1, URZ ;  /* 0xffffffff05127890 */ /* 0x000fe4000fffe03f */
[----:B------:R-:W-:Y:S02]  /*01e0*/  UISETP.EQ.OR UP0, UPT, UR10, URZ, !UP0 ;  /* 0x0000003f0a00728c */ /* 0x000fe4000c702670 */
[----:B------:R-:W-:Y:S02]  /*01f0*/  UISETP.GE.U32.AND UP1, UPT, UR18, 0x2, UPT ;  /* 0x000000021200788c */ /* 0x000fe4000bf26070 */
[----:B------:R-:W-:-:S04]  /*0200*/  UISETP.EQ.AND UP0, UPT, UR5, URZ, UP0 ;  /* 0x0000003f0500728c */ /* 0x000fc80008702270 */
[----:B------:R-:W-:-:S04]  /*0210*/  USEL UR38, URZ, 0x1, !UP0 ;  /* 0x000000013f267887 */ /* 0x000fc8000c000000 */
[----:B------:R-:W-:Y:S01]  /*0220*/  USEL UR38, UR38, 0x2, UP1 ;  /* 0x0000000226267887 */ /* 0x000fe20008800000 */
[----:B0-----:R-:W-:-:S13]  /*0230*/  ISETP.NE.AND P0, PT, R2, RZ, PT ;  /* 0x000000ff0200720c */ /* 0x001fda0003f05270 */
[----:B------:R-:W-:Y:S05]  /*0240*/  @P0 BRA `(.L_x_2) ;  /* 0x0000000000480947 */ /* 0x000fea0003800000 */
[----:B------:R-:W0:Y:S01]  /*0250*/  S2UR UR8, SR_CgaCtaId ;  /* 0x00000000000879c3 */ /* 0x000e220000008800 */
[----:B------:R-:W-:Y:S01]  /*0260*/  UMOV UR4, 0x400 ;  /* 0x0000040000047882 */ /* 0x000fe20000000000 */
[----:B------:R-:W-:Y:S01]  /*0270*/  UMOV UR5, 0x1 ;  /* 0x0000000100057882 */ /* 0x000fe20000000000 */
[----:B------:R-:W-:Y:S01]  /*0280*/  UMOV UR6, 0x100 ;  /* 0x0000010000067882 */ /* 0x000fe20000000000 */
[----:B------:R-:W-:Y:S01]  /*0290*/  ELECT P0, URZ, PT ;  /* 0x00000000003f782f */ /* 0x000fe20003800000 */
[----:B------:R-:W-:-:S04]  /*02a0*/  UIADD3 UR6, -UR6, 0x100000, URZ ;  /* 0x0010000006067890 */ /* 0x000fc8000fffe13f */
[----:B------:R-:W-:Y:S02]  /*02b0*/  USHF.L.U32 UR7, UR6, 0xb, URZ ;  /* 0x0000000b06077899 */ /* 0x000fe4000800063f */
[----:B------:R-:W-:Y:S02]  /*02c0*/  USHF.L.U32 UR6, UR6, 0x1, URZ ;  /* 0x0000000106067899 */ /* 0x000fe4000800063f */
[----:B0-----:R-:W-:Y:S02]  /*02d0*/  ULEA UR8, UR8, UR4, 0x18 ;  /* 0x0000000408087291 */ /* 0x001fe4000f8ec03f */
[----:B------:R-:W-:-:S04]  /*02e0*/  UIADD3 UR4, -UR5, 0x100000, URZ ;  /* 0x0010000005047890 */ /* 0x000fc8000fffe13f */
[----:B------:R-:W-:Y:S02]  /*02f0*/  USHF.L.U32 UR5, UR4, 0xb, URZ ;  /* 0x0000000b04057899 */ /* 0x000fe4000800063f */
[----:B------:R-:W-:Y:S01]  /*0300*/  USHF.L.U32 UR4, UR4, 0x1, URZ ;  /* 0x0000000104047899 */ /* 0x000fe2000800063f */
[----:B------:R-:W0:Y:S11]  /*0310*/  FENCE.VIEW.ASYNC.S ;  /* 0x00000000000073c6 */ /* 0x000e360000000000 */
[----:B0-----:R0:W1:Y:S01]  /*0320*/  SYNCS.EXCH.64 URZ, [UR8], UR4 ;  /* 0x00000004083f75b2 */ /* 0x0010620008000100 */
[----:B------:R0:W2:Y:S01]  /*0330*/  SYNCS.EXCH.64 URZ, [UR8+0x10], UR6 ;  /* 0x00001006083f75b2 */ /* 0x0000a20008000100 */
[----:B------:R0:W3:Y:S01]  /*0340*/  SYNCS.EXCH.64 URZ, [UR8+0x8], UR4 ;  /* 0x00000804083f75b2 */ /* 0x0000e20008000100 */
[----:B------:R0:W4:Y:S01]  /*0350*/  SYNCS.EXCH.64 URZ, [UR8+0x18], UR6 ;  /* 0x00001806083f75b2 */ /* 0x0001220008000100 */
[----:B------:R-:W-:Y:S01]  /*0360*/  NOP ;  /* 0x0000000000007918 */ /* 0x000fe20000000000 */
.L_x_2:
[----:B------:R-:W5:Y:S01]  /*0370*/  SHFL.IDX PT, R0, R0, RZ, 0x1f ;  /* 0x00001fff00007589 */ /* 0x000f6200000e0000 */
[----:B------:R-:W-:Y:S01]  /*0380*/  ELECT P0, URZ, PT ;  /* 0x00000000003f782f */ /* 0x000fe20003800000 */
[----:B------:R-:W1:Y:S01]  /*0390*/  S2UR UR17, SR_CTAID.Y ;  /* 0x00000000001179c3 */ /* 0x000e620000002600 */
[----:B0-----:R-:W-:Y:S01]  /*03a0*/  ULDC UR5, c[0x0][0x65c] ;  /* 0x0001970000057ab9 */ /* 0x001fe20000000800 */
[----:B------:R-:W-:Y:S01]  /*03b0*/  UMOV UR12, 0x20 ;  /* 0x00000020000c7882 */ /* 0x000fe20000000000 */
[----:B------:R-:W-:Y:S01]  /*03c0*/  UISETP.NE.AND UP2, UPT, UR5, 0x1, UPT ;  /* 0x000000010500788c */ /* 0x000fe2000bf45270 */
[----:B------:R-:W-:Y:S01]  /*03d0*/  NOP ;  /* 0x0000000000007918 */ /* 0x000fe20000000000 */
[----:B------:R-:W-:Y:S02]  /*03e0*/  NOP ;  /* 0x0000000000007918 */ /* 0x000fe40000000000 */
[----:B------:R-:W-:Y:S01]  /*03f0*/  UP2UR UR39, UPR, URZ, 0x4 ;  /* 0x000000043f277883 */ /* 0x000fe20008000000 */
[----:B------:R-:W0:Y:S01]  /*0400*/  S2UR UR4, SR_CTAID.X ;  /* 0x00000000000479c3 */ /* 0x000e220000002500 */
[----:B------:R-:W-:-:S02]  /*0410*/  PLOP3.LUT P2, PT, PT, PT, UP2, 0x80, 0x0 ;  /* 0x000000000000781c */ /* 0x000fc40003f4f028 */
[----:B------:R-:W-:Y:S02]  /*0420*/  PLOP3.LUT P4, PT, PT, PT, UP2, 0x80, 0x0 ;  /* 0x000000000000781c */ /* 0x000fe40003f8f028 */
[----:B------:R-:W-:Y:S01]  /*0430*/  PLOP3.LUT P3, PT, PT, PT, UP2, 0x80, 0x0 ;  /* 0x000000000000781c */ /* 0x000fe20003f6f028 */
[----:B------:R-:W-:Y:S01]  /*0440*/  @UP2 ULDC UR14, c[0x0][0x10] ;  /* 0x00000400000e2ab9 */ /* 0x000fe20000000800 */
[----:B------:R-:W-:Y:S01]  /*0450*/  @UP2 UMOV UR9, URZ ;  /* 0x0000003f00092c82 */ /* 0x000fe20008000000 */
[----:B------:R-:W-:Y:S01]  /*0460*/  @!UP2 ULDC UR11, c[0x0][0xc] ;  /* 0x00000300000baab9 */ /* 0x000fe20000000800 */
[----:B-----5:R-:W-:Y:S01]  /*0470*/  ISETP.NE.OR P0, PT, R0, RZ, !P0 ;  /* 0x000000ff0000720c */ /* 0x020fe20004705670 */
[----:B-1----:R-:W-:Y:S02]  /*0480*/  @UP2 UMOV UR7, UR17 ;  /* 0x0000001100072c82 */ /* 0x002fe40008000000 */
[----:B------:R-:W-:Y:S01]  /*0490*/  @UP2 UMOV UR8, UR7 ;  /* 0x0000000700082c82 */ /* 0x000fe20008000000 */
[----:B------:R-:W-:Y:S01]  /*04a0*/  @!UP2 UMOV UR7, UR17 ;  /* 0x000000110007ac82 */ /* 0x000fe20008000000 */
[----:B0-----:R-:W-:-:S08]  /*04b0*/  @UP2 UIMAD.WIDE.U32 UR14, UR4, UR14, UR8 ;  /* 0x0000000e040e22a5 */ /* 0x001fd0000f8e0008 */
[----:B------:R-:W-:Y:S01]  /*04c0*/  VOTEU.ALL UP0, P0 ;  /* 0x00000000003f7886 */ /* 0x000fe20000000000 */
[----:B------:R-:W-:Y:S01]  /*04d0*/  VOTEU.ALL UP1, P0 ;  /* 0x00000000003f7886 */ /* 0x000fe20000020000 */
[----:B------:R-:W-:-:S03]  /*04e0*/  IMAD.U32 R2, RZ, RZ, UR14 ;  /* 0x0000000eff027e24 */ /* 0x000fc6000f8e00ff */
[----:B------:R-:W0:Y:S01]  /*04f0*/  @!UP0 S2UR UR6, SR_CgaCtaId ;  /* 0x00000000000689c3 */ /* 0x000e220000008800 */
[----:B------:R-:W-:Y:S01]  /*0500*/  @!UP0 UMOV UR5, 0x400 ;  /* 0x0000040000058882 */ /* 0x000fe20000000000 */
[----:B------:R-:W-:-:S04]  /*0510*/  @!UP0 UIADD3 UR12, -UR12, 0x100000, URZ ;  /* 0x001000000c0c8890 */ /* 0x000fc8000fffe13f */
[----:B------:R-:W-:Y:S02]  /*0520*/  @!UP0 USHF.L.U32 UR13, UR12, 0xb, URZ ;  /* 0x0000000b0c0d8899 */ /* 0x000fe4000800063f */
[----:B------:R-:W-:Y:S01]  /*0530*/  @!UP0 USHF.L.U32 UR12, UR12, 0x1, URZ ;  /* 0x000000010c0c8899 */ /* 0x000fe2000800063f */
[----:B------:R-:W-:Y:S01]  /*0540*/  IMAD.U32 R3, RZ, RZ, UR15 ;  /* 0x0000000fff037e24 */ /* 0x000fe2000f8e00ff */
[----:B0-----:R-:W-:Y:S01]  /*0550*/  @!UP0 ULEA UR16, UR6, UR5, 0x18 ;  /* 0x0000000506108291 */ /* 0x001fe2000f8ec03f */
[----:B------:R-:W-:Y:S01]  /*0560*/  VOTEU.ALL UP0, P0 ;  /* 0x00000000003f7886 */ /* 0x000fe20000000000 */
[----:B------:R-:W-:Y:S01]  /*0570*/  PLOP3.LUT P0, PT, PT, PT, UP2, 0x80, 0x0 ;  /* 0x000000000000781c */ /* 0x000fe20003f0f028 */
[----:B------:R-:W-:Y:S01]  /*0580*/  UMOV UR5, URZ ;  /* 0x0000003f00057c82 */ /* 0x000fe20008000000 */
[----:B------:R-:W-:Y:S01]  /*0590*/  @UP2 UMOV UR6, URZ ;  /* 0x0000003f00062c82 */ /* 0x000fe20008000000 */
[----:B------:R-:W-:Y:S02]  /*05a0*/  @!UP2 UIMAD.WIDE.U32 UR8, UR11, UR7, UR4 ;  /* 0x000000070b08a2a5 */ /* 0x000fe4000f8e0004 */
[----:B------:R-:W-:-:S04]  /*05b0*/  @UP2 UIADD3 UR6, UR15, UR6, URZ ;  /* 0x000000060f062290 */ /* 0x000fc8000fffe03f */
[----:B------:R-:W-:Y:S01]  /*05c0*/  IMAD.U32 R5, RZ, RZ, UR9 ;  /* 0x00000009ff057e24 */ /* 0x000fe2000f8e00ff */
[----:B------:R-:W0:Y:S02]  /*05d0*/  FENCE.VIEW.ASYNC.S ;  /* 0x00000000000073c6 */ /* 0x000e240000000000 */
[----:B0-----:R0:W2:Y:S01]  /*05e0*/  @!UP0 SYNCS.EXCH.64 URZ, [UR16+0x30], UR12 ;  /* 0x0000300c103f85b2 */ /* 0x0010a20008000100 */
[----:B------:R-:W-:Y:S01]  /*05f0*/  @P2 IMAD.U32 R6, RZ, RZ, UR6 ;  /* 0x00000006ff062e24 */ /* 0x000fe2000f8e00ff */
[----:B------:R-:W-:Y:S01]  /*0600*/  MOV R4, UR8 ;  /* 0x0000000800047c02 */ /* 0x000fe20008000f00 */
[----:B------:R-:W-:Y:S01]  /*0610*/  @!P4 IMAD.MOV.U32 R6, RZ, RZ, R5 ;  /* 0x000000ffff06c224 */ /* 0x000fe200078e0005 */
[----:B------:R-:W-:Y:S01]  /*0620*/  @P0 MOV R7, R2 ;  /* 0x0000000200070202 */ /* 0x000fe20000000f00 */
[----:B------:R-:W-:Y:S02]  /*0630*/  IMAD.U32 R2, RZ, RZ, UR8 ;  /* 0x00000008ff027e24 */ /* 0x000fe4000f8e00ff */
[----:B------:R-:W-:Y:S01]  /*0640*/  IMAD.U32 R3, RZ, RZ, UR9 ;  /* 0x00000009ff037e24 */ /* 0x000fe2000f8e00ff */
[----:B------:R0:W-:Y:S01]  /*0650*/  STL [R1+0xa00], R6 ;  /* 0x000a000601007387 */ /* 0x0001e20000100800 */
[----:B------:R-:W-:-:S05]  /*0660*/  @!P3 IMAD.MOV.U32 R7, RZ, RZ, R2 ;  /* 0x000000ffff07b224 */ /* 0x000fca00078e0002 */
[----:B------:R0:W-:Y:S01]  /*0670*/  STL [R1+0xa04], R7 ;  /* 0x000a040701007387 */ /* 0x0001e20000100800 */
[----:B------:R0:W2:Y:S01]  /*0680*/  @!UP1 SYNCS.EXCH.64 URZ, [UR16+0x38], UR12 ;  /* 0x0000380c103f95b2 */ /* 0x0000a20008000100 */
[----:B------:R-:W-:Y:S01]  /*0690*/  NOP ;  /* 0x0000000000007918 */ /* 0x000fe20000000000 */
[----:B--234-:R-:W-:Y:S06]  /*06a0*/  BAR.SYNC.DEFER_BLOCKING 0x0 ;  /* 0x0000000000007b1d */ /* 0x01cfec0000010000 */
[----:B------:R-:W-:Y:S05]  /*06b0*/  @!P1 BRA `(.L_x_3) ;  /* 0x000005fc009c9947 */ /* 0x000fea0003800000 */
[----:B------:R-:W-:-:S06]  /*06c0*/  UISETP.GT.U32.AND UP0, UPT, UR18, 0x1, UPT ;  /* 0x000000011200788c */ /* 0x000fcc000bf04070 */
[----:B------:R-:W-:-:S13]  /*06d0*/  PLOP3.LUT P0, PT, PT, PT, UP0, 0x80, 0x0 ;  /* 0x000000000000781c */ /* 0x000fda0003f0f008 */
[----:B0-----:R-:W-:Y:S05]  /*06e0*/  @P0 EXIT ;  /* 0x000000000000094d */ /* 0x001fea0003800000 */
[----:B------:R-:W-:Y:S01]  /*06f0*/  ULDC.64 UR8, c[0x0][0x650] ;  /* 0x0001940000087ab9 */ /* 0x000fe20000000a00 */
[----:B------:R-:W-:Y:S01]  /*0700*/  UMOV UR40, 0xffffffff ;  /* 0xffffffff00287882 */ /* 0x000fe20000000000 */
[----:B------:R-:W-:Y:S01]  /*0710*/  ISETP.GE.U32.AND P0, PT, R7, UR8, PT ;  /* 0x0000000807007c0c */ /* 0x000fe2000bf06070 */
[----:B------:R-:W-:Y:S01]  /*0720*/  UMOV UR41, 0xffffffff ;  /* 0xffffffff00297882 */ /* 0x000fe20000000000 */
[----:B------:R-:W-:Y:S01]  /*0730*/  UMOV UR42, 0xffffffff ;  /* 0xffffffff002a7882 */ /* 0x000fe20000000000 */
[----:B------:R-:W-:Y:S02]  /*0740*/  PRMT R0, RZ, 0x7610, R0 ;  /* 0x00007610ff007816 */ /* 0x000fe40000000000 */
[----:B------:R-:W-:-:S13]  /*0750*/  ISETP.GE.U32.AND.EX P0, PT, R6, UR9, PT, P0 ;  /* 0x0000000906007c0c */ /* 0x000fda000bf06100 */
[----:B------:R-:W-:Y:S05]  /*0760*/  @P0 BRA `(.L_x_4) ;  /* 0x0000000400800947 */ /* 0x000fea0003800000 */
[----:B------:R-:W-:Y:S01]  /*0770*/  I2FP.F32.U32 R0, UR4 ;  /* 0x0000000400007c45 */ /* 0x000fe20008201000 */
[----:B------:R-:W-:Y:S01]  /*0780*/  ULDC.64 UR16, c[0x0][0x628] ;  /* 0x00018a0000107ab9 */ /* 0x000fe20000000a00 */
[----:B------:R-:W-:Y:S01]  /*0790*/  ULDC UR6, c[0x0][0x150] ;  /* 0x0000540000067ab9 */ /* 0x000fe20000000800 */
[----:B------:R-:W-:Y:S01]  /*07a0*/  ISETP.NE.U32.AND P0, PT, RZ, UR16, PT ;  /* 0x00000010ff007c0c */ /* 0x000fe2000bf05070 */
[----:B------:R-:W-:Y:S01]  /*07b0*/  ULDC UR15, c[0x0][0x630] ;  /* 0x00018c00000f7ab9 */ /* 0x000fe20000000800 */
[----:B------:R-:W-:Y:S01]  /*07c0*/  FMUL R0, R0, UR6 ;  /* 0x0000000600007c20 */ /* 0x000fe20008400000 */
[----:B------:R-:W-:Y:S01]  /*07d0*/  R2UR UR18, R7 ;  /* 0x00000000071272ca */ /* 0x000fe200000e0000 */
[----:B------:R-:W-:Y:S01]  /*07e0*/  ULDC UR20, c[0x0][0x154] ;  /* 0x0000550000147ab9 */ /* 0x000fe20000000800 */
[----:B------:R-:W-:Y:S01]  /*07f0*/  ISETP.NE.AND.EX P0, PT, RZ, UR17, PT, P0 ;  /* 0x00000011ff007c0c */ /* 0x000fe2000bf05300 */
[----:B------:R0:W1:Y:S01]  /*0800*/  F2I.U32.TRUNC.NTZ R2, R0 ;  /* 0x0000000000027305 */ /* 0x000062000020f000 */
[----:B------:R-:W-:-:S02]  /*0810*/  R2UR UR19, R6 ;  /* 0x00000000061372ca */ /* 0x000fc400000e0000 */
[----:B------:R-:W-:Y:S02]  /*0820*/  R2UR UR8, R7 ;  /* 0x00000000070872ca */ /* 0x000fe400000e0000 */
[----:B------:R-:W-:-:S07]  /*0830*/  R2UR UR9, R6 ;  /* 0x00000000060972ca */ /* 0x000fce00000e0000 */
[----:B0-----:R-:W-:Y:S08]  /*0840*/  @!P0 BRA `(.L_x_5) ;  /* 0x0000000000308947 */ /* 0x001ff00003800000 */
[----:B------:R-:W-:Y:S01]  /*0850*/  R2UR UR8, R7 ;  /* 0x00000000070872ca */ /* 0x000fe200000e0000 */
[----:B------:R-:W-:Y:S01]  /*0860*/  ULDC UR6, c[0x0][0x634] ;  /* 0x00018d0000067ab9 */ /* 0x000fe20000000800 */
[----:B------:R-:W-:-:S11]  /*0870*/  R2UR UR14, R6 ;  /* 0x00000000060e72ca */ /* 0x000fd600000e0000 */
[----:B------:R-:W-:-:S04]  /*0880*/  UIADD3 UR6, UP0, UR8, UR6, URZ ;  /* 0x0000000608067290 */ /* 0x000fc8000ff1e03f */
[----:B------:R-:W-:-:S04]  /*0890*/  UIADD3.X UR14, URZ, UR14, URZ, UP0, !UPT ;  /* 0x0000000e3f0e7290 */ /* 0x000fc800087fe43f */
[----:B------:R-:W-:-:S04]  /*08a0*/  UIMAD.WIDE.U32 UR8, UR14, UR16, URZ ;  /* 0x000000100e0872a5 */ /* 0x000fc8000f8e003f */
[----:B------:R-:W-:Y:S02]  /*08b0*/  UIMAD.WIDE.U32 UR10, UP0, UR6, UR17, UR8 ;  /* 0x00000011060a72a5 */ /* 0x000fe4000f800008 */
[----:B------:R-:W-:Y:S02]  /*08c0*/  UIMAD.WIDE.U32 UR8, UR6, UR16, URZ ;  /* 0x00000010060872a5 */ /* 0x000fe4000f8e003f */
[----:B------:R-:W-:Y:S02]  /*08d0*/  UIADD3.X UR13, URZ, URZ, URZ, UP0, !UPT ;  /* 0x0000003f3f0d7290 */ /* 0x000fe400087fe43f */
[----:B------:R-:W-:Y:S01]  /*08e0*/  UIADD3 URZ, UP0, UR9, UR10, URZ ;  /* 0x0000000a093f7290 */ /* 0x000fe2000ff1e03f */
[----:B------:R-:W-:-:S03]  /*08f0*/  UMOV UR12, UR11 ;  /* 0x0000000b000c7c82 */ /* 0x000fc60008000000 */
[----:B------:R-:W-:-:S12]  /*0900*/  UIMAD.WIDE.U32.X UR8, UR14, UR17, UR12, UP0 ;  /* 0x000000110e0872a5 */ /* 0x000fd800080e040c */
.L_x_5:
[----:B------:R-:W-:Y:S01]  /*0910*/  USHF.R.U64 UR42, UR8, UR15, UR9 ;  /* 0x0000000f082a7299 */ /* 0x000fe20008001209 */
[----:B------:R-:W-:Y:S01]  /*0920*/  I2FP.F32.U32 R0, UR7 ;  /* 0x0000000700007c45 */ /* 0x000fe20008201000 */
[----:B------:R-:W-:Y:S01]  /*0930*/  USHF.R.U32.HI UR5, URZ, UR15, UR9 ;  /* 0x0000000f3f057299 */ /* 0x000fe20008011609 */
[----:B-1----:R-:W-:Y:S01]  /*0940*/  R2UR UR12, R2 ;  /* 0x00000000020c72ca */ /* 0x002fe200000e0000 */
[----:B------:R-:W-:Y:S02]  /*0950*/  UIADD3 UR6, UP0, URZ, -UR42, URZ ;  /* 0x8000002a3f067290 */ /* 0x000fe4000ff1e03f */
[----:B------:R-:W-:Y:S01]  /*0960*/  FMUL R0, R0, UR20 ;  /* 0x0000001400007c20 */ /* 0x000fe20008400000 */
[----:B------:R-:W-:Y:S01]  /*0970*/  ULDC.64 UR8, c[0x0][0x620] ;  /* 0x0001880000087ab9 */ /* 0x000fe20000000a00 */
[----:B------:R-:W-:Y:S01]  /*0980*/  UIADD3.X UR5, URZ, ~UR5, URZ, UP0, !UPT ;  /* 0x800000053f057290 */ /* 0x000fe200087fe43f */
[----:B------:R-:W-:Y:S01]  /*0990*/  UMOV UR10, UR18 ;  /* 0x00000012000a7c82 */ /* 0x000fe20008000000 */
[----:B------:R-:W-:-:S02]  /*09a0*/  UMOV UR11, UR19 ;  /* 0x00000013000b7c82 */ /* 0x000fc40008000000 */
[----:B------:R-:W-:Y:S01]  /*09b0*/  UIMAD UR5, UR5, UR8, URZ ;  /* 0x00000008050572a4 */ /* 0x000fe2000f8e023f */
[----:B------:R-:W0:Y:S01]  /*09c0*/  F2I.U32.TRUNC.NTZ R0, R0 ;  /* 0x0000000000007305 */ /* 0x000e22000020f000 */
[----:B------:R-:W-:Y:S02]  /*09d0*/  UIMAD.WIDE.U32 UR10, UR6, UR8, UR10 ;  /* 0x00000008060a72a5 */ /* 0x000fe4000f8e000a */
[----:B------:R-:W-:Y:S01]  /*09e0*/  UIMAD UR6, UR6, UR9, UR5 ;  /* 0x00000009060672a4 */ /* 0x000fe2000f8e0205 */
[----:B------:R-:W-:Y:S01]  /*09f0*/  ULDC UR21, c[0x0][0x658] ;  /* 0x0001960000157ab9 */ /* 0x000fe20000000800 */
[----:B------:R-:W-:Y:S02]  /*0a00*/  UMOV UR19, 0xffffffff ;  /* 0xffffffff00137882 */ /* 0x000fe40000000000 */
[----:B------:R-:W-:Y:S01]  /*0a10*/  UIADD3 UR6, UR11, UR6, URZ ;  /* 0x000000060b067290 */ /* 0x000fe2000fffe03f */
[----:B------:R-:W-:Y:S01]  /*0a20*/  ULDC UR15, c[0x0][0x618] ;  /* 0x00018600000f7ab9 */ /* 0x000fe20000000800 */
[----:B------:R-:W-:Y:S01]  /*0a30*/  ULDC.64 UR8, c[0x0][0x640] ;  /* 0x0001900000087ab9 */ /* 0x000fe20000000a00 */
[----:B------:R-:W-:Y:S01]  /*0a40*/  USHF.L.U32 UR11, UR19, UR21, URZ ;  /* 0x00000015130b7299 */ /* 0x000fe2000800063f */
[----:B------:R-:W-:Y:S01]  /*0a50*/  ISETP.NE.U32.AND P0, PT, RZ, UR8, PT ;  /* 0x00000008ff007c0c */ /* 0x000fe2000bf05070 */
[----:B------:R-:W-:-:S02]  /*0a60*/  USHF.R.U64 UR19, UR10, UR15, UR6 ;  /* 0x0000000f0a137299 */ /* 0x000fc40008001206 */
[----:B------:R-:W-:Y:S01]  /*0a70*/  USHF.R.U32.HI UR10, URZ, UR15, UR6 ;  /* 0x0000000f3f0a7299 */ /* 0x000fe20008011606 */
[----:B0-----:R-:W-:Y:S01]  /*0a80*/  R2UR UR14, R0 ;  /* 0x00000000000e72ca */ /* 0x001fe200000e0000 */
[----:B------:R-:W-:Y:S01]  /*0a90*/  ULDC UR17, c[0x0][0x608] ;  /* 0x0001820000117ab9 */ /* 0x000fe20000000800 */
[----:B------:R-:W-:Y:S01]  /*0aa0*/  ISETP.NE.AND.EX P0, PT, RZ, UR9, PT, P0 ;  /* 0x00000009ff007c0c */ /* 0x000fe2000bf05300 */
[----:B------:R-:W-:Y:S02]  /*0ab0*/  USHF.R.U64 UR23, UR19, UR17, UR10 ;  /* 0x0000001113177299 */ /* 0x000fe4000800120a */
[----:B------:R-:W-:Y:S01]  /*0ac0*/  USHF.R.U32.HI UR10, URZ, UR17, UR10 ;  /* 0x000000113f0a7299 */ /* 0x000fe2000801160a */
[----:B------:R-:W-:Y:S01]  /*0ad0*/  UMOV UR16, 0x1 ;  /* 0x0000000100107882 */ /* 0x000fe20000000000 */
[----:B------:R-:W-:Y:S02]  /*0ae0*/  UIADD3 UR12, -UR12, URZ, URZ ;  /* 0x0000003f0c0c7290 */ /* 0x000fe4000fffe13f */
[----:B------:R-:W-:-:S02]  /*0af0*/  USHF.R.U64 UR24, UR23, UR21, UR10 ;  /* 0x0000001517187299 */ /* 0x000fc4000800120a */
[----:B------:R-:W-:Y:S01]  /*0b00*/  USHF.L.U32 UR6, UR16, UR21, URZ ;  /* 0x0000001510067299 */ /* 0x000fe2000800063f */
[----:B------:R-:W-:Y:S01]  /*0b10*/  ULDC UR13, c[0x0][0x144] ;  /* 0x00005100000d7ab9 */ /* 0x000fe20000000800 */
[----:B------:R-:W-:Y:S01]  /*0b20*/  ULDC UR5, c[0x0][0x600] ;  /* 0x0001800000057ab9 */ /* 0x000fe20000000800 */
[----:B------:R-:W-:Y:S02]  /*0b30*/  ULOP3.LUT UR16, URZ, UR11, URZ, 0x33, !UPT ;  /* 0x0000000b3f107292 */ /* 0x000fe4000f8e333f */
[----:B------:R-:W-:Y:S02]  /*0b40*/  USHF.R.U32.HI UR11, URZ, UR21, UR10 ;  /* 0x000000153f0b7299 */ /* 0x000fe4000801160a */
[----:B------:R-:W-:Y:S02]  /*0b50*/  UIADD3 UR18, UR5, -0x1, URZ ;  /* 0xffffffff05127890 */ /* 0x000fe4000fffe03f */
[----:B------:R-:W-:Y:S02]  /*0b60*/  UIADD3 UR20, -UR14, URZ, URZ ;  /* 0x0000003f0e147290 */ /* 0x000fe4000fffe13f */
[----:B------:R-:W-:Y:S01]  /*0b70*/  UIMAD UR4, UR13, UR12, UR4 ;  /* 0x0000000c0d0472a4 */ /* 0x000fe2000f8e0204 */
[----:B------:R-:W-:Y:S01]  /*0b80*/  ULDC UR25, c[0x0][0x148] ;  /* 0x0000520000197ab9 */ /* 0x000fe20000000800 */
[----:B------:R-:W-:Y:S01]  /*0b90*/  ULDC UR21, c[0x0][0x648] ;  /* 0x0001920000157ab9 */ /* 0x000fe20000000800 */
[----:B------:R-:W-:Y:S01]  /*0ba0*/  ULDC UR22, c[0x0][0x638] ;  /* 0x00018e0000167ab9 */ /* 0x000fe20000000800 */
[----:B------:R-:W-:Y:S01]  /*0bb0*/  UMOV UR10, UR24 ;  /* 0x00000018000a7c82 */ /* 0x000fe20008000000 */
[----:B------:R-:W-:Y:S07]  /*0bc0*/  @!P0 BRA `(.L_x_6) ;  /* 0x0000000000308947 */ /* 0x000fee0003800000 */
[----:B------:R-:W-:Y:S02]  /*0bd0*/  ULDC UR14, c[0x0][0x64c] ;  /* 0x00019300000e7ab9 */ /* 0x000fe40000000800 */
        /* <DEDUP_REMOVED lines=8> */
[----:B------:R-:W-:-:S07]  /*0c60*/  UIMAD.WIDE.U32.X UR8, UR17, UR9, UR14, UP0 ;  /* 0x00000009110872a5 */ /* 0x000fce00080e040e */
[----:B------:R-:W-:Y:S01]  /*0c70*/  UMOV UR10, UR8 ;  /* 0x00000008000a7c82 */ /* 0x000fe20008000000 */
[----:B------:R-:W-:-:S05]  /*0c80*/  UMOV UR11, UR9 ;  /* 0x00000009000b7c82 */ /* 0x000fca0008000000 */
.L_x_6:
[----:B------:R-:W-:Y:S01]  /*0c90*/  UISETP.NE.AND UP0, UPT, UR39, URZ, UPT ;  /* 0x0000003f2700728c */ /* 0x000fe2000bf05270 */
[----:B------:R-:W-:Y:S01]  /*0ca0*/  MOV R0, 0x1 ;  /* 0x0000000100007802 */ /* 0x000fe20000000f00 */
[----:B------:R-:W-:Y:S02]  /*0cb0*/  USHF.R.U64 UR8, UR10, UR21, UR11 ;  /* 0x000000150a087299 */ /* 0x000fe4000800120b */
[----:B------:R-:W-:Y:S02]  /*0cc0*/  ULOP3.LUT UR16, UR23, UR16, URZ, 0xc0, !UPT ;  /* 0x0000001017107292 */ /* 0x000fe4000f8ec03f */
[----:B------:R-:W-:Y:S02]  /*0cd0*/  ULOP3.LUT UR18, UR19, UR18, URZ, 0xc0, !UPT ;  /* 0x0000001213127292 */ /* 0x000fe4000f8ec03f */
[----:B------:R-:W-:-:S03]  /*0ce0*/  UIMAD UR16, UR6, UR8, UR16 ;  /* 0x00000008061072a4 */ /* 0x000fc6000f8e0210 */
[----:B------:R-:W-:Y:S02]  /*0cf0*/  @UP0 UIMAD UR4, UR25, UR20, UR7 ;  /* 0x00000014190402a4 */ /* 0x000fe4000f8e0207 */
[----:B------:R-:W-:-:S04]  /*0d00*/  UIADD3 UR7, -UR8, URZ, URZ ;  /* 0x0000003f08077290 */ /* 0x000fc8000fffe13f */
[----:B------:R-:W-:-:S03]  /*0d10*/  UIMAD UR6, UR7, UR22, UR24 ;  /* 0x00000016070672a4 */ /* 0x000fc6000f8e0218 */
[----:B------:R-:W-:Y:S01]  /*0d20*/  ULDC UR7, c[0x0][0x610] ;  /* 0x0001840000077ab9 */ /* 0x000fe20000000800 */
[----:B------:R-:W-:Y:S02]  /*0d30*/  UIMAD UR6, UR6, UR5, UR18 ;  /* 0x00000005060672a4 */ /* 0x000fe4000f8e0212 */
[----:B------:R-:W-:-:S04]  /*0d40*/  UIMAD UR4, UR16, UR7, UR4 ;  /* 0x00000007100472a4 */ /* 0x000fc8000f8e0204 */
[----:B------:R-:W-:Y:S02]  /*0d50*/  USEL UR41, UR6, UR4, !UP0 ;  /* 0x0000000406297287 */ /* 0x000fe4000c000000 */
[----:B------:R-:W-:-:S12]  /*0d60*/  USEL UR40, UR4, UR6, !UP0 ;  /* 0x0000000604287287 */ /* 0x000fd8000c000000 */
.L_x_4:
[----:B------:R-:W-:-:S08]  /*0d70*/  NOP ;  /* 0x0000000000007918 */ /* 0x000fd00000000000 */
[----:B------:R-:W0:Y:S02]  /*0d80*/  USETMAXREG.TRY_ALLOC.CTAPOOL UP0, 0xf0 ;  /* 0x000000f0000079c8 */ /* 0x000e240008000600 */
[----:B0-----:R-:W-:-:S13]  /*0d90*/  PLOP3.LUT P0, PT, PT, PT, UP0, 0x80, 0x0 ;  /* 0x000000000000781c */ /* 0x001fda0003f0f008 */
[----:B------:R-:W-:Y:S05]  /*0da0*/  @!P0 BRA `(.L_x_4) ;  /* 0xfffffffc00f08947 */ /* 0x000fea000383ffff */
[----:B------:R-:W-:Y:S01]  /*0db0*/  ULDC.64 UR4, c[0x0][0x598] ;  /* 0x0001660000047ab9 */ /* 0x000fe20000000a00 */
[----:B------:R-:W-:Y:S01]  /*0dc0*/  ULDC.64 UR46, c[0x0][0x208] ;  /* 0x00008200002e7ab9 */ /* 0x000fe20000000a00 */
[----:B------:R-:W-:-:S04]  /*0dd0*/  ISETP.NE.U32.AND P0, PT, RZ, UR4, PT ;  /* 0x00000004ff007c0c */ /* 0x000fc8000bf05070 */
[----:B------:R-:W-:-:S13]  /*0de0*/  ISETP.NE.AND.EX P0, PT, RZ, UR5, PT, P0 ;  /* 0x00000005ff007c0c */ /* 0x000fda000bf05300 */
[----:B------:R-:W-:Y:S05]  /*0df0*/  @!P0 BRA `(.L_x_7) ;  /* 0x00000000001c8947 */ /* 0x000fea0003800000 */
[----:B------:R-:W0:Y:S02]  /*0e00*/  LDC.64 R2, c[0x0][0x598] ;  /* 0x00016600ff027b82 */ /* 0x000e240000000a00 */
[----:B0-----:R-:W2:Y:S02]  /*0e10*/  LDG.E.64 R2, desc[UR46][R2.64] ;  /* 0x0000002e02027981 */ /* 0x001ea4000c1e1b00 */
[----:B--2---:R-:W-:-:S04]  /*0e20*/  ISETP.NE.U32.AND P0, PT, R2, RZ, PT ;  /* 0x000000ff0200720c */ /* 0x004fc80003f05070 */
[----:B------:R-:W-:-:S13]  /*0e30*/  ISETP.NE.AND.EX P0, PT, R3, RZ, PT, P0 ;  /* 0x000000ff0300720c */ /* 0x000fda0003f05300 */
[----:B------:R-:W-:Y:S05]  /*0e40*/  @!P0 BRA `(.L_x_7) ;  /* 0x0000000000088947 */ /* 0x000fea0003800000 */
[----:B------:R0:W5:Y:S01]  /*0e50*/  LD.E R2, desc[UR46][R2.64] ;  /* 0x0000002e02027980 */ /* 0x000162000c101900 */
[----:B------:R-:W-:Y:S05]  /*0e60*/  BRA `(.L_x_8) ;  /* 0x0000000000247947 */ /* 0x000fea0003800000 */
.L_x_7:
[----:B------:R-:W-:Y:S02]  /*0e70*/  ULDC.64 UR4, c[0x0][0x588] ;  /* 0x0001620000047ab9 */ /* 0x000fe40000000a00 */
[----:B------:R-:W-:-:S04]  /*0e80*/  ISETP.NE.U32.AND P0, PT, RZ, UR4, PT ;  /* 0x00000004ff007c0c */ /* 0x000fc8000bf05070 */
[----:B------:R-:W-:-:S13]  /*0e90*/  ISETP.NE.AND.EX P0, PT, RZ, UR5, PT, P0 ;  /* 0x00000005ff007c0c */ /* 0x000fda000bf05300 */
[----:B------:R-:W-:Y:S05]  /*0ea0*/  @!P0 BRA `(.L_x_9) ;  /* 0x00000000000c8947 */ /* 0x000fea0003800000 */
[----:B------:R-:W0:Y:S02]  /*0eb0*/  LDC.64 R2, c[0x0][0x588] ;  /* 0x00016200ff027b82 */ /* 0x000e240000000a00 */
[----:B0-----:R1:W5:Y:S01]  /*0ec0*/  LDG.E R2, desc[UR46][R2.64] ;  /* 0x0000002e02027981 */ /* 0x001362000c1e1900 */
[----:B------:R-:W-:Y:S05]  /*0ed0*/  BRA `(.L_x_8) ;  /* 0x0000000000087947 */ /* 0x000fea0003800000 */
.L_x_9:
[----:B------:R-:W-:Y:S02]  /*0ee0*/  ULDC UR4, c[0x0][0x580] ;  /* 0x0001600000047ab9 */ /* 0x000fe40000000800 */
[----:B------:R-:W-:-:S07]  /*0ef0*/  IMAD.U32 R2, RZ, RZ, UR4 ;  /* 0x00000004ff027e24 */ /* 0x000fce000f8e00ff */
.L_x_8:
[----:B------:R-:W-:Y:S02]  /*0f00*/  ULDC.64 UR4, c[0x0][0x5a0] ;  /* 0x0001680000047ab9 */ /* 0x000fe40000000a00 */
[----:B------:R-:W-:-:S04]  /*0f10*/  ISETP.NE.U32.AND P0, PT, RZ, UR4, PT ;  /* 0x00000004ff007c0c */ /* 0x000fc8000bf05070 */
[----:B------:R-:W-:-:S13]  /*0f20*/  ISETP.NE.AND.EX P0, PT, RZ, UR5, PT, P0 ;  /* 0x00000005ff007c0c */ /* 0x000fda000bf05300 */
[----:B------:R-:W-:Y:S05]  /*0f30*/  @!P0 BRA `(.L_x_10) ;  /* 0x00000000001c8947 */ /* 0x000fea0003800000 */
[----:B------:R-:W2:Y:S02]  /*0f40*/  LDC.64 R4, c[0x0][0x5a0] ;  /* 0x00016800ff047b82 */ /* 0x000ea40000000a00 */
[----:B--2---:R-:W2:Y:S02]  /*0f50*/  LDG.E.64 R4, desc[UR46][R4.64] ;  /* 0x0000002e04047981 */ /* 0x004ea4000c1e1b00 */
[----:B--2---:R-:W-:-:S04]  /*0f60*/  ISETP.NE.U32.AND P0, PT, R4, RZ, PT ;  /* 0x000000ff0400720c */ /* 0x004fc80003f05070 */
[----:B------:R-:W-:-:S13]  /*0f70*/  ISETP.NE.AND.EX P0, PT, R5, RZ, PT, P0 ;  /* 0x000000ff0500720c */ /* 0x000fda0003f05300 */
[----:B------:R-:W-:Y:S05]  /*0f80*/  @!P0 BRA `(.L_x_10) ;  /* 0x0000000000088947 */ /* 0x000fea0003800000 */
[----:B------:R2:W5:Y:S01]  /*0f90*/  LD.E R16, desc[UR46][R4.64] ;  /* 0x0000002e04107980 */ /* 0x000562000c101900 */
[----:B------:R-:W-:Y:S05]  /*0fa0*/  BRA `(.L_x_11) ;  /* 0x0000000000247947 */ /* 0x000fea0003800000 */
.L_x_10:
[----:B------:R-:W-:Y:S02]  /*0fb0*/  ULDC.64 UR4, c[0x0][0x590] ;  /* 0x0001640000047ab9 */ /* 0x000fe40000000a00 */
[----:B------:R-:W-:-:S04]  /*0fc0*/  ISETP.NE.U32.AND P0, PT, RZ, UR4, PT ;  /* 0x00000004ff007c0c */ /* 0x000fc8000bf05070 */
[----:B------:R-:W-:-:S13]  /*0fd0*/  ISETP.NE.AND.EX P0, PT, RZ, UR5, PT, P0 ;  /* 0x00000005ff007c0c */ /* 0x000fda000bf05300 */
[----:B------:R-:W-:Y:S05]  /*0fe0*/  @!P0 BRA `(.L_x_12) ;  /* 0x00000000000c8947 */ /* 0x000fea0003800000 */
[----:B------:R-:W2:Y:S02]  /*0ff0*/  LDC.64 R16, c[0x0][0x590] ;  /* 0x00016400ff107b82 */ /* 0x000ea40000000a00 */
[----:B--2---:R3:W5:Y:S01]  /*1000*/  LDG.E R16, desc[UR46][R16.64] ;  /* 0x0000002e10107981 */ /* 0x004762000c1e1900 */
[----:B------:R-:W-:Y:S05]  /*1010*/  BRA `(.L_x_11) ;  /* 0x0000000000087947 */ /* 0x000fea0003800000 */
.L_x_12:
[----:B------:R-:W-:Y:S02]  /*1020*/  ULDC UR4, c[0x0][0x584] ;  /* 0x0001610000047ab9 */ /* 0x000fe40000000800 */
[----:B------:R-:W-:-:S07]  /*1030*/  IMAD.U32 R16, RZ, RZ, UR4 ;  /* 0x00000004ff107e24 */ /* 0x000fce000f8e00ff */
.L_x_11:
[----:B------:R-:W-:-:S13]  /*1040*/  LOP3.LUT P0, RZ, R0, 0xff, RZ, 0xc0, !PT ;  /* 0x000000ff00ff7812 */ /* 0x000fda000780c0ff */
[----:B------:R-:W-:Y:S05]  /*1050*/  @!P0 EXIT ;  /* 0x000000000000894d */ /* 0x000fea0003800000 */
[----:B------:R-:W-:Y:S01]  /*1060*/  ULDC UR4, c[0x0][0x28c] ;  /* 0x0000a30000047ab9 */ /* 0x000fe20000000800 */
[----:B------:R-:W-:Y:S01]  /*1070*/  UMOV UR36, URZ ;  /* 0x0000003f00247c82 */ /* 0x000fe20008000000 */
[----:B------:R-:W-:Y:S01]  /*1080*/  UIADD3 UR4, UR4, 0x3f, URZ ;  /* 0x0000003f04047890 */ /* 0x000fe2000fffe03f */
[----:B------:R-:W-:-:S03]  /*1090*/  UMOV UR37, URZ ;  /* 0x0000003f00257c82 */ /* 0x000fc60008000000 */
[----:B------:R-:W-:-:S04]  /*10a0*/  USHF.R.S32.HI UR5, URZ, 0x1f, UR4 ;  /* 0x0000001f3f057899 */ /* 0x000fc80008011404 */
[----:B------:R-:W-:-:S04]  /*10b0*/  ULEA.HI UR5, UR5, UR4, URZ, 0x6 ;  /* 0x0000000405057291 */ /* 0x000fc8000f8f303f */
[----:B------:R-:W-:-:S12]  /*10c0*/  USHF.R.S32.HI UR43, URZ, 0x6, UR5 ;  /* 0x000000063f2b7899 */ /* 0x000fd80008011405 */
.L_x_1562:
[----:B------:R-:W4:Y:S01]  /*10d0*/  S2R R0, SR_TID.X ;  /* 0x0000000000007919 */ /* 0x000f220000002100 */
[----:B------:R-:W0:Y:S01]  /*10e0*/  S2UR UR6, SR_CgaCtaId ;  /* 0x00000000000679c3 */ /* 0x000e220000008800 */
[----:B------:R-:W-:Y:S02]  /*10f0*/  UMOV UR44, 0x400 ;  /* 0x00000400002c7882 */ /* 0x000fe40000000000 */
[----:B0-----:R-:W-:Y:S01]  /*1100*/  ULEA UR44, UR6, UR44, 0x18 ;  /* 0x0000002c062c7291 */ /* 0x001fe2000f8ec03f */
[----:B----4-:R-:W-:-:S04]  /*1110*/  LOP3.LUT R0, R0, 0x80, RZ, 0xc0, !PT ;  /* 0x0000008000007812 */ /* 0x010fc800078ec0ff */
[----:B------:R-:W-:-:S06]  /*1120*/  SHF.R.U32.HI R0, RZ, 0x7, R0 ;  /* 0x00000007ff007819 */ /* 0x000fcc0000011600 */
[----:B------:R-:W0:Y:S02]  /*1130*/  SHFL.IDX PT, R0, R0, RZ, 0x1f ;  /* 0x00001fff00007589 */ /* 0x000e2400000e0000 */
[----:B0-----:R-:W-:-:S13]  /*1140*/  R2UR UR4, R0 ;  /* 0x00000000000472ca */ /* 0x001fda00000e0000 */
[----:B------:R-:W-:-:S04]  /*1150*/  ULEA.HI UR5, UR4, UR4, URZ, 0x1 ;  /* 0x0000000404057291 */ /* 0x000fc8000f8f083f */
[----:B------:R-:W-:-:S04]  /*1160*/  ULOP3.LUT UR5, UR5, 0x7fffe, URZ, 0xc0, !UPT ;  /* 0x0007fffe05057892 */ /* 0x000fc8000f8ec03f */
[----:B------:R-:W-:-:S03]  /*1170*/  UIADD3 UR5, UR4, -UR5, URZ ;  /* 0x8000000504057290 */ /* 0x000fc6000fffe03f */
[----:B------:R-:W-:Y:S01]  /*1180*/  ULDC UR4, c[0x0][0x28c] ;  /* 0x0000a30000047ab9 */ /* 0x000fe20000000800 */
[----:B------:R-:W-:Y:S01]  /*1190*/  ULEA UR5, UR5, UR44, 0xd ;  /* 0x0000002c05057291 */ /* 0x000fe2000f8e683f */
[----:B------:R-:W-:-:S03]  /*11a0*/  ISETP.LT.AND P0, PT, RZ, UR4, PT ;  /* 0x00000004ff007c0c */ /* 0x000fc6000bf01270 */
[----:B------:R-:W-:-:S04]  /*11b0*/  UIADD3 UR5, UR5, 0x100, URZ ;  /* 0x0000010005057890 */ /* 0x000fc8000fffe03f */
[----:B------:R-:W-:-:S04]  /*11c0*/  USHF.R.U32.HI UR5, URZ, 0x4, UR5 ;  /* 0x000000043f057899 */ /* 0x000fc80008011605 */
[----:B------:R-:W-:Y:S02]  /*11d0*/  ULOP3.LUT UR45, UR5, 0x3fff, URZ, 0xc0, !UPT ;  /* 0x00003fff052d7892 */ /* 0x000fe4000f8ec03f */
[----:B--2---:R-:W-:Y:S10]  /*11e0*/  @P0 BRA `(.L_x_13) ;  /* 0x0000000000400947 */ /* 0x004ff40003800000 */
[----:B------:R-:W-:Y:S01]  /*11f0*/  MOV R0, 0x0 ;  /* 0x0000000000007802 */ /* 0x000fe20000000f00 */
[----:B------:R-:W-:Y:S01]  /*1200*/  ULDC.64 UR4, c[0x4][0x68] ;  /* 0x01001a0000047ab9 */ /* 0x000fe20000000a00 */
[----:B------:R-:W-:Y:S01]  /*1210*/  ULDC.64 UR6, c[0x4][0x8] ;  /* 0x0100020000067ab9 */ /* 0x000fe20000000a00 */
[----:B--2---:R-:W-:Y:S01]  /*1220*/  IMAD.U32 R4, RZ, RZ, UR4 ;  /* 0x00000004ff047e24 */ /* 0x004fe2000f8e00ff */
[----:B------:R0:W2:Y:S01]  /*1230*/  LDC.64 R14, c[0x4][R0] ;  /* 0x01000000000e7b82 */ /* 0x0000a20000000a00 */
[----:B------:R-:W-:Y:S01]  /*1240*/  MOV R5, UR5 ;  /* 0x0000000500057c02 */ /* 0x000fe20008000f00 */
[----:B------:R-:W-:Y:S01]  /*1250*/  ULDC.64 UR4, c[0x4][0x70] ;  /* 0x01001c0000047ab9 */ /* 0x000fe20000000a00 */
[----:B------:R-:W-:Y:S01]  /*1260*/  IMAD.U32 R10, RZ, RZ, UR6 ;  /* 0x00000006ff0a7e24 */ /* 0x000fe2000f8e00ff */
[----:B------:R-:W-:Y:S01]  /*1270*/  MOV R11, UR7 ;  /* 0x00000007000b7c02 */ /* 0x000fe20008000f00 */
[----:B------:R-:W-:Y:S02]  /*1280*/  IMAD.U32 R6, RZ, RZ, UR4 ;  /* 0x00000004ff067e24 */ /* 0x000fe4000f8e00ff */
[----:B------:R-:W-:-:S02]  /*1290*/  IMAD.U32 R7, RZ, RZ, UR5 ;  /* 0x00000005ff077e24 */ /* 0x000fc4000f8e00ff */
[----:B------:R-:W-:Y:S02]  /*12a0*/  IMAD.MOV.U32 R8, RZ, RZ, 0x1e1 ;  /* 0x000001e1ff087424 */ /* 0x000fe400078e00ff */
[----:B------:R-:W-:Y:S02]  /*12b0*/  IMAD.MOV.U32 R12, RZ, RZ, 0x1 ;  /* 0x00000001ff0c7424 */ /* 0x000fe400078e00ff */
[----:B0-----:R-:W-:-:S07]  /*12c0*/  IMAD.MOV.U32 R13, RZ, RZ, RZ ;  /* 0x000000ffff0d7224 */ /* 0x001fce00078e00ff */
[----:B------:R-:W-:-:S07]  /*12d0*/  LEPC R20, `(.L_x_13) ;  /* 0x000000001014794e */ /* 0x000fce0000000000 */
[----:B-123-5:R-:W-:Y:S05]  /*12e0*/  CALL.ABS.NOINC R14 ;  /* 0x000000000e007343 */ /* 0x02efea0003c00000 */
.L_x_13:
[----:B------:R-:W-:-:S06]  /*12f0*/  ULOP3.LUT UR4, UR38, 0x1, URZ, 0xfc, !UPT ;  /* 0x0000000126047892 */ /* 0x000fcc000f8efc3f */
[----:B------:R-:W-:-:S04]  /*1300*/  MOV R0, UR4 ;  /* 0x0000000400007c02 */ /* 0x000fc80008000f00 */
[----:B------:R-:W-:-:S13]  /*1310*/  ISETP.NE.AND P0, PT, R0, 0x3, PT ;  /* 0x000000030000780c */ /* 0x000fda0003f05270 */
[----:B------:R-:W-:Y:S05]  /*1320*/  @!P0 BRA `(.L_x_14) ;  /* 0x0000000000048947 */ /* 0x000fea0003800000 */
[----:B------:R-:W-:Y:S01]  /*1330*/  BPT.TRAP 0x1 ;  /* 0x000000040000795c */ /* 0x000fe20000300000 */
.L_x_14:
[----:B-1----:R-:W-:Y:S02]  /*1340*/  IMAD.U32 R3, RZ, RZ, UR37 ;  /* 0x00000025ff037e24 */ /* 0x002fe4000f8e00ff */
[----:B------:R-:W-:-:S03]  /*1350*/  IMAD.U32 R0, RZ, RZ, UR36 ;  /* 0x00000024ff007e24 */ /* 0x000fc6000f8e00ff */
[----:B------:R-:W-:Y:S02]  /*1360*/  LEA R3, R3, UR44, 0x3 ;  /* 0x0000002c03037c11 */ /* 0x000fe4000f8e18ff */
[----:B------:R-:W-:-:S04]  /*1370*/  SHF.L.U32 R0, R0, 0x1f, RZ ;  /* 0x0000001f00007819 */ /* 0x000fc800000006ff */
[----:B------:R0:W1:Y:S01]  /*1380*/  SYNCS.PHASECHK.TRANS64.TRYWAIT P1, [R3+URZ], R0 ;  /* 0x00000000030075a7 */ /* 0x000062000802017f */
[----:B------:R-:W-:Y:S05]  /*1390*/  @!P0 BRA `(.L_x_15) ;  /* 0x0000000000048947 */ /* 0x000fea0003800000 */
[----:B------:R-:W-:Y:S01]  /*13a0*/  BPT.TRAP 0x1 ;  /* 0x000000040000795c */ /* 0x000fe20000300000 */
.L_x_15:
[----:B-1----:R-:W-:Y:S05]  /*13b0*/  @P1 BRA `(.L_x_16) ;  /* 0x0000000000081947 */ /* 0x002fea0003800000 */
[----:B------:R-:W1:Y:S02]  /*13c0*/  SYNCS.PHASECHK.TRANS64.TRYWAIT P1, [R3+URZ], R0 ;  /* 0x00000000030075a7 */ /* 0x000e64000802017f */
[----:B-1----:R-:W-:Y:S05]  /*13d0*/  @!P1 BRA `(.L_x_17) ;  /* 0x00000608000c9947 */ /* 0x002fea0003800000 */
.L_x_16:
[----:B------:R-:W-:-:S04]  /*13e0*/  UISETP.LT.AND UP0, UPT, UR43, 0x1, UPT ;  /* 0x000000012b00788c */ /* 0x000fc8000bf01270 */
[----:B------:R-:W-:-:S06]  /*13f0*/  USEL UR4, UR43, 0x1, UP0 ;  /* 0x000000012b047887 */ /* 0x000fcc0008000000 */
[----:B--2---:R-:W-:Y:S01]  /*1400*/  IMAD.U32 R4, RZ, RZ, UR4 ;  /* 0x00000004ff047e24 */ /* 0x004fe2000f8e00ff */
[----:B------:R-:W-:Y:S05]  /*1410*/  WARPSYNC.ALL ;  /* 0x0000000000007948 */ /* 0x000fea0003800000 */
[----:B------:R-:W-:-:S04]  /*1420*/  IADD3 R4, -R4, UR43, RZ ;  /* 0x0000002b04047c10 */ /* 0x000fc8000fffe1ff */
[----:B------:R-:W-:Y:S01]  /*1430*/  ISETP.GE.AND P1, PT, R4, 0x1, PT ;  /* 0x000000010400780c */ /* 0x000fe20003f26270 */
[----:B------:R-:W-:Y:S01]  /*1440*/  UIADD3 UR4, UR44, 0x18100, URZ ;  /* 0x000181002c047890 */ /* 0x000fe2000fffe03f */
[----:B------:R-:W-:Y:S01]  /*1450*/  WARPGROUP.ARRIVE ;  /* 0x00000000000079c5 */ /* 0x000fe20000000000 */
[----:B------:R-:W-:Y:S01]  /*1460*/  UMOV UR9, 0x40000040 ;  /* 0x4000004000097882 */ /* 0x000fe20000000000 */
[----:B------:R-:W-:Y:S01]  /*1470*/  UMOV UR11, 0x40000040 ;  /* 0x40000040000b7882 */ /* 0x000fe20000000000 */
[----:B------:R-:W-:Y:S01]  /*1480*/  USHF.R.U32.HI UR4, URZ, 0x4, UR4 ;  /* 0x000000043f047899 */ /* 0x000fe20008011604 */
[----:B-----5:R-:W-:Y:S01]  /*1490*/  STL [R1+0x12c0], R16 ;  /* 0x0012c01001007387 */ /* 0x020fe20000100800 */
[----:B------:R-:W-:Y:S01]  /*14a0*/  UMOV UR13, UR9 ;  /* 0x00000009000d7c82 */ /* 0x000fe20008000000 */
[----:B------:R-:W-:Y:S01]  /*14b0*/  UMOV UR15, 0x40000040 ;  /* 0x40000040000f7882 */ /* 0x000fe20000000000 */
[----:B------:R-:W-:Y:S01]  /*14c0*/  ULOP3.LUT UR5, UR4, 0x3fff, URZ, 0xc0, !UPT ;  /* 0x00003fff04057892 */ /* 0x000fe2000f8ec03f */
[----:B------:R-:W-:Y:S01]  /*14d0*/  STL [R1+0x12bc], R4 ;  /* 0x0012bc0401007387 */ /* 0x000fe20000100800 */
[----:B------:R-:W-:-:S02]  /*14e0*/  ULOP3.LUT UR4, UR45, 0x10000, URZ, 0xfc, !UPT ;  /* 0x000100002d047892 */ /* 0x000fc4000f8efc3f */
[----:B------:R-:W-:Y:S01]  /*14f0*/  ULOP3.LUT UR5, UR5, 0x10000, URZ, 0xfc, !UPT ;  /* 0x0001000005057892 */ /* 0x000fe2000f8efc3f */
[----:B------:R-:W-:Y:S01]  /*1500*/  STL [R1+0x12b8], R2 ;  /* 0x0012b80201007387 */ /* 0x000fe20000100800 */
[----:B------:R-:W-:Y:S02]  /*1510*/  UIMAD UR6, UR37, 0xc00, UR4 ;  /* 0x00000c00250678a4 */ /* 0x000fe4000f8e0204 */
[----:B------:R-:W-:-:S04]  /*1520*/  ULEA UR7, UR37, UR5, 0xc ;  /* 0x0000000525077291 */ /* 0x000fc8000f8e603f */
[----:B------:R-:W-:Y:S01]  /*1530*/  UIADD3 UR14, UR7, 0x800, URZ ;  /* 0x00000800070e7890 */ /* 0x000fe2000fffe03f */
[----:B------:R-:W-:Y:S02]  /*1540*/  UMOV UR8, UR6 ;  /* 0x0000000600087c82 */ /* 0x000fe40008000000 */
[----:B------:R-:W-:Y:S01]  /*1550*/  UMOV UR10, UR7 ;  /* 0x00000007000a7c82 */ /* 0x000fe20008000000 */
[----:B------:R-:W-:Y:S01]  /*1560*/  UMOV UR12, UR8 ;  /* 0x00000008000c7c82 */ /* 0x000fe20008000000 */
[----:B------:R-:W-:Y:S03]  /*1570*/  HGMMA.64x256x16.F32 R24, gdesc[UR8], RZ, !UPT, gsb0 ;  /* 0x03e00000081879f0 */ /* 0x000fe6000c0008ff */
[----:B------:R-:W-:Y:S02]  /*1580*/  WARPGROUP.DEPBAR.LE gsb0, 0x0 ;  /* 0x00008000000079c5 */ /* 0x000fe40000010000 */
[----:B------:R-:W-:Y:S04]  /*1590*/  STL.64 [R1+0x800], R24 ;  /* 0x0008001801007387 */ /* 0x000fe80000100a00 */
        /* <DEDUP_REMOVED lines=62> */
[----:B------:R2:W-:Y:S02]  /*1980*/  STL.64 [R1+0x9f8], R150 ;  /* 0x0009f89601007387 */ /* 0x0005e40000100a00 */
[----:B--2---:R-:W-:-:S06]  /*1990*/  WARPGROUP.ARRIVE ;  /* 0x00000000000079c5 */ /* 0x004fcc0000000000 */
[----:B------:R-:W-:Y:S01]  /*19a0*/  HGMMA.64x256x16.F32 R24, gdesc[UR12], RZ, !UPT, gsb0 ;  /* 0x03e000000c1879f0 */ /* 0x000fe2000c0008ff */
[----:B------:R-:W-:Y:S01]  /*19b0*/  UIADD3 UR12, UR6, 0x400, URZ ;  /* 0x00000400060c7890 */ /* 0x000fe2000fffe03f */
[----:B------:R-:W-:Y:S02]  /*19c0*/  UMOV UR13, 0x40000040 ;  /* 0x40000040000d7882 */ /* 0x000fe40000000000 */
[----:B------:R-:W-:-:S04]  /*19d0*/  UMOV UR9, UR13 ;  /* 0x0000000d00097c82 */ /* 0x000fc80008000000 */
[----:B------:R-:W-:Y:S01]  /*19e0*/  UMOV UR8, UR12 ;  /* 0x0000000c00087c82 */ /* 0x000fe20008000000 */
        /* <DEDUP_REMOVED lines=66> */
[----:B------:R-:W-:Y:S03]  /*1e10*/  HGMMA.64x256x16.F32 R24, gdesc[UR12], RZ, !UPT, gsb0 ;  /* 0x03e000000c1879f0 */ /* 0x000fe6000c0008ff */
[----:B------:R-:W-:Y:S02]  /*1e20*/  WARPGROUP.DEPBAR.LE gsb0, 0x0 ;  /* 0x00008000000079c5 */ /* 0x000fe40000010000 */
[----:B------:R-:W-:Y:S04]  /*1e30*/  STL.64 [R1], R24 ;  /* 0x0000001801007387 */ /* 0x000fe80000100a00 */
        /* <DEDUP_REMOVED lines=66> */
[----:B------:R-:W-:Y:S01]  /*2260*/  UMOV UR9, 0x40000040 ;  /* 0x4000004000097882 */ /* 0x000fe20000000000 */
        /* <DEDUP_REMOVED lines=67> */
[----:B------:R-:W-:Y:S01]  /*26a0*/  UMOV UR10, UR14 ;  /* 0x0000000e000a7c82 */ /* 0x000fe20008000000 */
[----:B------:R-:W-:Y:S01]  /*26b0*/  UMOV UR11, UR15 ;  /* 0x0000000f000b7c82 */ /* 0x000fe20008000000 */
[----:B------:R-:W-:Y:S02]  /*26c0*/  WARPGROUP.DEPBAR.LE gsb0, 0x0 ;  /* 0x00008000000079c5 */ /* 0x000fe40000010000 */
[----:B------:R-:W-:Y:S01]  /*26d0*/  STL.64 [R1+0x400], R24 ;  /* 0x0004001801007387 */ /* 0x000fe20000100a00 */
[----:B------:R-:W-:Y:S01]  /*26e0*/  MOV R235, R45 ;  /* 0x0000002d00eb7202 */ /* 0x000fe20000000f00 */
[----:B------:R-:W-:Y:S01]  /*26f0*/  IMAD.MOV.U32 R234, RZ, RZ, R46 ;  /* 0x000000ffffea7224 */ /* 0x000fe200078e002e */
[----:B------:R-:W-:Y:S01]  /*2700*/  MOV R231, R49 ;  /* 0x0000003100e77202 */ /* 0x000fe20000000f00 */
[----:B------:R-:W-:Y:S01]  /*2710*/  STL.64 [R1+0x408], R26 ;  /* 0x0004081a01007387 */ /* 0x000fe20000100a00 */
[----:B------:R-:W-:Y:S01]  /*2720*/  IMAD.MOV.U32 R233, RZ, RZ, R47 ;  /* 0x000000ffffe97224 */ /* 0x000fe200078e002f */
[----:B------:R-:W-:Y:S01]  /*2730*/  MOV R227, R53 ;  /* 0x0000003500e37202 */ /* 0x000fe20000000f00 */
[----:B------:R-:W-:Y:S01]  /*2740*/  IMAD.MOV.U32 R232, RZ, RZ, R48 ;  /* 0x000000ffffe87224 */ /* 0x000fe200078e0030 */
        /* <DEDUP_REMOVED lines=62> */
[----:B01----:R-:W-:Y:S01]  /*2b30*/  MOV R3, R149 ;  /* 0x0000009500037202 */ /* 0x003fe20000000f00 */
[----:B------:R-:W-:Y:S01]  /*2b40*/  IMAD.MOV.U32 R189, RZ, RZ, R91 ;  /* 0x000000ffffbd7224 */ /* 0x000fe200078e005b */
[----:B------:R0:W-:Y:S01]  /*2b50*/  STL [R1+0x450], R44 ;  /* 0x0004502c01007387 */ /* 0x0001e20000100800 */
[----:B------:R-:W-:-:S02]  /*2b60*/  IMAD.MOV.U32 R188, RZ, RZ, R92 ;  /* 0x000000ffffbc7224 */ /* 0x000fc400078e005c */
[----:B------:R-:W-:Y:S02]  /*2b70*/  IMAD.MOV.U32 R186, RZ, RZ, R94 ;  /* 0x000000ffffba7224 */ /* 0x000fe400078e005e */
[----:B------:R-:W-:Y:S02]  /*2b80*/  IMAD.MOV.U32 R185, RZ, RZ, R95 ;  /* 0x000000ffffb97224 */ /* 0x000fe400078e005f */
[----:B------:R-:W-:Y:S02]  /*2b90*/  IMAD.MOV.U32 R184, RZ, RZ, R96 ;  /* 0x000000ffffb87224 */ /* 0x000fe400078e0060 */
[----:B------:R-:W-:Y:S02]  /*2ba0*/  IMAD.MOV.U32 R182, RZ, RZ, R98 ;  /* 0x000000ffffb67224 */ /* 0x000fe400078e0062 */
[----:B------:R-:W-:Y:S02]  /*2bb0*/  IMAD.MOV.U32 R181, RZ, RZ, R99 ;  /* 0x000000ffffb57224 */ /* 0x000fe400078e0063 */
        /* <DEDUP_REMOVED lines=26> */
[----:B---3--:R-:W-:Y:S02]  /*2d60*/  IMAD.MOV.U32 R17, RZ, RZ, R135 ;  /* 0x000000ffff117224 */ /* 0x008fe400078e0087 */
        /* <DEDUP_REMOVED lines=12> */
[----:B0-----:R-:W-:-:S06]  /*2e30*/  WARPGROUP.ARRIVE ;  /* 0x00000000000079c5 */ /* 0x001fcc0000000000 */
        /* <DEDUP_REMOVED lines=65> */
[----:B------:R0:W-:Y:S04]  /*3250*/  STL.64 [R1+0x1b40], R24 ;  /* 0x001b401801007387 */ /* 0x0001e80000100a00 */
[----:B0-----:R-:W2:Y:S04]  /*3260*/  LDL.LU R24, [R1] ;  /* 0x0000000001187983 */ /* 0x001ea80000300800 */
[----:B------:R-:W2:Y:S04]  /*3270*/  LDL.LU R25, [R1+0x4] ;  /* 0x0000040001197983 */ /* 0x000ea80000300800 */
[----:B------:R-:W3:Y:S04]  /*3280*/  LDL.LU R26, [R1+0x8] ;  /* 0x00000800011a7983 */ /* 0x000ee80000300800 */
[----:B------:R-:W3:Y:S04]  /*3290*/  LDL.LU R27, [R1+0xc] ;  /* 0x00000c00011b7983 */ /* 0x000ee80000300800 */
[----:B------:R-:W4:Y:S04]  /*32a0*/  LDL.LU R28, [R1+0x10] ;  /* 0x00001000011c7983 */ /* 0x000f280000300800 */
[----:B------:R-:W4:Y:S04]  /*32b0*/  LDL.LU R29, [R1+0x14] ;  /* 0x00001400011d7983 */ /* 0x000f280000300800 */
[----:B------:R-:W2:Y:S04]  /*32c0*/  LDL.LU R30, [R1+0x18] ;  /* 0x00001800011e7983 */ /* 0x000ea80000300800 */
        /* <DEDUP_REMOVED lines=121> */
[----:B--2---:R-:W-:Y:S04]  /*3a60*/  STL.64 [R1+0x2138], R150 ;  /* 0x0021389601007387 */ /* 0x004fe80000100a00 */
[----:B----4-:R-:W-:Y:S04]  /*3a70*/  STL.64 [R1+0x2130], R148 ;  /* 0x0021309401007387 */ /* 0x010fe80000100a00 */
[----:B---3--:R-:W-:Y:S04]  /*3a80*/  STL.64 [R1+0x2128], R146 ;  /* 0x0021289201007387 */ /* 0x008fe80000100a00 */
        /* <DEDUP_REMOVED lines=61> */
[----:B0-----:R-:W2:Y:S04]  /*3e60*/  LDL.LU R24, [R1+0x200] ;  /* 0x0002000001187983 */ /* 0x001ea80000300800 */
        /* <DEDUP_REMOVED lines=318> */
[----:B------:R-:W2:Y:S01]  /*5250*/  LDL.LU R151, [R1+0x9fc] ;  /* 0x0009fc0001977983 */ /* 0x000ea20000300800 */
[----:B------:R-:W-:-:S02]  /*5260*/  UIADD3 UR8, UR6, 0x2, URZ ;  /* 0x0000000206087890 */ /* 0x000fc4000fffe03f */
[----:B------:R-:W-:Y:S01]  /*5270*/  UIADD3 UR10, UR7, 0x2, URZ ;  /* 0x00000002070a7890 */ /* 0x000fe2000fffe03f */
[----:B------:R-:W-:Y:S01]  /*5280*/  UMOV UR9, 0x40000040 ;  /* 0x4000004000097882 */ /* 0x000fe20000000000 */
[----:B------:R-:W-:Y:S01]  /*5290*/  UMOV UR11, 0x40000040 ;  /* 0x40000040000b7882 */ /* 0x000fe20000000000 */
[----:B--2---:R-:W-:-:S06]  /*52a0*/  WARPGROUP.ARRIVE ;  /* 0x00000000000079c5 */ /* 0x004fcc0000000000 */
[----:B------:R-:W-:Y:S03]  /*52b0*/  HGMMA.64x256x16.F32 R24, gdesc[UR8], R24, gsb0 ;  /* 0x03e00000081879f0 */ /* 0x000fe60008000818 */
        /* <DEDUP_REMOVED lines=65> */
[----:B0-----:R-:W2:Y:S04]  /*56d0*/  LDL.LU.64 R150, [R1+0x2338] ;  /* 0x0023380001967983 */ /* 0x001ea80000300a00 */
[----:B------:R-:W2:Y:S04]  /*56e0*/  LDL.LU.64 R148, [R1+0x2330] ;  /* 0x0023300001947983 */ /* 0x000ea80000300a00 */
        /* <DEDUP_REMOVED lines=61> */
[----:B------:R-:W2:Y:S01]  /*5ac0*/  LDL.LU.64 R24, [R1+0x2140] ;  /* 0x0021400001187983 */ /* 0x000ea20000300a00 */
[----:B------:R-:W-:Y:S01]  /*5ad0*/  UIADD3 UR14, UR7, 0x802, URZ ;  /* 0x00000802070e7890 */ /* 0x000fe2000fffe03f */
[----:B------:R-:W-:Y:S01]  /*5ae0*/  UMOV UR12, UR8 ;  /* 0x00000008000c7c82 */ /* 0x000fe20008000000 */
[----:B------:R-:W-:Y:S01]  /*5af0*/  UMOV UR13, UR9 ;  /* 0x00000009000d7c82 */ /* 0x000fe20008000000 */
        /* <DEDUP_REMOVED lines=133> */
[----:B------:R-:W-:Y:S01]  /*6350*/  UMOV UR13, 0x40000040 ;  /* 0x40000040000d7882 */ /* 0x000fe20000000000 */
[----:B--2---:R-:W-:-:S07]  /*6360*/  WARPGROUP.ARRIVE ;  /* 0x00000000000079c5 */ /* 0x004fce0000000000 */
[----:B------:R-:W-:Y:S03]  /*6370*/  HGMMA.64x256x16.F32 R24, gdesc[UR12], R24, gsb0 ;  /* 0x03e000000c1879f0 */ /* 0x000fe60008000818 */
[----:B------:R-:W-:Y:S02]  /*6380*/  WARPGROUP.DEPBAR.LE gsb0, 0x0 ;  /* 0x00008000000079c5 */ /* 0x000fe40000010000 */
[----:B------:R0:W-:Y:S04]  /*6390*/  STL.64 [R1], R24 ;  /* 0x0000001801007387 */ /* 0x0001e80000100a00 */
[----:B------:R1:W-:Y:S04]  /*63a0*/  STL.64 [R1+0x8], R26 ;  /* 0x0000081a01007387 */ /* 0x0003e80000100a00 */
        /* <DEDUP_REMOVED lines=62> */
[----:B0-----:R-:W4:Y:S04]  /*6790*/  LDL.LU R24, [R1+0x400] ;  /* 0x0004000001187983 */ /* 0x001f280000300800 */
[----:B------:R-:W4:Y:S04]  /*67a0*/  LDL.LU R25, [R1+0x404] ;  /* 0x0004040001197983 */ /* 0x000f280000300800 */
[----:B-1----:R-:W4:Y:S04]  /*67b0*/  LDL.LU R26, [R1+0x408] ;  /* 0x00040800011a7983 */ /* 0x002f280000300800 */
[----:B------:R-:W4:Y:S04]  /*67c0*/  LDL.LU R27, [R1+0x40c] ;  /* 0x00040c00011b7983 */ /* 0x000f280000300800 */
[----:B--2---:R-:W2:Y:S04]  /*67d0*/  LDL.LU R28, [R1+0x410] ;  /* 0x00041000011c7983 */ /* 0x004ea80000300800 */
[----:B------:R-:W2:Y:S04]  /*67e0*/  LDL.LU R29, [R1+0x414] ;  /* 0x00041400011d7983 */ /* 0x000ea80000300800 */
[----:B---3--:R-:W3:Y:S04]  /*67f0*/  LDL.LU R30, [R1+0x418] ;  /* 0x00041800011e7983 */ /* 0x008ee80000300800 */
[----:B------:R-:W3:Y:S04]  /*6800*/  LDL.LU R31, [R1+0x41c] ;  /* 0x00041c00011f7983 */ /* 0x000ee80000300800 */
[----:B----4-:R-:W4:Y:S04]  /*6810*/  LDL.LU R32, [R1+0x420] ;  /* 0x0004200001207983 */ /* 0x010f280000300800 */
        /* <DEDUP_REMOVED lines=11> */
[----:B------:R-:W4:Y:S01]  /*68d0*/  LDL.LU R44, [R1+0x450] ;  /* 0x00045000012c7983 */ /* 0x000f220000300800 */
[----:B------:R-:W-:Y:S01]  /*68e0*/  MOV R150, R2 ;  /* 0x0000000200967202 */ /* 0x000fe20000000f00 */
[----:B------:R-:W-:Y:S01]  /*68f0*/  IMAD.MOV.U32 R151, RZ, RZ, R0 ;  /* 0x000000ffff977224 */ /* 0x000fe200078e0000 */
[----:B------:R-:W-:Y:S01]  /*6900*/  MOV R146, R6 ;  /* 0x0000000600927202 */ /* 0x000fe20000000f00 */
        /* <DEDUP_REMOVED lines=100> */
[----:B------:R-:W-:-:S02]  /*6f50*/  IMAD.MOV.U32 R83, RZ, RZ, R197 ;  /* 0x000000ffff537224 */ /* 0x000fc400078e00c5 */
[----:B------:R-:W-:Y:S01]  /*6f60*/  IMAD.MOV.U32 R80, RZ, RZ, R200 ;  /* 0x000000ffff507224 */ /* 0x000fe200078e00c8 */
[----:B------:R-:W-:Y:S01]  /*6f70*/  STL.64 [R1+0x1e70], R100 ;  /* 0x001e706401007387 */ /* 0x000fe20000100a00 */
[----:B------:R-:W-:Y:S02]  /*6f80*/  IMAD.MOV.U32 R81, RZ, RZ, R199 ;  /* 0x000000ffff517224 */ /* 0x000fe400078e00c7 */
[----:B------:R-:W-:Y:S01]  /*6f90*/  IMAD.MOV.U32 R79, RZ, RZ, R201 ;  /* 0x000000ffff4f7224 */ /* 0x000fe200078e00c9 */
[----:B------:R-:W-:Y:S01]  /*6fa0*/  STL.64 [R1+0x1e68], R98 ;  /* 0x001e686201007387 */ /* 0x000fe20000100a00 */
[----:B------:R-:W-:Y:S02]  /*6fb0*/  IMAD.MOV.U32 R76, RZ, RZ, R204 ;  /* 0x000000ffff4c7224 */ /* 0x000fe400078e00cc */
        /* <DEDUP_REMOVED lines=35> */
[----:B------:R-:W-:-:S03]  /*71f0*/  IMAD.MOV.U32 R45, RZ, RZ, R235 ;  /* 0x000000ffff2d7224 */ /* 0x000fc600078e00eb */
        /* <DEDUP_REMOVED lines=14> */
[----:B----4-:R-:W-:Y:S04]  /*72e0*/  STL.64 [R1+0x1d90], R44 ;  /* 0x001d902c01007387 */ /* 0x010fe80000100a00 */
[----:B---3--:R-:W-:Y:S04]  /*72f0*/  STL.64 [R1+0x1d88], R42 ;  /* 0x001d882a01007387 */ /* 0x008fe80000100a00 */
[----:B--2---:R-:W-:Y:S04]  /*7300*/  STL.64 [R1+0x1d80], R40 ;  /* 0x001d802801007387 */ /* 0x004fe80000100a00 */
        /* <DEDUP_REMOVED lines=72> */
[----:B------:R-:W-:Y:S01]  /*7790*/  UMOV UR8, UR12 ;  /* 0x0000000c00087c82 */ /* 0x000fe20008000000 */
[----:B------:R-:W-:Y:S01]  /*77a0*/  UMOV UR9, UR13 ;  /* 0x0000000d00097c82 */ /* 0x000fe20008000000 */
[----:B--2---:R-:W-:-:S06]  /*77b0*/  WARPGROUP.ARRIVE ;  /* 0x00000000000079c5 */ /* 0x004fcc0000000000 */
[----:B------:R-:W-:Y:S03]  /*77c0*/  HGMMA.64x256x16.F32 R24, gdesc[UR8], R24, gsb0 ;  /* 0x03e00000081879f0 */ /* 0x000fe60008000818 */
[----:B------:R-:W-:Y:S02]  /*77d0*/  WARPGROUP.DEPBAR.LE gsb0, 0x0 ;  /* 0x00008000000079c5 */ /* 0x000fe40000010000 */
        /* <DEDUP_REMOVED lines=40> */
[----:B------:R0:W-:Y:S01]  /*7a60*/  STL [R1+0x650], R44 ;  /* 0x0006502c01007387 */ /* 0x0001e20000100800 */
[----:B------:R-:W-:Y:S01]  /*7a70*/  IMAD.MOV.U32 R189, RZ, RZ, R125 ;  /* 0x000000ffffbd7224 */ /* 0x000fe200078e007d */
[----:B------:R-:W-:Y:S01]  /*7a80*/  MOV R175, R111 ;  /* 0x0000006f00af7202 */ /* 0x000fe20000000f00 */
[----:B------:R-:W-:Y:S01]  /*7a90*/  IMAD.MOV.U32 R186, RZ, RZ, R122 ;  /* 0x000000ffffba7224 */ /* 0x000fe200078e007a */
[----:B------:R-:W2:Y:S01]  /*7aa0*/  LDL.LU.64 R150, [R1+0x1f38] ;  /* 0x001f380001967983 */ /* 0x000ea20000300a00 */
        /* <DEDUP_REMOVED lines=64> */
[----:B------:R-:W-:-:S02]  /*7eb0*/  IMAD.MOV.U32 R205, RZ, RZ, R78 ;  /* 0x000000ffffcd7224 */ /* 0x000fc400078e004e */
[----:B------:R-:W-:Y:S01]  /*7ec0*/  IMAD.MOV.U32 R207, RZ, RZ, R76 ;  /* 0x000000ffffcf7224 */ /* 0x000fe200078e004c */
[----:B------:R-:W2:Y:S01]  /*7ed0*/  LDL.LU.64 R116, [R1+0x1eb0] ;  /* 0x001eb00001747983 */ /* 0x000ea20000300a00 */
[----:B------:R-:W-:Y:S02]  /*7ee0*/  IMAD.MOV.U32 R206, RZ, RZ, R77 ;  /* 0x000000ffffce7224 */ /* 0x000fe400078e004d */
[----:B------:R-:W-:Y:S01]  /*7ef0*/  IMAD.MOV.U32 R209, RZ, RZ, R74 ;  /* 0x000000ffffd17224 */ /* 0x000fe200078e004a */
[----:B------:R-:W2:Y:S01]  /*7f00*/  LDL.LU.64 R114, [R1+0x1ea8] ;  /* 0x001ea80001727983 */ /* 0x000ea20000300a00 */
[----:B------:R-:W-:Y:S02]  /*7f10*/  IMAD.MOV.U32 R211, RZ, RZ, R72 ;  /* 0x000000ffffd37224 */ /* 0x000fe400078e0048 */
        /* <DEDUP_REMOVED lines=259> */
[----:B------:R-:W-:Y:S01]  /*8f50*/  STL.64 [R1+0x1a80], R168 ;  /* 0x001a80a801007387 */ /* 0x000fe20000100a00 */
[----:B0-----:R-:W-:-:S03]  /*8f60*/  IMAD.MOV.U32 R150, RZ, RZ, R235 ;  /* 0x000000ffff967224 */ /* 0x001fc600078e00eb */
[----:B------:R-:W-:Y:S01]  /*8f70*/  STL.64 [R1+0x1a78], R166 ;  /* 0x001a78a601007387 */ /* 0x000fe20000100a00 */
[----:B------:R-:W-:-:S03]  /*8f80*/  IMAD.MOV.U32 R151, RZ, RZ, R234 ;  /* 0x000000ffff977224 */ /* 0x000fc600078e00ea */
[----:B------:R-:W-:Y:S01]  /*8f90*/  STL.64 [R1+0x1a70], R164 ;  /* 0x001a70a401007387 */ /* 0x000fe20000100a00 */
[----:B-1----:R-:W-:Y:S01]  /*8fa0*/  IMAD.MOV.U32 R148, RZ, RZ, R233 ;  /* 0x000000ffff947224 */ /* 0x002fe200078e00e9 */
[----:B------:R-:W-:Y:S02]  /*8fb0*/  MOV R149, R232 ;  /* 0x000000e800957202 */ /* 0x000fe40000000f00 */
[----:B------:R-:W-:Y:S01]  /*8fc0*/  STL.64 [R1+0x1a68], R162 ;  /* 0x001a68a201007387 */ /* 0x000fe20000100a00 */
[----:B--2---:R-:W-:-:S03]  /*8fd0*/  IMAD.MOV.U32 R146, RZ, RZ, R231 ;  /* 0x000000ffff927224 */ /* 0x004fc600078e00e7 */
[----:B------:R-:W-:Y:S01]  /*8fe0*/  STL.64 [R1+0x1a60], R160 ;  /* 0x001a60a001007387 */ /* 0x000fe20000100a00 */
[----:B------:R-:W-:Y:S01]  /*8ff0*/  IMAD.MOV.U32 R147, RZ, RZ, R230 ;  /* 0x000000ffff937224 */ /* 0x000fe200078e00e6 */
[----:B---3--:R-:W-:Y:S02]  /*9000*/  MOV R145, R228 ;  /* 0x000000e400917202 */ /* 0x008fe40000000f00 */
[----:B------:R-:W-:Y:S01]  /*9010*/  STL.64 [R1+0x1a58], R158 ;  /* 0x001a589e01007387 */ /* 0x000fe20000100a00 */
[----:B------:R-:W-:-:S03]  /*9020*/  IMAD.MOV.U32 R144, RZ, RZ, R229 ;  /* 0x000000ffff907224 */ /* 0x000fc600078e00e5 */
[----:B------:R-:W-:Y:S01]  /*9030*/  STL.64 [R1+0x1a50], R156 ;  /* 0x001a509c01007387 */ /* 0x000fe20000100a00 */
[----:B----4-:R-:W-:Y:S01]  /*9040*/  IMAD.MOV.U32 R142, RZ, RZ, R227 ;  /* 0x000000ffff8e7224 */ /* 0x010fe200078e00e3 */
[----:B------:R-:W-:Y:S01]  /*9050*/  MOV R141, R224 ;  /* 0x000000e0008d7202 */ /* 0x000fe20000000f00 */
[----:B------:R-:W-:Y:S01]  /*9060*/  IMAD.MOV.U32 R143, RZ, RZ, R226 ;  /* 0x000000ffff8f7224 */ /* 0x000fe200078e00e2 */
[----:B------:R-:W-:Y:S01]  /*9070*/  STL.64 [R1+0x1a48], R154 ;  /* 0x001a489a01007387 */ /* 0x000fe20000100a00 */
[----:B------:R-:W-:-:S03]  /*9080*/  IMAD.MOV.U32 R140, RZ, RZ, R225 ;  /* 0x000000ffff8c7224 */ /* 0x000fc600078e00e1 */
[----:B------:R-:W-:Y:S01]  /*9090*/  STL.64 [R1+0x1a40], R152 ;  /* 0x001a409801007387 */ /* 0x000fe20000100a00 */
[----:B------:R-:W-:Y:S01]  /*90a0*/  IMAD.MOV.U32 R138, RZ, RZ, R223 ;  /* 0x000000ffff8a7224 */ /* 0x000fe200078e00df */
        /* <DEDUP_REMOVED lines=21> */
[----:B------:R0:W-:Y:S04]  /*9200*/  STL [R1+0x19e0], R129 ;  /* 0x0019e08101007387 */ /* 0x0001e80000100800 */
        /* <DEDUP_REMOVED lines=64> */
[----:B------:R-:W-:-:S02]  /*9610*/  UIADD3 UR8, UR6, 0x4, URZ ;  /* 0x0000000406087890 */ /* 0x000fc4000fffe03f */
[----:B------:R-:W-:Y:S01]  /*9620*/  UIADD3 UR10, UR7, 0x4, URZ ;  /* 0x00000004070a7890 */ /* 0x000fe2000fffe03f */
[----:B------:R-:W-:Y:S01]  /*9630*/  UMOV UR9, 0x40000040 ;  /* 0x4000004000097882 */ /* 0x000fe20000000000 */
[----:B------:R-:W-:Y:S01]  /*9640*/  UMOV UR11, 0x40000040 ;  /* 0x40000040000b7882 */ /* 0x000fe20000000000 */
        /* <DEDUP_REMOVED lines=30> */
[----:B--2---:R-:W-:-:S06]  /*9830*/  WARPGROUP.ARRIVE ;  /* 0x00000000000079c5 */ /* 0x004fcc0000000000 */
[----:B------:R-:W-:Y:S01]  /*9840*/  HGMMA.64x256x16.F32 R88, gdesc[UR8], R88, gsb0 ;  /* 0x03e00000085879f0 */ /* 0x000fe20008000858 */
[----:B------:R-:W-:Y:S04]  /*9850*/  STL.64 [R1+0x1388], R26 ;  /* 0x0013881a01007387 */ /* 0x000fe80000100a00 */
[----:B------:R-:W-:Y:S01]  /*9860*/  STL.64 [R1+0x1380], R24 ;  /* 0x0013801801007387 */ /* 0x000fe20000100a00 */
[----:B------:R-:W-:-:S03]  /*9870*/  WARPGROUP.DEPBAR.LE gsb0, 0x0 ;  /* 0x00008000000079c5 */ /* 0x000fc60000010000 */
        /* <DEDUP_REMOVED lines=49> */
[----:B------:R-:W-:-:S03]  /*9b90*/  IMAD.MOV.U32 R217, RZ, RZ, R214 ;  /* 0x000000ffffd97224 */ /* 0x000fc600078e00d6 */
[----:B------:R-:W-:Y:S01]  /*9ba0*/  STL.64 [R1+0x988], R186 ;  /* 0x000988ba01007387 */ /* 0x000fe20000100a00 */
[----:B------:R-:W-:-:S03]  /*9bb0*/  IMAD.MOV.U32 R216, RZ, RZ, R215 ;  /* 0x000000ffffd87224 */ /* 0x000fc600078e00d7 */
[----:B------:R-:W-:Y:S01]  /*9bc0*/  STL.64 [R1+0x990], R188 ;  /* 0x000990bc01007387 */ /* 0x000fe20000100a00 */
[----:B------:R-:W-:Y:S01]  /*9bd0*/  IMAD.MOV.U32 R219, RZ, RZ, R212 ;  /* 0x000000ffffdb7224 */ /* 0x000fe200078e00d4 */
[----:B------:R-:W-:Y:S02]  /*9be0*/  MOV R218, R213 ;  /* 0x000000d500da7202 */ /* 0x000fe40000000f00 */
[----:B------:R-:W-:Y:S01]  /*9bf0*/  STL.64 [R1+0x998], R190 ;  /* 0x000998be01007387 */ /* 0x000fe20000100a00 */
[----:B------:R-:W-:-:S03]  /*9c00*/  IMAD.MOV.U32 R221, RZ, RZ, R210 ;  /* 0x000000ffffdd7224 */ /* 0x000fc600078e00d2 */
[----:B------:R0:W-:Y:S01]  /*9c10*/  STL [R1+0x9a0], R192 ;  /* 0x0009a0c001007387 */ /* 0x0001e20000100800 */
[----:B------:R-:W-:Y:S01]  /*9c20*/  IMAD.MOV.U32 R220, RZ, RZ, R211 ;  /* 0x000000ffffdc7224 */ /* 0x000fe200078e00d3 */
[----:B------:R-:W-:Y:S02]  /*9c30*/  MOV R222, R209 ;  /* 0x000000d100de7202 */ /* 0x000fe40000000f00 */
[----:B------:R-:W2:Y:S01]  /*9c40*/  LDL.LU.64 R214, [R1+0x1b38] ;  /* 0x001b380001d67983 */ /* 0x000ea20000300a00 */
[----:B------:R-:W-:-:S03]  /*9c50*/  IMAD.MOV.U32 R223, RZ, RZ, R208 ;  /* 0x000000ffffdf7224 */ /* 0x000fc600078e00d0 */
[----:B------:R-:W3:Y:S01]  /*9c60*/  LDL.LU.64 R212, [R1+0x1b30] ;  /* 0x001b300001d47983 */ /* 0x000ee20000300a00 */
[----:B------:R-:W-:Y:S01]  /*9c70*/  IMAD.MOV.U32 R225, RZ, RZ, R206 ;  /* 0x000000ffffe17224 */ /* 0x000fe200078e00ce */
[----:B------:R-:W-:Y:S01]  /*9c80*/  MOV R226, R205 ;  /* 0x000000cd00e27202 */ /* 0x000fe20000000f00 */
[----:B------:R-:W-:Y:S01]  /*9c90*/  IMAD.MOV.U32 R224, RZ, RZ, R207 ;  /* 0x000000ffffe07224 */ /* 0x000fe200078e00cf */
[----:B------:R-:W4:Y:S01]  /*9ca0*/  LDL.LU.64 R210, [R1+0x1b28] ;  /* 0x001b280001d27983 */ /* 0x000f220000300a00 */
[----:B------:R-:W-:-:S03]  /*9cb0*/  IMAD.MOV.U32 R227, RZ, RZ, R204 ;  /* 0x000000ffffe37224 */ /* 0x000fc600078e00cc */
[----:B------:R-:W4:Y:S01]  /*9cc0*/  LDL.LU.64 R208, [R1+0x1b20] ;  /* 0x001b200001d07983 */ /* 0x000f220000300a00 */
        /* <DEDUP_REMOVED lines=15> */
[----:B------:R-:W4:Y:S04]  /*9dc0*/  LDL.LU.64 R198, [R1+0x1af8] ;  /* 0x001af80001c67983 */ /* 0x000f280000300a00 */
[----:B------:R-:W4:Y:S04]  /*9dd0*/  LDL.LU.64 R196, [R1+0x1af0] ;  /* 0x001af00001c47983 */ /* 0x000f280000300a00 */
[----:B------:R-:W4:Y:S04]  /*9de0*/  LDL.LU.64 R194, [R1+0x1ae8] ;  /* 0x001ae80001c27983 */ /* 0x000f280000300a00 */
[----:B0-----:R-:W4:Y:S04]  /*9df0*/  LDL.LU.64 R192, [R1+0x1ae0] ;  /* 0x001ae00001c07983 */ /* 0x001f280000300a00 */
[----:B------:R-:W4:Y:S04]  /*9e00*/  LDL.LU.64 R190, [R1+0x1ad8] ;  /* 0x001ad80001be7983 */ /* 0x000f280000300a00 */
        /* <DEDUP_REMOVED lines=19> */
[----:B------:R-:W2:Y:S04]  /*9f40*/  LDL.LU.64 R150, [R1+0x1a38] ;  /* 0x001a380001967983 */ /* 0x000ea80000300a00 */
[----:B------:R-:W3:Y:S04]  /*9f50*/  LDL.LU.64 R148, [R1+0x1a30] ;  /* 0x001a300001947983 */ /* 0x000ee80000300a00 */
        /* <DEDUP_REMOVED lines=9> */
[----:B------:R-:W4:Y:S04]  /*9ff0*/  LDL.LU R129, [R1+0x19e0] ;  /* 0x0019e00001817983 */ /* 0x000f280000300800 */
[----:B--2---:R-:W-:Y:S04]  /*a000*/  STL.64 [R1+0x19d8], R150 ;  /* 0x0019d89601007387 */ /* 0x004fe80000100a00 */
[----:B---3--:R-:W-:Y:S04]  /*a010*/  STL.64 [R1+0x19d0], R148 ;  /* 0x0019d09401007387 */ /* 0x008fe80000100a00 */
[----:B----4-:R-:W-:Y:S04]  /*a020*/  STL.64 [R1+0x19c8], R146 ;  /* 0x0019c89201007387 */ /* 0x010fe80000100a00 */
        /* <DEDUP_REMOVED lines=8> */
[----:B------:R0:W-:Y:S04]  /*a0b0*/  STL [R1+0x1980], R129 ;  /* 0x0019808101007387 */ /* 0x0001e80000100800 */
        /* <DEDUP_REMOVED lines=128> */
[----:B------:R-:W-:Y:S01]  /*a8c0*/  UIADD3 UR14, UR7, 0x804, URZ ;  /* 0x00000804070e7890 */ /* 0x000fe2000fffe03f */
[----:B------:R-:W-:Y:S01]  /*a8d0*/  UMOV UR12, UR8 ;  /* 0x00000008000c7c82 */ /* 0x000fe20008000000 */
[----:B------:R-:W-:Y:S01]  /*a8e0*/  UMOV UR13, UR9 ;  /* 0x00000009000d7c82 */ /* 0x000fe20008000000 */
[----:B------:R-:W-:Y:S01]  /*a8f0*/  UMOV UR15, 0x40000040 ;  /* 0x40000040000f7882 */ /* 0x000fe20000000000 */
[----:B------:R-:W-:Y:S04]  /*a900*/  STL [R1+0x131c], R216 ;  /* 0x00131cd801007387 */ /* 0x000fe80000100800 */
        /* <DEDUP_REMOVED lines=21> */
[----:B------:R-:W-:Y:S01]  /*aa60*/  STL [R1+0x12c4], R16 ;  /* 0x0012c41001007387 */ /* 0x000fe20000100800 */
        /* <DEDUP_REMOVED lines=130> */
[----:B------:R-:W4:Y:S01]  /*b290*/  LDL.LU.64 R126, [R1+0x598] ;  /* 0x00059800017e7983 */ /* 0x000f220000300a00 */
[----:B--2---:R-:W-:Y:S01]  /*b2a0*/  MOV R217, R150 ;  /* 0x0000009600d97202 */ /* 0x004fe20000000f00 */
[----:B------:R-:W-:-:S02]  /*b2b0*/  IMAD.MOV.U32 R216, RZ, RZ, R151 ;  /* 0x000000ffffd87224 */ /* 0x000fc400078e0097 */
[----:B---3--:R-:W-:Y:S02]  /*b2c0*/  IMAD.MOV.U32 R219, RZ, RZ, R148 ;  /* 0x000000ffffdb7224 */ /* 0x008fe400078e0094 */
[----:B------:R-:W-:Y:S01]  /*b2d0*/  IMAD.MOV.U32 R218, RZ, RZ, R149 ;  /* 0x000000ffffda7224 */ /* 0x000fe200078e0095 */
[----:B----4-:R-:W-:Y:S01]  /*b2e0*/  MOV R221, R146 ;  /* 0x0000009200dd7202 */ /* 0x010fe20000000f00 */
[----:B------:R-:W-:Y:S02]  /*b2f0*/  IMAD.MOV.U32 R220, RZ, RZ, R147 ;  /* 0x000000ffffdc7224 */ /* 0x000fe400078e0093 */
[----:B------:R-:W-:Y:S02]  /*b300*/  IMAD.MOV.U32 R223, RZ, RZ, R144 ;  /* 0x000000ffffdf7224 */ /* 0x000fe400078e0090 */
[----:B------:R-:W-:Y:S01]  /*b310*/  IMAD.MOV.U32 R222, RZ, RZ, R145 ;  /* 0x000000ffffde7224 */ /* 0x000fe200078e0091 */
[----:B------:R-:W-:Y:S01]  /*b320*/  MOV R225, R142 ;  /* 0x0000008e00e17202 */ /* 0x000fe20000000f00 */
[----:B------:R-:W-:-:S02]  /*b330*/  IMAD.MOV.U32 R224, RZ, RZ, R143 ;  /* 0x000000ffffe07224 */ /* 0x000fc400078e008f */
[----:B------:R-:W-:Y:S02]  /*b340*/  IMAD.MOV.U32 R227, RZ, RZ, R140 ;  /* 0x000000ffffe37224 */ /* 0x000fe400078e008c */
[----:B------:R-:W-:Y:S01]  /*b350*/  IMAD.MOV.U32 R226, RZ, RZ, R141 ;  /* 0x000000ffffe27224 */ /* 0x000fe200078e008d */
[----:B------:R-:W-:Y:S01]  /*b360*/  MOV R229, R138 ;  /* 0x0000008a00e57202 */ /* 0x000fe20000000f00 */
        /* <DEDUP_REMOVED lines=10> */
[----:B------:R-:W2:Y:S04]  /*b410*/  LDL.LU.64 R128, [R1+0x5a0] ;  /* 0x0005a00001807983 */ /* 0x000ea80000300a00 */
[----:B------:R-:W3:Y:S04]  /*b420*/  LDL.LU.64 R130, [R1+0x5a8] ;  /* 0x0005a80001827983 */ /* 0x000ee80000300a00 */
[----:B------:R-:W4:Y:S04]  /*b430*/  LDL.LU.64 R132, [R1+0x5b0] ;  /* 0x0005b00001847983 */ /* 0x000f280000300a00 */
        /* <DEDUP_REMOVED lines=61> */
[----:B------:R-:W3:Y:S01]  /*b810*/  LDL.LU R108, [R1+0x650] ;  /* 0x00065000016c7983 */ /* 0x000ee20000300800 */
[----:B------:R-:W-:Y:S01]  /*b820*/  IMAD.MOV.U32 R132, RZ, RZ, R215 ;  /* 0x000000ffff847224 */ /* 0x000fe200078e00d7 */
[----:B------:R-:W-:Y:S01]  /*b830*/  MOV R135, R212 ;  /* 0x000000d400877202 */ /* 0x000fe20000000f00 */
[----:B------:R-:W-:Y:S01]  /*b840*/  IMAD.MOV.U32 R133, RZ, RZ, R214 ;  /* 0x000000ffff857224 */ /* 0x000fe200078e00d6 */
[----:B------:R-:W-:Y:S01]  /*b850*/  MOV R215, R0 ;  /* 0x0000000000d77202 */ /* 0x000fe20000000f00 */
[----:B------:R-:W-:-:S02]  /*b860*/  IMAD.MOV.U32 R134, RZ, RZ, R213 ;  /* 0x000000ffff867224 */ /* 0x000fc400078e00d5 */
[----:B------:R-:W-:Y:S01]  /*b870*/  IMAD.MOV.U32 R214, RZ, RZ, R3 ;  /* 0x000000ffffd67224 */ /* 0x000fe200078e0003 */
[----:B------:R-:W-:Y:S01]  /*b880*/  MOV R139, R208 ;  /* 0x000000d0008b7202 */ /* 0x000fe20000000f00 */
[----:B------:R-:W-:Y:S01]  /*b890*/  IMAD.MOV.U32 R136, RZ, RZ, R211 ;  /* 0x000000ffff887224 */ /* 0x000fe200078e00d3 */
[----:B------:R-:W-:Y:S01]  /*b8a0*/  MOV R211, R7 ;  /* 0x0000000700d37202 */ /* 0x000fe20000000f00 */
[----:B------:R-:W-:Y:S02]  /*b8b0*/  IMAD.MOV.U32 R137, RZ, RZ, R210 ;  /* 0x000000ffff897224 */ /* 0x000fe400078e00d2 */
[----:B------:R-:W-:Y:S02]  /*b8c0*/  IMAD.MOV.U32 R212, RZ, RZ, R6 ;  /* 0x000000ffffd47224 */ /* 0x000fe400078e0006 */
[----:B------:R-:W-:Y:S02]  /*b8d0*/  IMAD.MOV.U32 R213, RZ, RZ, R5 ;  /* 0x000000ffffd57224 */ /* 0x000fe400078e0005 */
[----:B------:R-:W-:-:S02]  /*b8e0*/  IMAD.MOV.U32 R138, RZ, RZ, R209 ;  /* 0x000000ffff8a7224 */ /* 0x000fc400078e00d1 */
[----:B------:R-:W-:Y:S01]  /*b8f0*/  IMAD.MOV.U32 R210, RZ, RZ, R8 ;  /* 0x000000ffffd27224 */ /* 0x000fe200078e0008 */
[----:B------:R-:W-:Y:S01]  /*b900*/  MOV R143, R204 ;  /* 0x000000cc008f7202 */ /* 0x000fe20000000f00 */
[----:B------:R-:W-:Y:S01]  /*b910*/  IMAD.MOV.U32 R140, RZ, RZ, R207 ;  /* 0x000000ffff8c7224 */ /* 0x000fe200078e00cf */
[----:B------:R-:W-:Y:S01]  /*b920*/  MOV R207, R11 ;  /* 0x0000000b00cf7202 */ /* 0x000fe20000000f00 */
[----:B------:R-:W-:Y:S02]  /*b930*/  IMAD.MOV.U32 R141, RZ, RZ, R206 ;  /* 0x000000ffff8d7224 */ /* 0x000fe400078e00ce */
[----:B------:R-:W-:Y:S02]  /*b940*/  IMAD.MOV.U32 R208, RZ, RZ, R10 ;  /* 0x000000ffffd07224 */ /* 0x000fe400078e000a */
[----:B------:R-:W-:Y:S01]  /*b950*/  IMAD.MOV.U32 R209, RZ, RZ, R9 ;  /* 0x000000ffffd17224 */ /* 0x000fe200078e0009 */
[----:B------:R-:W-:Y:S01]  /*b960*/  STL.64 [R1+0x1978], R214 ;  /* 0x001978d601007387 */ /* 0x000fe20000100a00 */
[----:B------:R-:W-:-:S02]  /*b970*/  IMAD.MOV.U32 R142, RZ, RZ, R205 ;  /* 0x000000ffff8e7224 */ /* 0x000fc400078e00cd */
[----:B------:R-:W-:Y:S01]  /*b980*/  IMAD.MOV.U32 R206, RZ, RZ, R12 ;  /* 0x000000ffffce7224 */ /* 0x000fe200078e000c */
[----:B------:R-:W-:Y:S01]  /*b990*/  MOV R147, R200 ;  /* 0x000000c800937202 */ /* 0x000fe20000000f00 */
[----:B------:R-:W-:Y:S01]  /*b9a0*/  IMAD.MOV.U32 R144, RZ, RZ, R203 ;  /* 0x000000ffff907224 */ /* 0x000fe200078e00cb */
[----:B------:R-:W-:Y:S01]  /*b9b0*/  MOV R203, R15 ;  /* 0x0000000f00cb7202 */ /* 0x000fe20000000f00 */
[----:B------:R-:W-:Y:S01]  /*b9c0*/  IMAD.MOV.U32 R145, RZ, RZ, R202 ;  /* 0x000000ffff917224 */ /* 0x000fe200078e00ca */
[----:B------:R-:W-:Y:S01]  /*b9d0*/  STL.64 [R1+0x1970], R212 ;  /* 0x001970d401007387 */ /* 0x000fe20000100a00 */
        /* <DEDUP_REMOVED lines=48> */
[----:B------:R-:W-:-:S03]  /*bce0*/  MOV R131, R216 ;  /* 0x000000d800837202 */ /* 0x000fc60000000f00 */
[----:B------:R-:W-:Y:S01]  /*bcf0*/  STL.64 [R1+0x1860], R144 ;  /* 0x0018609001007387 */ /* 0x000fe20000100a00 */
[----:B------:R-:W-:-:S03]  /*bd00*/  IMAD.MOV.U32 R128, RZ, RZ, R219 ;  /* 0x000000ffff807224 */ /* 0x000fc600078e00db */
[----:B------:R-:W-:Y:S01]  /*bd10*/  STL.64 [R1+0x1858], R142 ;  /* 0x0018588e01007387 */ /* 0x000fe20000100a00 */
[----:B------:R-:W-:Y:S01]  /*bd20*/  IMAD.MOV.U32 R129, RZ, RZ, R218 ;  /* 0x000000ffff817224 */ /* 0x000fe200078e00da */
[----:B------:R-:W-:Y:S02]  /*bd30*/  MOV R127, R220 ;  /* 0x000000dc007f7202 */ /* 0x000fe40000000f00 */
        /* <DEDUP_REMOVED lines=34> */
[----:B---3--:R-:W-:Y:S04]  /*bf60*/  STL.64 [R1+0x17d0], R108 ;  /* 0x0017d06c01007387 */ /* 0x008fe80000100a00 */
[----:B--2---:R-:W-:Y:S04]  /*bf70*/  STL.64 [R1+0x17c8], R106 ;  /* 0x0017c86a01007387 */ /* 0x004fe80000100a00 */
        /* <DEDUP_REMOVED lines=9> */
[----:B0-----:R-:W2:Y:S04]  /*c010*/  LDL.LU.64 R88, [R1] ;  /* 0x0000000001587983 */ /* 0x001ea80000300a00 */
        /* <DEDUP_REMOVED lines=64> */
[----:B------:R-:W-:-:S02]  /*c420*/  UMOV UR13, 0x40000040 ;  /* 0x40000040000d7882 */ /* 0x000fc40000000000 */
        /* <DEDUP_REMOVED lines=33> */
[----:B------:R-:W-:Y:S02]  /*c640*/  STL.64 [R1+0x1580], R24 ;  /* 0x0015801801007387 */ /* 0x000fe40000100a00 */
        /* <DEDUP_REMOVED lines=50> */
[----:B------:R-:W-:-:S03]  /*c970*/  MOV R4, R214 ;  /* 0x000000d600047202 */ /* 0x000fc60000000f00 */
[----:B------:R-:W-:Y:S01]  /*c980*/  STL.64 [R1+0x188], R186 ;  /* 0x000188ba01007387 */ /* 0x000fe20000100a00 */
[----:B------:R-:W-:-:S03]  /*c990*/  IMAD.MOV.U32 R16, RZ, RZ, R215 ;  /* 0x000000ffff107224 */ /* 0x000fc600078e00d7 */
[----:B------:R-:W-:Y:S01]  /*c9a0*/  STL.64 [R1+0x190], R188 ;  /* 0x000190bc01007387 */ /* 0x000fe20000100a00 */
[----:B------:R-:W-:-:S03]  /*c9b0*/  IMAD.MOV.U32 R235, RZ, RZ, R212 ;  /* 0x000000ffffeb7224 */ /* 0x000fc600078e00d4 */
[----:B------:R-:W-:Y:S01]  /*c9c0*/  STL.64 [R1+0x198], R190 ;  /* 0x000198be01007387 */ /* 0x000fe20000100a00 */
[----:B------:R-:W-:Y:S01]  /*c9d0*/  IMAD.MOV.U32 R2, RZ, RZ, R213 ;  /* 0x000000ffff027224 */ /* 0x000fe200078e00d5 */
[----:B------:R-:W-:Y:S02]  /*c9e0*/  MOV R234, R211 ;  /* 0x000000d300ea7202 */ /* 0x000fe40000000f00 */
[----:B------:R0:W-:Y:S01]  /*c9f0*/  STL [R1+0x1a0], R192 ;  /* 0x0001a0c001007387 */ /* 0x0001e20000100800 */
[----:B------:R-:W-:Y:S01]  /*ca00*/  IMAD.MOV.U32 R233, RZ, RZ, R210 ;  /* 0x000000ffffe97224 */ /* 0x000fe200078e00d2 */
[----:B------:R-:W-:Y:S02]  /*ca10*/  MOV R231, R208 ;  /* 0x000000d000e77202 */ /* 0x000fe40000000f00 */
[----:B------:R-:W2:Y:S01]  /*ca20*/  LDL.LU.64 R214, [R1+0x1978] ;  /* 0x0019780001d67983 */ /* 0x000ea20000300a00 */
[----:B------:R-:W-:-:S03]  /*ca30*/  IMAD.MOV.U32 R232, RZ, RZ, R209 ;  /* 0x000000ffffe87224 */ /* 0x000fc600078e00d1 */
[----:B------:R-:W2:Y:S01]  /*ca40*/  LDL.LU.64 R212, [R1+0x1970] ;  /* 0x0019700001d47983 */ /* 0x000ea20000300a00 */
[----:B------:R-:W-:Y:S01]  /*ca50*/  IMAD.MOV.U32 R229, RZ, RZ, R206 ;  /* 0x000000ffffe57224 */ /* 0x000fe200078e00ce */
[----:B------:R-:W-:Y:S01]  /*ca60*/  MOV R227, R204 ;  /* 0x000000cc00e37202 */ /* 0x000fe20000000f00 */
[----:B------:R-:W-:Y:S01]  /*ca70*/  IMAD.MOV.U32 R230, RZ, RZ, R207 ;  /* 0x000000ffffe67224 */ /* 0x000fe200078e00cf */
        /* <DEDUP_REMOVED lines=15> */
[----:B------:R-:W-:Y:S02]  /*cb70*/  IMAD.MOV.U32 R217, RZ, RZ, R194 ;  /* 0x000000ffffd97224 */ /* 0x000fe400078e00c2 */
[----:B------:R-:W-:Y:S01]  /*cb80*/  IMAD.MOV.U32 R218, RZ, RZ, R195 ;  /* 0x000000ffffda7224 */ /* 0x000fe200078e00c3 */
[----:B------:R-:W2:Y:S01]  /*cb90*/  LDL.LU.64 R198, [R1+0x1938] ;  /* 0x0019380001c67983 */ /* 0x000ea20000300a00 */
[----:B------:R-:W-:-:S03]  /*cba0*/  IMAD.MOV.U32 R216, RZ, RZ, R193 ;  /* 0x000000ffffd87224 */ /* 0x000fc600078e00c1 */
        /* <DEDUP_REMOVED lines=56> */
[----:B------:R-:W-:-:S02]  /*cf30*/  UMOV UR9, UR13 ;  /* 0x0000000d00097c82 */ /* 0x000fc40008000000 */
        /* <DEDUP_REMOVED lines=170> */
[----:B------:R-:W-:Y:S01]  /*d9e0*/  MOV R6, R148 ;  /* 0x0000009400067202 */ /* 0x000fe20000000f00 */
[----:B------:R-:W-:Y:S02]  /*d9f0*/  IMAD.MOV.U32 R5, RZ, RZ, R149 ;  /* 0x000000ffff057224 */ /* 0x000fe400078e0095 */
[----:B------:R-:W-:Y:S01]  /*da00*/  STL.64 [R1+0x448], R42 ;  /* 0x0004482a01007387 */ /* 0x000fe20000100a00 */
[----:B------:R-:W-:-:S03]  /*da10*/  IMAD.MOV.U32 R8, RZ, RZ, R146 ;  /* 0x000000ffff087224 */ /* 0x000fc600078e0092 */
[----:B------:R0:W-:Y:S01]  /*da20*/  STL [R1+0x450], R44 ;  /* 0x0004502c01007387 */ /* 0x0001e20000100800 */
[----:B------:R-:W-:Y:S01]  /*da30*/  IMAD.MOV.U32 R7, RZ, RZ, R147 ;  /* 0x000000ffff077224 */ /* 0x000fe200078e0093 */
[----:B------:R-:W-:Y:S02]  /*da40*/  MOV R9, R145 ;  /* 0x0000009100097202 */ /* 0x000fe40000000f00 */
[----:B------:R-:W2:Y:S01]  /*da50*/  LDL.LU.64 R150, [R1+0x1578] ;  /* 0x0015780001967983 */ /* 0x000ea20000300a00 */
        /* <DEDUP_REMOVED lines=19> */
[----:B-1----:R-:W-:Y:S02]  /*db90*/  MOV R214, R130 ;  /* 0x0000008200d67202 */ /* 0x002fe40000000f00 */
        /* <DEDUP_REMOVED lines=194> */
[----:B------:R-:W4:Y:S01]  /*e7c0*/  LDL.LU R16, [R1+0x1378] ;  /* 0x0013780001107983 */ /* 0x000f220000300800 */
[----:B------:R-:W-:-:S03]  /*e7d0*/  IMAD.MOV.U32 R132, RZ, RZ, R235 ;  /* 0x000000ffff847224 */ /* 0x000fc600078e00eb */
[----:B------:R-:W4:Y:S01]  /*e7e0*/  LDL.LU R4, [R1+0x1374] ;  /* 0x0013740001047983 */ /* 0x000f220000300800 */
[----:B------:R-:W-:Y:S01]  /*e7f0*/  IMAD.MOV.U32 R133, RZ, RZ, R234 ;  /* 0x000000ffff857224 */ /* 0x000fe200078e00ea */
[----:B------:R-:W-:Y:S02]  /*e800*/  MOV R134, R233 ;  /* 0x000000e900867202 */ /* 0x000fe40000000f00 */
[----:B------:R-:W4:Y:S01]  /*e810*/  LDL.LU R2, [R1+0x1370] ;  /* 0x0013700001027983 */ /* 0x000f220000300800 */
[----:B------:R-:W-:-:S03]  /*e820*/  IMAD.MOV.U32 R135, RZ, RZ, R232 ;  /* 0x000000ffff877224 */ /* 0x000fc600078e00e8 */
[----:B------:R-:W4:Y:S01]  /*e830*/  LDL.LU R235, [R1+0x136c] ;  /* 0x00136c0001eb7983 */ /* 0x000f220000300800 */
[----:B------:R-:W-:-:S03]  /*e840*/  IMAD.MOV.U32 R136, RZ, RZ, R231 ;  /* 0x000000ffff887224 */ /* 0x000fc600078e00e7 */
[----:B------:R-:W4:Y:S01]  /*e850*/  LDL.LU R234, [R1+0x1368] ;  /* 0x0013680001ea7983 */ /* 0x000f220000300800 */
[----:B------:R-:W-:-:S03]  /*e860*/  MOV R137, R230 ;  /* 0x000000e600897202 */ /* 0x000fc60000000f00 */
        /* <DEDUP_REMOVED lines=23> */
[----:B------:R-:W-:Y:S01]  /*e9e0*/  IMAD.MOV.U32 R150, RZ, RZ, R217 ;  /* 0x000000ffff967224 */ /* 0x000fe200078e00d9 */
[----:B------:R-:W-:Y:S01]  /*e9f0*/  MOV R149, R218 ;  /* 0x000000da00957202 */ /* 0x000fe20000000f00 */
[----:B------:R-:W-:Y:S01]  /*ea00*/  IMAD.MOV.U32 R151, RZ, RZ, R216 ;  /* 0x000000ffff977224 */ /* 0x000fe200078e00d8 */
[----:B------:R-:W4:Y:S04]  /*ea10*/  LDL.LU R221, [R1+0x1334] ;  /* 0x0013340001dd7983 */ /* 0x000f280000300800 */
[----:B------:R-:W4:Y:S04]  /*ea20*/  LDL.LU R220, [R1+0x1330] ;  /* 0x0013300001dc7983 */ /* 0x000f280000300800 */
[----:B------:R-:W4:Y:S04]  /*ea30*/  LDL.LU R219, [R1+0x132c] ;  /* 0x00132c0001db7983 */ /* 0x000f280000300800 */
[----:B------:R-:W4:Y:S04]  /*ea40*/  LDL.LU R218, [R1+0x1328] ;  /* 0x0013280001da7983 */ /* 0x000f280000300800 */
[----:B------:R-:W4:Y:S04]  /*ea50*/  LDL.LU R217, [R1+0x1324] ;  /* 0x0013240001d97983 */ /* 0x000f280000300800 */
[----:B------:R-:W4:Y:S04]  /*ea60*/  LDL.LU R216, [R1+0x1320] ;  /* 0x0013200001d87983 */ /* 0x000f280000300800 */
        /* <DEDUP_REMOVED lines=361> */
[----:B------:R-:W-:Y:S01]  /*10100*/  MOV R129, R216 ;  /* 0x000000d800817202 */ /* 0x000fe20000000f00 */
[----:B------:R-:W-:-:S02]  /*10110*/  IMAD.MOV.U32 R130, RZ, RZ, R217 ;  /* 0x000000ffff827224 */ /* 0x000fc400078e00d9 */
[----:B------:R-:W4:Y:S01]  /*10120*/  LDL.LU R216, [R1+0x131c] ;  /* 0x00131c0001d87983 */ /* 0x000f220000300800 */
[----:B------:R-:W-:Y:S01]  /*10130*/  IMAD.MOV.U32 R131, RZ, RZ, R218 ;  /* 0x000000ffff837224 */ /* 0x000fe200078e00da */
[----:B------:R-:W-:Y:S02]  /*10140*/  MOV R132, R219 ;  /* 0x000000db00847202 */ /* 0x000fe40000000f00 */
        /* <DEDUP_REMOVED lines=30> */
[----:B------:R-:W-:Y:S01]  /*10330*/  IMAD.MOV.U32 R148, RZ, RZ, R235 ;  /* 0x000000ffff947224 */ /* 0x000fe200078e00eb */
[----:B------:R-:W-:Y:S02]  /*10340*/  MOV R150, R4 ;  /* 0x0000000400967202 */ /* 0x000fe40000000f00 */
[----:B------:R-:W4:Y:S01]  /*10350*/  LDL.LU R232, [R1+0x12dc] ;  /* 0x0012dc0001e87983 */ /* 0x000f220000300800 */
[----:B------:R-:W-:-:S03]  /*10360*/  IMAD.MOV.U32 R151, RZ, RZ, R16 ;  /* 0x000000ffff977224 */ /* 0x000fc600078e0010 */
[----:B------:R-:W4:Y:S01]  /*10370*/  LDL.LU R233, [R1+0x12d8] ;  /* 0x0012d80001e97983 */ /* 0x000f220000300800 */
[----:B------:R-:W-:-:S03]  /*10380*/  IMAD.MOV.U32 R149, RZ, RZ, R2 ;  /* 0x000000ffff957224 */ /* 0x000fc600078e0002 */
        /* <DEDUP_REMOVED lines=383> */
[----:B------:R-:W-:Y:S01]  /*11b80*/  UIADD3 UR8, UR6, 0x6, URZ ;  /* 0x0000000606087890 */ /* 0x000fe2000fffe03f */
[----:B------:R-:W-:Y:S01]  /*11b90*/  IMAD.MOV.U32 R143, RZ, RZ, R224 ;  /* 0x000000ffff8f7224 */ /* 0x000fe200078e00e0 */
[----:B------:R-:W-:Y:S01]  /*11ba0*/  UIADD3 UR10, UR7, 0x6, URZ ;  /* 0x00000006070a7890 */ /* 0x000fe2000fffe03f */
[----:B------:R-:W-:Y:S01]  /*11bb0*/  IMAD.MOV.U32 R144, RZ, RZ, R223 ;  /* 0x000000ffff907224 */ /* 0x000fe200078e00df */
[----:B------:R-:W-:Y:S01]  /*11bc0*/  UMOV UR9, 0x40000040 ;  /* 0x4000004000097882 */ /* 0x000fe20000000000 */
[----:B------:R-:W-:Y:S01]  /*11bd0*/  IMAD.MOV.U32 R146, RZ, RZ, R221 ;  /* 0x000000ffff927224 */ /* 0x000fe200078e00dd */
[----:B------:R-:W-:Y:S01]  /*11be0*/  UMOV UR11, 0x40000040 ;  /* 0x40000040000b7882 */ /* 0x000fe20000000000 */
[----:B------:R-:W-:Y:S01]  /*11bf0*/  IMAD.MOV.U32 R147, RZ, RZ, R220 ;  /* 0x000000ffff937224 */ /* 0x000fe200078e00dc */
[----:B------:R0:W5:Y:S01]  /*11c00*/  LDL.LU R16, [R1+0x12c0] ;  /* 0x0012c00001107983 */ /* 0x0001620000300800 */
[----:B------:R-:W-:-:S02]  /*11c10*/  IMAD.MOV.U32 R149, RZ, RZ, R218 ;  /* 0x000000ffff957224 */ /* 0x000fc400078e00da */
[----:B------:R-:W-:Y:S01]  /*11c20*/  IMAD.MOV.U32 R150, RZ, RZ, R217 ;  /* 0x000000ffff967224 */ /* 0x000fe200078e00d9 */
[----:B------:R0:W5:Y:S04]  /*11c30*/  LDL.LU R4, [R1+0x12bc] ;  /* 0x0012bc0001047983 */ /* 0x0001680000300800 */
[----:B------:R0:W5:Y:S01]  /*11c40*/  LDL.LU R2, [R1+0x12b8] ;  /* 0x0012b80001027983 */ /* 0x0001620000300800 */
        /* <DEDUP_REMOVED lines=67> */
[----:B-1----:R-:W2:Y:S04]  /*12080*/  LDL.LU.64 R150, [R1+0x12b0] ;  /* 0x0012b00001967983 */ /* 0x002ea80000300a00 */
        /* <DEDUP_REMOVED lines=434> */
[----:B------:R-:W-:-:S02]  /*13bb0*/  IMAD.MOV.U32 R225, RZ, RZ, R13 ;  /* 0x000000ffffe17224 */ /* 0x000fc400078e000d */
[----:B------:R-:W-:Y:S02]  /*13bc0*/  IMAD.MOV.U32 R226, RZ, RZ, R12 ;  /* 0x000000ffffe27224 */ /* 0x000fe400078e000c */
[----:B------:R-:W-:Y:S02]  /*13bd0*/  IMAD.MOV.U32 R228, RZ, RZ, R10 ;  /* 0x000000ffffe47224 */ /* 0x000fe400078e000a */
[----:B------:R-:W-:Y:S02]  /*13be0*/  IMAD.MOV.U32 R229, RZ, RZ, R9 ;  /* 0x000000ffffe57224 */ /* 0x000fe400078e0009 */
[----:B------:R-:W-:Y:S02]  /*13bf0*/  IMAD.MOV.U32 R231, RZ, RZ, R7 ;  /* 0x000000ffffe77224 */ /* 0x000fe400078e0007 */
[----:B------:R-:W-:Y:S02]  /*13c00*/  IMAD.MOV.U32 R232, RZ, RZ, R6 ;  /* 0x000000ffffe87224 */ /* 0x000fe400078e0006 */
[----:B------:R-:W-:-:S02]  /*13c10*/  IMAD.MOV.U32 R234, RZ, RZ, R3 ;  /* 0x000000ffffea7224 */ /* 0x000fc400078e0003 */
[----:B------:R-:W-:Y:S01]  /*13c20*/  IMAD.MOV.U32 R235, RZ, RZ, R0 ;  /* 0x000000ffffeb7224 */ /* 0x000fe200078e0000 */
[----:B------:R-:W-:Y:S01]  /*13c30*/  UIADD3 UR8, UR6, 0x806, URZ ;  /* 0x0000080606087890 */ /* 0x000fe2000fffe03f */
[----:B------:R-:W3:Y:S01]  /*13c40*/  LDL.LU.64 R106, [R1+0xc00] ;  /* 0x000c0000016a7983 */ /* 0x000ee20000300a00 */
[----:B------:R-:W-:-:S03]  /*13c50*/  UMOV UR9, 0x40000040 ;  /* 0x4000004000097882 */ /* 0x000fc60000000000 */
[----:B------:R-:W3:Y:S04]  /*13c60*/  LDL.LU.64 R104, [R1+0xbf8] ;  /* 0x000bf80001687983 */ /* 0x000ee80000300a00 */
        /* <DEDUP_REMOVED lines=39> */
[----:B------:R-:W3:Y:S01]  /*13ee0*/  LDL.LU.64 R24, [R1+0xab8] ;  /* 0x000ab80001187983 */ /* 0x000ee20000300a00 */
        /* <DEDUP_REMOVED lines=67> */
[----:B-1----:R-:W3:Y:S04]  /*14320*/  LDL.LU.64 R150, [R1+0xab0] ;  /* 0x000ab00001967983 */ /* 0x002ee80000300a00 */
        /* <DEDUP_REMOVED lines=21> */
[----:B------:R-:W-:Y:S01]  /*14480*/  UMOV UR10, UR14 ;  /* 0x0000000e000a7c82 */ /* 0x000fe20008000000 */
[----:B------:R-:W-:Y:S01]  /*14490*/  UMOV UR11, UR15 ;  /* 0x0000000f000b7c82 */ /* 0x000fe20008000000 */
[----:B---3--:R-:W-:-:S06]  /*144a0*/  WARPGROUP.ARRIVE ;  /* 0x00000000000079c5 */ /* 0x008fcc0000000000 */
[----:B------:R-:W-:Y:S03]  /*144b0*/  HGMMA.64x256x16.F32 R24, gdesc[UR8], R24, gsb0 ;  /* 0x03e00000081879f0 */ /* 0x000fe60008000818 */
[----:B------:R-:W-:Y:S02]  /*144c0*/  WARPGROUP.DEPBAR.LE gsb0, 0x0 ;  /* 0x00008000000079c5 */ /* 0x000fe40000010000 */
[----:B0-----:R-:W-:Y:S05]  /*144d0*/  @!P1 BRA `(.L_x_18) ;  /* 0x0000016c00b09947 */ /* 0x001fea0003800000 */
[----:B------:R-:W-:Y:S01]  /*144e0*/  UIADD3 UR16, UR37, 0x1, URZ ;  /* 0x0000000125107890 */ /* 0x000fe2000fffe03f */
[----:B-----5:R-:W-:-:S03]  /*144f0*/  R2UR UR7, R4 ;  /* 0x00000000040772ca */ /* 0x020fc600000e0000 */
[----:B------:R-:W-:-:S04]  /*14500*/  UISETP.NE.AND UP0, UPT, UR16, 0x2, UPT ;  /* 0x000000021000788c */ /* 0x000fc8000bf05270 */
[----:B------:R-:W-:Y:S02]  /*14510*/  USEL UR6, URZ, 0x1, UP0 ;  /* 0x000000013f067887 */ /* 0x000fe40008000000 */
[----:B------:R-:W-:Y:S02]  /*14520*/  USEL UR16, UR16, URZ, UP0 ;  /* 0x0000003f10107287 */ /* 0x000fe40008000000 */
[----:B------:R-:W-:-:S06]  /*14530*/  ULOP3.LUT UR6, UR36, UR6, URZ, 0x3c, !UPT ;  /* 0x0000000624067292 */ /* 0x000fcc000f8e3c3f */
[----:B------:R-:W-:Y:S01]  /*14540*/  MOV R0, UR6 ;  /* 0x0000000600007c02 */ /* 0x000fe20008000f00 */
[----:B------:R-:W-:-:S06]  /*14550*/  UMOV UR6, UR37 ;  /* 0x0000002500067c82 */ /* 0x000fcc0008000000 */
.L_x_25:
[----:B------:R-:W-:Y:S05]  /*14560*/  @!P0 BRA `(.L_x_19) ;  /* 0x0000000000048947 */ /* 0x000fea0003800000 */
[----:B------:R-:W-:Y:S01]  /*14570*/  BPT.TRAP 0x1 ;  /* 0x000000040000795c */ /* 0x000fe20000300000 */
.L_x_19:
[----:B------:R-:W-:Y:S01]  /*14580*/  ULEA UR8, UR16, UR44, 0x3 ;  /* 0x0000002c10087291 */ /* 0x000fe2000f8e183f */
[----:B------:R-:W-:-:S08]  /*14590*/  SHF.L.U32 R3, R0, 0x1f, RZ ;  /* 0x0000001f00037819 */ /* 0x000fd000000006ff */
[----:B------:R0:W1:Y:S01]  /*145a0*/  SYNCS.PHASECHK.TRANS64.TRYWAIT P1, [UR8], R3 ;  /* 0x00000003ff0075a7 */ /* 0x0000620008020148 */
[----:B------:R-:W-:Y:S05]  /*145b0*/  @!P0 BRA `(.L_x_20) ;  /* 0x0000000000048947 */ /* 0x000fea0003800000 */
[----:B------:R-:W-:Y:S01]  /*145c0*/  BPT.TRAP 0x1 ;  /* 0x000000040000795c */ /* 0x000fe20000300000 */
.L_x_20:
[----:B-1----:R-:W-:Y:S05]  /*145d0*/  @P1 BRA `(.L_x_21) ;  /* 0x0000000000081947 */ /* 0x002fea0003800000 */
[----:B------:R-:W1:Y:S02]  /*145e0*/  SYNCS.PHASECHK.TRANS64.TRYWAIT P1, [UR8], R3 ;  /* 0x00000003ff0075a7 */ /* 0x000e640008020148 */
[----:B-1----:R-:W-:Y:S05]  /*145f0*/  @!P1 BRA `(.L_x_22) ;  /* 0x000004d400989947 */ /* 0x002fea0003800000 */
.L_x_21:
        /* <DEDUP_REMOVED lines=64> */
[----:B--2---:R-:W2:Y:S04]  /*14a00*/  LDL.LU.64 R24, [R1+0x400] ;  /* 0x0004000001187983 */ /* 0x004ea80000300a00 */
        /* <DEDUP_REMOVED lines=213> */
[----:B--2---:R-:W2:Y:S04]  /*15760*/  LDL.LU.64 R108, [R1] ;  /* 0x00000000016c7983 */ /* 0x004ea80000300a00 */
        /* <DEDUP_REMOVED lines=319> */
[----:B------:R-:W-:-:S02]  /*16b60*/  UIMAD UR17, UR16, 0xc00, UR4 ;  /* 0x00000c00101178a4 */ /* 0x000fc4000f8e0204 */
[----:B------:R-:W-:Y:S01]  /*16b70*/  ULEA UR18, UR16, UR5, 0xc ;  /* 0x0000000510127291 */ /* 0x000fe2000f8e603f */
[----:B------:R-:W-:Y:S01]  /*16b80*/  STL.64 [R1+0x2688], R106 ;  /* 0x0026886a01007387 */ /* 0x000fe20000100a00 */
[----:B------:R-:W-:Y:S01]  /*16b90*/  UMOV UR9, 0x40000040 ;  /* 0x4000004000097882 */ /* 0x000fe20000000000 */
[----:B------:R-:W-:Y:S02]  /*16ba0*/  UMOV UR11, 0x40000040 ;  /* 0x40000040000b7882 */ /* 0x000fe40000000000 */
[----:B------:R-:W-:Y:S01]  /*16bb0*/  UMOV UR8, UR17 ;  /* 0x0000001100087c82 */ /* 0x000fe20008000000 */
[----:B------:R-:W-:Y:S01]  /*16bc0*/  STL.64 [R1+0x2680], R104 ;  /* 0x0026806801007387 */ /* 0x000fe20000100a00 */
[----:B------:R-:W-:-:S03]  /*16bd0*/  UMOV UR10, UR18 ;  /* 0x00000012000a7c82 */ /* 0x000fc60008000000 */
        /* <DEDUP_REMOVED lines=581> */
[----:B------:R-:W-:Y:S01]  /*19030*/  STL.64 [R1+0x400], R24 ;  /* 0x0004001801007387 */ /* 0x000fe20000100a00 */
[----:B------:R-:W-:Y:S01]  /*19040*/  IMAD.MOV.U32 R2, RZ, RZ, R150 ;  /* 0x000000ffff027224 */ /* 0x000fe200078e0096 */
[----:B01----:R-:W-:Y:S01]  /*19050*/  MOV R3, R149 ;  /* 0x0000009500037202 */ /* 0x003fe20000000f00 */
        /* <DEDUP_REMOVED lines=27> */
[----:B---3--:R-:W-:Y:S01]  /*19210*/  MOV R152, R128 ;  /* 0x0000008000987202 */ /* 0x008fe20000000f00 */
[----:B------:R-:W-:Y:S01]  /*19220*/  IMAD.MOV.U32 R23, RZ, RZ, R129 ;  /* 0x000000ffff177224 */ /* 0x000fe200078e0081 */
[----:B------:R-:W-:Y:S01]  /*19230*/  STL.64 [R1+0x440], R40 ;  /* 0x0004402801007387 */ /* 0x000fe20000100a00 */
[----:B----4-:R-:W-:Y:S01]  /*19240*/  IMAD.MOV.U32 R154, RZ, RZ, R126 ;  /* 0x000000ffff9a7224 */ /* 0x010fe200078e007e */
        /* <DEDUP_REMOVED lines=1092> */
[----:B------:R-:W-:-:S02]  /*1d690*/  IMAD.MOV.U32 R148, RZ, RZ, R4 ;  /* 0x000000ffff947224 */ /* 0x000fc400078e0004 */
[----:B------:R-:W-:Y:S01]  /*1d6a0*/  IMAD.MOV.U32 R149, RZ, RZ, R3 ;  /* 0x000000ffff957224 */ /* 0x000fe200078e0003 */
[----:B------:R-:W-:Y:S01]  /*1d6b0*/  MOV R144, R8 ;  /* 0x0000000800907202 */ /* 0x000fe20000000f00 */
[----:B------:R-:W-:Y:S02]  /*1d6c0*/  IMAD.MOV.U32 R146, RZ, RZ, R6 ;  /* 0x000000ffff927224 */ /* 0x000fe400078e0006 */
        /* <DEDUP_REMOVED lines=613> */
[----:B-1----:R-:W-:Y:S01]  /*1fd20*/  MOV R148, R233 ;  /* 0x000000e900947202 */ /* 0x002fe20000000f00 */
[----:B------:R-:W-:Y:S02]  /*1fd30*/  IMAD.MOV.U32 R149, RZ, RZ, R232 ;  /* 0x000000ffff957224 */ /* 0x000fe400078e00e8 */
[----:B------:R-:W-:Y:S01]  /*1fd40*/  STL.64 [R1+0x1a68], R162 ;  /* 0x001a68a201007387 */ /* 0x000fe20000100a00 */
[----:B--2---:R-:W-:Y:S01]  /*1fd50*/  IMAD.MOV.U32 R146, RZ, RZ, R231 ;  /* 0x000000ffff927224 */ /* 0x004fe200078e00e7 */
[----:B------:R-:W-:Y:S02]  /*1fd60*/  MOV R147, R230 ;  /* 0x000000e600937202 */ /* 0x000fe40000000f00 */
[----:B------:R-:W-:Y:S01]  /*1fd70*/  STL.64 [R1+0x1a60], R160 ;  /* 0x001a60a001007387 */ /* 0x000fe20000100a00 */
[----:B---3--:R-:W-:-:S03]  /*1fd80*/  IMAD.MOV.U32 R144, RZ, RZ, R229 ;  /* 0x000000ffff907224 */ /* 0x008fc600078e00e5 */
[----:B------:R-:W-:Y:S01]  /*1fd90*/  STL.64 [R1+0x1a58], R158 ;  /* 0x001a589e01007387 */ /* 0x000fe20000100a00 */
[----:B------:R-:W-:Y:S01]  /*1fda0*/  IMAD.MOV.U32 R145, RZ, RZ, R228 ;  /* 0x000000ffff917224 */ /* 0x000fe200078e00e4 */
[----:B----4-:R-:W-:Y:S02]  /*1fdb0*/  MOV R142, R227 ;  /* 0x000000e3008e7202 */ /* 0x010fe40000000f00 */
        /* <DEDUP_REMOVED lines=199> */
[----:B------:R-:W-:Y:S01]  /*20a30*/  IMAD.MOV.U32 R228, RZ, RZ, R204 ;  /* 0x000000ffffe47224 */ /* 0x000fe200078e00cc */
[----:B------:R-:W-:Y:S02]  /*20a40*/  MOV R230, R202 ;  /* 0x000000ca00e67202 */ /* 0x000fe40000000f00 */
[----:B------:R-:W4:Y:S01]  /*20a50*/  LDL.LU.64 R208, [R1+0x1b20] ;  /* 0x001b200001d07983 */ /* 0x000f220000300a00 */
[----:B------:R-:W-:-:S03]  /*20a60*/  IMAD.MOV.U32 R229, RZ, RZ, R203 ;  /* 0x000000ffffe57224 */ /* 0x000fc600078e00cb */
[----:B------:R-:W4:Y:S01]  /*20a70*/  LDL.LU.64 R206, [R1+0x1b18] ;  /* 0x001b180001ce7983 */ /* 0x000f220000300a00 */
        /* <DEDUP_REMOVED lines=346> */
[----:B--2---:R-:W-:Y:S01]  /*22020*/  IMAD.MOV.U32 R218, RZ, RZ, R150 ;  /* 0x000000ffffda7224 */ /* 0x004fe200078e0096 */
[----:B------:R-:W-:-:S02]  /*22030*/  MOV R217, R151 ;  /* 0x0000009700d97202 */ /* 0x000fc40000000f00 */
[----:B---3--:R-:W-:Y:S01]  /*22040*/  MOV R220, R148 ;  /* 0x0000009400dc7202 */ /* 0x008fe20000000f00 */
[----:B------:R-:W-:Y:S02]  /*22050*/  IMAD.MOV.U32 R219, RZ, RZ, R149 ;  /* 0x000000ffffdb7224 */ /* 0x000fe400078e0095 */
[----:B----4-:R-:W-:Y:S02]  /*22060*/  IMAD.MOV.U32 R222, RZ, RZ, R146 ;  /* 0x000000ffffde7224 */ /* 0x010fe400078e0092 */
[----:B------:R-:W-:Y:S02]  /*22070*/  IMAD.MOV.U32 R221, RZ, RZ, R147 ;  /* 0x000000ffffdd7224 */ /* 0x000fe400078e0093 */
[----:B------:R-:W-:Y:S01]  /*22080*/  IMAD.MOV.U32 R224, RZ, RZ, R144 ;  /* 0x000000ffffe07224 */ /* 0x000fe200078e0090 */
[----:B------:R-:W-:Y:S02]  /*22090*/  MOV R223, R145 ;  /* 0x0000009100df7202 */ /* 0x000fe40000000f00 */
[----:B------:R-:W-:Y:S01]  /*220a0*/  MOV R226, R142 ;  /* 0x0000008e00e27202 */ /* 0x000fe20000000f00 */
[----:B------:R-:W-:-:S02]  /*220b0*/  IMAD.MOV.U32 R225, RZ, RZ, R143 ;  /* 0x000000ffffe17224 */ /* 0x000fc400078e008f */
[----:B------:R-:W-:Y:S02]  /*220c0*/  IMAD.MOV.U32 R228, RZ, RZ, R140 ;  /* 0x000000ffffe47224 */ /* 0x000fe400078e008c */
[----:B------:R-:W-:Y:S02]  /*220d0*/  IMAD.MOV.U32 R227, RZ, RZ, R141 ;  /* 0x000000ffffe37224 */ /* 0x000fe400078e008d */
[----:B------:R-:W-:Y:S01]  /*220e0*/  IMAD.MOV.U32 R230, RZ, RZ, R138 ;  /* 0x000000ffffe67224 */ /* 0x000fe200078e008a */
[----:B------:R-:W-:Y:S02]  /*220f0*/  MOV R229, R139 ;  /* 0x0000008b00e57202 */ /* 0x000fe40000000f00 */
[----:B------:R-:W-:Y:S01]  /*22100*/  MOV R232, R136 ;  /* 0x0000008800e87202 */ /* 0x000fe20000000f00 */
[----:B------:R-:W-:Y:S02]  /*22110*/  IMAD.MOV.U32 R231, RZ, RZ, R137 ;  /* 0x000000ffffe77224 */ /* 0x000fe400078e0089 */
[----:B------:R-:W-:-:S02]  /*22120*/  IMAD.MOV.U32 R234, RZ, RZ, R134 ;  /* 0x000000ffffea7224 */ /* 0x000fc400078e0086 */
[----:B------:R-:W-:Y:S02]  /*22130*/  IMAD.MOV.U32 R233, RZ, RZ, R135 ;  /* 0x000000ffffe97224 */ /* 0x000fe400078e0087 */
[----:B------:R-:W-:Y:S01]  /*22140*/  IMAD.MOV.U32 R0, RZ, RZ, R132 ;  /* 0x000000ffff007224 */ /* 0x000fe200078e0084 */
[----:B------:R-:W-:Y:S02]  /*22150*/  MOV R235, R133 ;  /* 0x0000008500eb7202 */ /* 0x000fe40000000f00 */
        /* <DEDUP_REMOVED lines=80> */
[----:B------:R-:W-:Y:S02]  /*22660*/  IMAD.MOV.U32 R139, RZ, RZ, R209 ;  /* 0x000000ffff8b7224 */ /* 0x000fe400078e00d1 */
[----:B------:R-:W-:Y:S02]  /*22670*/  IMAD.MOV.U32 R140, RZ, RZ, R208 ;  /* 0x000000ffff8c7224 */ /* 0x000fe400078e00d0 */
        /* <DEDUP_REMOVED lines=13> */
[----:B------:R-:W-:Y:S02]  /*22750*/  IMAD.MOV.U32 R146, RZ, RZ, R202 ;  /* 0x000000ffff927224 */ /* 0x000fe400078e00ca */
        /* <DEDUP_REMOVED lines=52> */
[----:B------:R-:W-:Y:S01]  /*22aa0*/  MOV R126, R222 ;  /* 0x000000de007e7202 */ /* 0x000fe20000000f00 */
[----:B------:R-:W-:Y:S02]  /*22ab0*/  IMAD.MOV.U32 R127, RZ, RZ, R221 ;  /* 0x000000ffff7f7224 */ /* 0x000fe400078e00dd */
[----:B------:R-:W-:Y:S01]  /*22ac0*/  STL.64 [R1+0x1850], R140 ;  /* 0x0018508c01007387 */ /* 0x000fe20000100a00 */
[----:B------:R-:W-:-:S03]  /*22ad0*/  IMAD.MOV.U32 R124, RZ, RZ, R224 ;  /* 0x000000ffff7c7224 */ /* 0x000fc600078e00e0 */
[----:B------:R-:W-:Y:S01]  /*22ae0*/  STL.64 [R1+0x1848], R138 ;  /* 0x0018488a01007387 */ /* 0x000fe20000100a00 */
[----:B------:R-:W-:Y:S01]  /*22af0*/  IMAD.MOV.U32 R125, RZ, RZ, R223 ;  /* 0x000000ffff7d7224 */ /* 0x000fe200078e00df */
[----:B------:R-:W-:Y:S02]  /*22b00*/  MOV R123, R225 ;  /* 0x000000e1007b7202 */ /* 0x000fe40000000f00 */
        /* <DEDUP_REMOVED lines=2164> */
[----:B------:R-:W-:Y:S01]  /*2b250*/  BPT.TRAP 0x1 ;  /* 0x000000040000795c */ /* 0x000fe20000300000 */
.L_x_23:
[----:B------:R-:W-:Y:S02]  /*2b260*/  UISETP.GT.U32.AND UP0, UPT, UR38, 0x1, UPT ;  /* 0x000000012600788c */ /* 0x000fe4000bf04070 */
[----:B------:R-:W-:-:S04]  /*2b270*/  ULEA UR8, UR6, UR44, 0x3 ;  /* 0x0000002c06087291 */ /* 0x000fc8000f8e183f */
[----:B------:R-:W-:Y:S01]  /*2b280*/  UIADD3 UR8, UR8, 0x10, URZ ;  /* 0x0000001008087890 */ /* 0x000fe2000fffe03f */
[----:B------:R-:W-:-:S03]  /*2b290*/  PLOP3.LUT P1, PT, PT, PT, UP0, 0x80, 0x0 ;  /* 0x000000000000781c */ /* 0x000fc60003f2f008 */
[----:B------:R-:W-:-:S09]  /*2b2a0*/  UPRMT UR8, URZ, 0x654, UR8 ;  /* 0x000006543f087896 */ /* 0x000fd20008000008 */
[----:B------:R-:W-:Y:S01]  /*2b2b0*/  SYNCS.ARRIVE.TRANS64.RED.A1T0 RZ, [UR8], RZ ;  /* 0x000000ffffff79a7 */ /* 0x000fe20008100408 */
[----:B------:R-:W-:Y:S05]  /*2b2c0*/  @P1 BRA `(.L_x_24) ;  /* 0x0000000000041947 */ /* 0x000fea0003800000 */
[----:B------:R-:W-:Y:S01]  /*2b2d0*/  BPT.TRAP 0x1 ;  /* 0x000000040000795c */ /* 0x000fe20000300000 */
.L_x_24:
[----:B------:R-:W-:Y:S02]  /*2b2e0*/  UISETP.GT.AND UP2, UPT, UR7, 0x1, UPT ;  /* 0x000000010700788c */ /* 0x000fe4000bf44270 */
[----:B------:R-:W-:Y:S02]  /*2b2f0*/  UIADD3 UR16, UR16, 0x1, URZ ;  /* 0x0000000110107890 */ /* 0x000fe4000fffe03f */
[----:B------:R-:W-:Y:S02]  /*2b300*/  UIADD3 UR6, UR6, 0x1, URZ ;  /* 0x0000000106067890 */ /* 0x000fe4000fffe03f */
[----:B------:R-:W-:Y:S01]  /*2b310*/  PLOP3.LUT P1, PT, PT, PT, UP2, 0x80, 0x0 ;  /* 0x000000000000781c */ /* 0x000fe20003f2f028 */
[----:B------:R-:W-:Y:S02]  /*2b320*/  UISETP.NE.AND UP0, UPT, UR16, 0x2, UPT ;  /* 0x000000021000788c */ /* 0x000fe4000bf05270 */
[----:B------:R-:W-:Y:S02]  /*2b330*/  UISETP.NE.AND UP1, UPT, UR6, 0x2, UPT ;  /* 0x000000020600788c */ /* 0x000fe4000bf25270 */
[----:B------:R-:W-:-:S02]  /*2b340*/  USEL UR8, URZ, 0x1, UP0 ;  /* 0x000000013f087887 */ /* 0x000fc40008000000 */
[----:B------:R-:W-:Y:S02]  /*2b350*/  UIADD3 UR7, UR7, -0x1, URZ ;  /* 0xffffffff07077890 */ /* 0x000fe4000fffe03f */
[----:B------:R-:W-:Y:S02]  /*2b360*/  USEL UR16, UR16, URZ, UP0 ;  /* 0x0000003f10107287 */ /* 0x000fe40008000000 */
[----:B------:R-:W-:Y:S01]  /*2b370*/  USEL UR6, UR6, URZ, UP1 ;  /* 0x0000003f06067287 */ /* 0x000fe20008800000 */
[----:B-----5:R-:W-:Y:S01]  /*2b380*/  LOP3.LUT R0, R0, UR8, RZ, 0x3c, !PT ;  /* 0x0000000800007c12 */ /* 0x020fe2000f8e3cff */
[----:B------:R-:W-:Y:S10]  /*2b390*/  @P1 BRA `(.L_x_25) ;  /* 0xfffffe9000701947 */ /* 0x000ff4000383ffff */
.L_x_18:
[----:B------:R-:W0:Y:S02]  /*2b3a0*/  LDC R0, c[0x0][0x28c] ;  /* 0x0000a300ff007b82 */ /* 0x000e240000000800 */
[----:B0-----:R-:W-:-:S13]  /*2b3b0*/  ISETP.GE.AND P1, PT, R0, 0x1, PT ;  /* 0x000000010000780c */ /* 0x001fda0003f26270 */
[----:B------:R-:W-:Y:S05]  /*2b3c0*/  @!P1 BRA `(.L_x_26) ;  /* 0x0000000000349947 */ /* 0x000fea0003800000 */
[----:B------:R-:W-:Y:S05]  /*2b3d0*/  @!P0 BRA `(.L_x_27) ;  /* 0x0000000000048947 */ /* 0x000fea0003800000 */
[----:B------:R-:W-:Y:S01]  /*2b3e0*/  BPT.TRAP 0x1 ;  /* 0x000000040000795c */ /* 0x000fe20000300000 */
.L_x_27:
[----:B-----5:R-:W-:Y:S01]  /*2b3f0*/  R2UR UR4, R4 ;  /* 0x00000000040472ca */ /* 0x020fe200000e0000 */
[----:B------:R-:W-:-:S06]  /*2b400*/  UISETP.GT.U32.AND UP0, UPT, UR38, 0x1, UPT ;  /* 0x000000012600788c */ /* 0x000fcc000bf04070 */
[----:B------:R-:W-:-:S06]  /*2b410*/  PLOP3.LUT P0, PT, PT, PT, UP0, 0x80, 0x0 ;  /* 0x000000000000781c */ /* 0x000fcc0003f0f008 */
[----:B------:R-:W-:-:S04]  /*2b420*/  UIADD3 UR4, UR4, UR37, URZ ;  /* 0x0000002504047290 */ /* 0x000fc8000fffe03f */
[----:B------:R-:W-:-:S04]  /*2b430*/  USHF.L.U32 UR4, UR4, 0x3, URZ ;  /* 0x0000000304047899 */ /* 0x000fc8000800063f */
[----:B------:R-:W-:-:S04]  /*2b440*/  ULOP3.LUT UR4, UR4, 0x8, URZ, 0xc0, !UPT ;  /* 0x0000000804047892 */ /* 0x000fc8000f8ec03f */
[----:B------:R-:W-:-:S04]  /*2b450*/  UIADD3 UR4, UR44, 0x10, UR4 ;  /* 0x000000102c047890 */ /* 0x000fc8000fffe004 */
[----:B------:R-:W-:-:S09]  /*2b460*/  UPRMT UR4, URZ, 0x654, UR4 ;  /* 0x000006543f047896 */ /* 0x000fd20008000004 */
[----:B------:R-:W-:Y:S01]  /*2b470*/  SYNCS.ARRIVE.TRANS64.RED.A1T0 RZ, [UR4], RZ ;  /* 0x000000ffffff79a7 */ /* 0x000fe20008100404 */
[----:B------:R-:W-:Y:S05]  /*2b480*/  @P0 BRA `(.L_x_26) ;  /* 0x0000000000040947 */ /* 0x000fea0003800000 */
[----:B------:R-:W-:Y:S01]  /*2b490*/  BPT.TRAP 0x1 ;  /* 0x000000040000795c */ /* 0x000fe20000300000 */
.L_x_26:
[----:B------:R-:W0:Y:S01]  /*2b4a0*/  S2R R0, SR_TID.X ;  /* 0x0000000000007919 */ /* 0x000e220000002100 */
[----:B------:R-:W-:Y:S01]  /*2b4b0*/  USHF.L.U32 UR41, UR41, 0x9, URZ ;  /* 0x0000000929297899 */ /* 0x000fe2000800063f */
[----:B------:R-:W-:Y:S01]  /*2b4c0*/  ULDC UR8, c[0x0][0x288] ;  /* 0x0000a20000087ab9 */ /* 0x000fe20000000800 */
[----:B------:R-:W1:Y:S01]  /*2b4d0*/  S2R R5, SR_TID.X ;  /* 0x0000000000057919 */ /* 0x000e620000002100 */
[----:B------:R-:W-:Y:S02]  /*2b4e0*/  UIADD3 UR37, UR43, UR37, URZ ;  /* 0x000000252b257290 */ /* 0x000fe4000fffe03f */
[----:B------:R-:W-:Y:S01]  /*2b4f0*/  UIMAD.WIDE UR6, UR40, 0x180, URZ ;  /* 0x00000180280678a5 */ /* 0x000fe2000f8e023f */
[----:B------:R-:W-:Y:S01]  /*2b500*/  IMAD.U32 R10, RZ, RZ, UR41 ;  /* 0x00000029ff0a7e24 */ /* 0x000fe2000f8e00ff */
[----:B------:R-:W-:Y:S02]  /*2b510*/  UIMAD UR40, UR40, 0x180, URZ ;  /* 0x00000180282878a4 */ /* 0x000fe4000f8e023f */
[----:B------:R-:W-:Y:S01]  /*2b520*/  UISETP.GE.AND UP2, UPT, UR41, UR8, UPT ;  /* 0x000000082900728c */ /* 0x000fe2000bf46270 */
[----:B------:R-:W-:Y:S01]  /*2b530*/  ULDC UR9, c[0x0][0x284] ;  /* 0x0000a10000097ab9 */ /* 0x000fe20000000800 */
[----:B------:R-:W-:-:S02]  /*2b540*/  USHF.R.U32.HI UR4, URZ, 0x1, UR37 ;  /* 0x000000013f047899 */ /* 0x000fc40008011625 */
[----:B------:R-:W-:Y:S02]  /*2b550*/  UISETP.GE.OR UP2, UPT, UR40, UR9, UP2 ;  /* 0x000000092800728c */ /* 0x000fe40009746670 */
[----:B------:R-:W-:Y:S02]  /*2b560*/  ULOP3.LUT UR4, UR4, 0x1, URZ, 0xc0, !UPT ;  /* 0x0000000104047892 */ /* 0x000fe4000f8ec03f */
[----:B------:R-:W-:Y:S01]  /*2b570*/  USHF.R.S32.HI UR12, URZ, 0x1f, UR42 ;  /* 0x0000001f3f0c7899 */ /* 0x000fe2000801142a */
[----:B------:R-:W-:Y:S01]  /*2b580*/  ULDC.64 UR10, c[0x0][0x5d0] ;  /* 0x00017400000a7ab9 */ /* 0x000fe20000000a00 */
[----:B------:R-:W-:Y:S01]  /*2b590*/  UISETP.GT.U32.AND UP1, UPT, UR37, 0x1, UPT ;  /* 0x000000012500788c */ /* 0x000fe2000bf24070 */
[----:B------:R-:W-:Y:S01]  /*2b5a0*/  PLOP3.LUT P0, PT, PT, PT, UP2, 0x80, 0x0 ;  /* 0x000000000000781c */ /* 0x000fe20003f0f028 */
[----:B------:R-:W-:Y:S01]  /*2b5b0*/  UISETP.NE.U32.AND UP0, UPT, UR4, 0x1, UPT ;  /* 0x000000010400788c */ /* 0x000fe2000bf05070 */
[----:B------:R-:W-:Y:S01]  /*2b5c0*/  MOV R8, UR10 ;  /* 0x0000000a00087c02 */ /* 0x000fe20008000f00 */
[----:B------:R-:W-:-:S02]  /*2b5d0*/  UIMAD UR5, UR12, UR10, URZ ;  /* 0x0000000a0c0572a4 */ /* 0x000fc4000f8e023f */
[----:B------:R-:W-:Y:S02]  /*2b5e0*/  UISETP.LT.U32.AND UP1, UPT, UR43, 0x2, UP1 ;  /* 0x000000022b00788c */ /* 0x000fe40008f21070 */
[----:B------:R-:W-:Y:S01]  /*2b5f0*/  UISETP.GT.U32.AND UP0, UPT, UR43, 0x1, !UP0 ;  /* 0x000000012b00788c */ /* 0x000fe2000c704070 */
[----:B0-----:R-:W-:Y:S01]  /*2b600*/  SHF.R.U32.HI R3, RZ, 0x7, R0 ;  /* 0x00000007ff037819 */ /* 0x001fe20000011600 */
[----:B------:R-:W-:Y:S02]  /*2b610*/  UIMAD UR5, UR42, UR11, UR5 ;  /* 0x0000000b2a0572a4 */ /* 0x000fe4000f8e0205 */
[----:B------:R-:W-:Y:S01]  /*2b620*/  USEL UR4, URZ, 0x1, !UP0 ;  /* 0x000000013f047887 */ /* 0x000fe2000c000000 */
[----:B------:R-:W-:Y:S01]  /*2b630*/  LOP3.LUT R3, R3, 0x1, RZ, 0xc0, !PT ;  /* 0x0000000103037812 */ /* 0x000fe200078ec0ff */
[C---:B-1----:R-:W-:Y:S01]  /*2b640*/  IMAD.SHL.U32 R11, R5.reuse, 0x2, RZ ;  /* 0x00000002050b7824 */ /* 0x042fe200078e00ff */
[----:B------:R-:W-:Y:S01]  /*2b650*/  SHF.R.U32.HI R0, RZ, 0x2, R5 ;  /* 0x00000002ff007819 */ /* 0x000fe20000011605 */
[----:B------:R-:W-:Y:S01]  /*2b660*/  ULOP3.LUT UR37, UR37, 0x1, URZ, 0xc0, !UPT ;  /* 0x0000000125257892 */ /* 0x000fe2000f8ec03f */
[----:B-----5:R-:W-:Y:S01]  /*2b670*/  LOP3.LUT R4, R5, 0x60, RZ, 0xc0, !PT ;  /* 0x0000006005047812 */ /* 0x020fe200078ec0ff */
[----:B------:R-:W-:Y:S01]  /*2b680*/  IMAD.SHL.U32 R17, R3, 0x40, RZ ;  /* 0x0000004003117824 */ /* 0x000fe200078e00ff */
[----:B------:R-:W-:-:S02]  /*2b690*/  LOP3.LUT R0, R0, 0x7, RZ, 0xc0, !PT ;  /* 0x0000000700007812 */ /* 0x000fc400078ec0ff */
[----:B------:R-:W-:Y:S02]  /*2b6a0*/  SHF.R.U32.HI R4, RZ, 0x1, R4 ;  /* 0x00000001ff047819 */ /* 0x000fe40000011604 */
[--C-:B------:R-:W-:Y:S02]  /*2b6b0*/  LOP3.LUT R17, R17, 0x40, R0.reuse, 0xe2, !PT ;  /* 0x0000004011117812 */ /* 0x100fe400078ee200 */
[----:B------:R-:W-:Y:S02]  /*2b6c0*/  IADD3 R0, RZ, -R4, -R0 ;  /* 0x80000004ff007210 */ /* 0x000fe40007ffe800 */
[----:B------:R-:W-:Y:S02]  /*2b6d0*/  LOP3.LUT R17, R17, UR6, R4, 0xfe, !PT ;  /* 0x0000000611117c12 */ /* 0x000fe4000f8efe04 */
[----:B------:R-:W-:Y:S01]  /*2b6e0*/  LOP3.LUT R10, R10, 0x6, R11, 0xf8, !PT ;  /* 0x000000060a0a7812 */ /* 0x000fe200078ef80b */
[----:B------:R-:W-:Y:S01]  /*2b6f0*/  IMAD R0, R3, -0x40, R0 ;  /* 0xffffffc003007824 */ /* 0x000fe200078e0200 */
[----:B------:R-:W-:-:S02]  /*2b700*/  LOP3.LUT R4, R5, 0x3, RZ, 0xc0, !PT ;  /* 0x0000000305047812 */ /* 0x000fc400078ec0ff */
[----:B------:R-:W-:Y:S02]  /*2b710*/  MOV R3, 0xfffffffe ;  /* 0xfffffffe00037802 */ /* 0x000fe40000000f00 */
[----:B------:R-:W-:-:S03]  /*2b720*/  SHF.R.S32.HI R11, RZ, 0x1f, R10 ;  /* 0x0000001fff0b7819 */ /* 0x000fc6000001140a */
[----:B------:R-:W-:Y:S01]  /*2b730*/  IMAD R4, R4, R3, UR8 ;  /* 0x0000000804047e24 */ /* 0x000fe2000f8e0203 */
[----:B------:R-:W-:Y:S01]  /*2b740*/  USEL UR8, URZ, 0x1, !UP1 ;  /* 0x000000013f087887 */ /* 0x000fe2000c800000 */
[----:B------:R-:W-:Y:S02]  /*2b750*/  IMAD.U32 R3, RZ, RZ, UR9 ;  /* 0x00000009ff037e24 */ /* 0x000fe4000f8e00ff */
[----:B------:R-:W-:Y:S01]  /*2b760*/  IMAD.WIDE.U32 R8, R8, UR42, R10 ;  /* 0x0000002a08087c25 */ /* 0x000fe2000f8e000a */
[----:B------:R-:W-:Y:S02]  /*2b770*/  ULOP3.LUT UR36, UR4, UR36, UR8, 0x96, !UPT ;  /* 0x0000002404247292 */ /* 0x000fe4000f8e9608 */
[----:B------:R-:W-:Y:S01]  /*2b780*/  IADD3 R3, R3, -UR40, R0 ;  /* 0x8000002803037c10 */ /* 0x000fe2000fffe000 */
[----:B------:R-:W-:Y:S01]  /*2b790*/  VIADD R9, R9, UR5 ;  /* 0x0000000509097c36 */ /* 0x000fe20008000000 */
[----:B------:R-:W-:Y:S01]  /*2b7a0*/  IADD3 R0, R4, -UR41, RZ ;  /* 0x8000002904007c10 */ /* 0x000fe2000fffe0ff */
[----:B------:R-:W-:Y:S01]  /*2b7b0*/  UMOV UR40, 0xffffffff ;  /* 0xffffffff00287882 */ /* 0x000fe20000000000 */
[----:B------:R-:W-:Y:S06]  /*2b7c0*/  @P0 BRA `(.L_x_28) ;  /* 0x0000034400780947 */ /* 0x000fec0003800000 */
[----:B------:R-:W-:Y:S01]  /*2b7d0*/  FSETP.NEU.AND P1, PT, R16, RZ, PT ;  /* 0x000000ff1000720b */ /* 0x000fe20003f2d000 */
[----:B------:R-:W-:Y:S01]  /*2b7e0*/  ULDC.64 UR8, c[0x0][0x5c8] ;  /* 0x0001720000087ab9 */ /* 0x000fe20000000a00 */
[----:B------:R-:W-:Y:S01]  /*2b7f0*/  ISETP.GT.AND P0, PT, R3, RZ, PT ;  /* 0x000000ff0300720c */ /* 0x000fe20003f04270 */
[----:B------:R-:W-:Y:S01]  /*2b800*/  UIMAD UR4, UR7, UR8, URZ ;  /* 0x00000008070472a4 */ /* 0x000fe2000f8e023f */
[----:B------:R-:W-:Y:S01]  /*2b810*/  IMAD.U32 R19, RZ, RZ, UR9 ;  /* 0x00000009ff137e24 */ /* 0x000fe2000f8e00ff */
[----:B------:R-:W-:Y:S01]  /*2b820*/  BSSY B0, `(.L_x_28) ;  /* 0x0003458000007945 */ /* 0x000fe20003800000 */
[----:B------:R-:W-:Y:S01]  /*2b830*/  IMAD.WIDE.U32 R8, R17, UR8, R8 ;  /* 0x0000000811087c25 */ /* 0x000fe2000f8e0008 */
[----:B------:R-:W-:-:S03]  /*2b840*/  ISETP.GT.AND P2, PT, R0, RZ, P0 ;  /* 0x000000ff0000720c */ /* 0x000fc60000744270 */
[----:B------:R-:W-:-:S04]  /*2b850*/  IMAD R19, R17, R19, UR4 ;  /* 0x0000000411137e24 */ /* 0x000fc8000f8e0213 */
[----:B------:R-:W-:Y:S01]  /*2b860*/  IMAD.IADD R19, R9, 0x1, R19 ;  /* 0x0000000109137824 */ /* 0x000fe200078e0213 */
[----:B------:R-:W-:Y:S06]  /*2b870*/  @!P1 BRA `(.L_x_29) ;  /* 0x0000022000349947 */ /* 0x000fec0003800000 */
[----:B------:R-:W0:Y:S01]  /*2b880*/  LDC.64 R162, c[0x0][0x5b8] ;  /* 0x00016e00ffa27b82 */ /* 0x000e220000000a00 */
[----:B------:R-:W2:Y:S01]  /*2b890*/  LDL.LU R20, [R1+0x800] ;  /* 0x0008000001147983 */ /* 0x000ea20000300800 */
[----:B------:R-:W-:-:S06]  /*2b8a0*/  ULDC.64 UR4, c[0x0][0x5c0] ;  /* 0x0001700000047ab9 */ /* 0x000fcc0000000a00 */
[----:B------:R-:W1:Y:S08]  /*2b8b0*/  LDC.64 R4, c[0x0][0x5b0] ;  /* 0x00016c00ff047b82 */ /* 0x000e700000000a00 */
[----:B------:R-:W3:Y:S01]  /*2b8c0*/  LDC.64 R6, c[0x0][0x5a8] ;  /* 0x00016a00ff067b82 */ /* 0x000ee20000000a00 */
[C---:B0-----:R-:W-:Y:S02]  /*2b8d0*/  IMAD R168, R162.reuse, UR12, RZ ;  /* 0x0000000ca2a87c24 */ /* 0x041fe4000f8e02ff */
[----:B------:R-:W-:-:S04]  /*2b8e0*/  IMAD.WIDE.U32 R164, R162, UR42, R10 ;  /* 0x0000002aa2a47c25 */ /* 0x000fc8000f8e000a */
[----:B------:R-:W-:Y:S02]  /*2b8f0*/  IMAD R168, R163, UR42, R168 ;  /* 0x0000002aa3a87c24 */ /* 0x000fe4000f8e02a8 */
[----:B-1----:R-:W-:Y:S02]  /*2b900*/  IMAD R18, R4, UR7, RZ ;  /* 0x0000000704127c24 */ /* 0x002fe4000f8e02ff */
[----:B------:R-:W-:Y:S01]  /*2b910*/  IMAD.MOV.U32 R160, RZ, RZ, R164 ;  /* 0x000000ffffa07224 */ /* 0x000fe200078e00a4 */
[----:B------:R-:W-:Y:S01]  /*2b920*/  IADD3 R161, R165, R168, RZ ;  /* 0x000000a8a5a17210 */ /* 0x000fe20007ffe0ff */
[C---:B------:R-:W-:Y:S02]  /*2b930*/  IMAD R18, R17.reuse, R5, R18 ;  /* 0x0000000511127224 */ /* 0x040fe400078e0212 */
[----:B------:R-:W-:-:S04]  /*2b940*/  IMAD.WIDE.U32 R12, R17, R4, R160 ;  /* 0x00000004110c7225 */ /* 0x000fc800078e00a0 */
[----:B------:R-:W-:Y:S01]  /*2b950*/  IMAD.IADD R9, R13, 0x1, R18 ;  /* 0x000000010d097824 */ /* 0x000fe200078e0212 */
[----:B---3--:R-:W-:-:S04]  /*2b960*/  LEA R14, P1, R12, R6, 0x1 ;  /* 0x000000060c0e7211 */ /* 0x008fc800078208ff */
[----:B------:R-:W-:-:S05]  /*2b970*/  LEA.HI.X R15, R12, R7, R9, 0x1, P1 ;  /* 0x000000070c0f7211 */ /* 0x000fca00008f0c09 */
[----:B------:R0:W3:Y:S01]  /*2b980*/  @P2 LDG.E.LTC128B.U16 R12, desc[UR46][R14.64] ;  /* 0x0000002e0e0c2981 */ /* 0x0000e2000c1e1520 */
[----:B------:R-:W-:Y:S01]  /*2b990*/  BSSY B1, `(.L_x_30) ;  /* 0x0000011000017945 */ /* 0x000fe20003800000 */
[----:B0-----:R-:W-:-:S04]  /*2b9a0*/  LEA R14, P1, R8, UR4, 0x1 ;  /* 0x00000004080e7c11 */ /* 0x001fc8000f8208ff */
[----:B------:R-:W-:Y:S01]  /*2b9b0*/  LEA.HI.X R15, R8, UR5, R19, 0x1, P1 ;  /* 0x00000005080f7c11 */ /* 0x000fe200088f0c13 */
[----:B---3--:R-:W-:-:S05]  /*2b9c0*/  HADD2.F32 R9, -RZ, R12.H0_H0 ;  /* 0x2000000cff097230 */ /* 0x008fca0000004100 */
[----:B------:R-:W-:-:S04]  /*2b9d0*/  FMUL R9, R9, R16 ;  /* 0x0000001009097220 */ /* 0x000fc80000400000 */
[----:B--2---:R-:W-:-:S05]  /*2b9e0*/  FFMA R9, R20, R2, R9 ;  /* 0x0000000214097223 */ /* 0x004fca0000000009 */
[----:B------:R-:W-:-:S05]  /*2b9f0*/  F2FP.F16.F32.PACK_AB R8, RZ, R9 ;  /* 0x00000009ff08723e */ /* 0x000fca00000000ff */
[----:B------:R0:W-:Y:S02]  /*2ba00*/  @P2 STG.E.U16 desc[UR46][R14.64], R8 ;  /* 0x000000080e002986 */ /* 0x0001e4000c10152e */
[----:B0-----:R-:W-:-:S05]  /*2ba10*/  IMAD.WIDE.U32 R8, R17, R4, R10 ;  /* 0x0000000411087225 */ /* 0x001fca00078e000a */
[----:B------:R-:W-:-:S03]  /*2ba20*/  IADD3 R9, R18, R9, RZ ;  /* 0x0000000912097210 */ /* 0x000fc60007ffe0ff */
[----:B------:R-:W-:-:S04]  /*2ba30*/  IMAD.WIDE.U32 R8, R162, UR42, R8 ;  /* 0x0000002aa2087c25 */ /* 0x000fc8000f8e0008 */
[----:B------:R-:W-:Y:S01]  /*2ba40*/  IMAD.IADD R9, R168, 0x1, R9 ;  /* 0x00000001a8097824 */ /* 0x000fe200078e0209 */
[----:B------:R-:W-:-:S04]  /*2ba50*/  LEA R156, P1, R8, R6, 0x1 ;  /* 0x00000006089c7211 */ /* 0x000fc800078208ff */
[----:B------:R-:W-:Y:S02]  /*2ba60*/  LEA.HI.X R157, R8, R7, R9, 0x1, P1 ;  /* 0x00000007089d7211 */ /* 0x000fe400008f0c09 */
[----:B------:R-:W-:-:S13]  /*2ba70*/  ISETP.GT.AND P1, PT, R0, 0x1, P0 ;  /* 0x000000010000780c */ /* 0x000fda0000724270 */
[----:B------:R-:W-:Y:S05]  /*2ba80*/  @!P1 BRA `(.L_x_31) ;  /* 0x0000000000049947 */ /* 0x000fea0003800000 */
[----:B------:R0:W5:Y:S02]  /*2ba90*/  LDG.E.LTC128B.U16 R12, desc[UR46][R156.64+0x2] ;  /* 0x0000022e9c0c7981 */ /* 0x000164000c1e1520 */
.L_x_31:
[----:B------:R-:W-:Y:S05]  /*2baa0*/  BSYNC B1 ;  /* 0x0000000000017941 */ /* 0x000fea0003800000 */
.L_x_30:
[----:B------:R-:W2:Y:S01]  /*2bab0*/  LDL.LU R9, [R1+0x804] ;  /* 0x0008040001097983 */ /* 0x000ea20000300800 */
[----:B-----5:R-:W-:Y:S01]  /*2bac0*/  HADD2.F32 R8, -RZ, R12.H0_H0 ;  /* 0x2000000cff087230 */ /* 0x020fe20000004100 */
[C---:B------:R-:W-:Y:S01]  /*2bad0*/  SHF.L.U64.HI R167, R4.reuse, 0x3, R5 ;  /* 0x0000000304a77819 */ /* 0x040fe20000010205 */
[----:B------:R-:W-:Y:S01]  /*2bae0*/  IMAD.SHL.U32 R166, R4, 0x8, RZ ;  /* 0x0000000804a67824 */ /* 0x000fe200078e00ff */
[----:B------:R-:W-:Y:S01]  /*2baf0*/  ISETP.GT.AND P5, PT, R3, 0x8, PT ;  /* 0x000000080300780c */ /* 0x000fe20003fa4270 */
[----:B------:R-:W3:Y:S01]  /*2bb00*/  LDL.LU R20, [R1+0x808] ;  /* 0x0008080001147983 */ /* 0x000ee20000300800 */
[----:B------:R-:W-:-:S04]  /*2bb10*/  FMUL R8, R8, R16 ;  /* 0x0000001008087220 */ /* 0x000fc80000400000 */
[----:B--2---:R-:W-:Y:S01]  /*2bb20*/  FFMA R8, R9, R2, R8 ;  /* 0x0000000209087223 */ /* 0x004fe20000000008 */
[----:B------:R-:W-:-:S04]  /*2bb30*/  @P1 MOV R9, R15 ;  /* 0x0000000f00091202 */ /* 0x000fc80000000f00 */
[----:B------:R-:W-:-:S04]  /*2bb40*/  F2FP.F16.F32.PACK_AB R8, RZ, R8 ;  /* 0x00000008ff08723e */ /* 0x000fc800000000ff */
[----:B------:R-:W-:Y:S01]  /*2bb50*/  PRMT R13, R8, 0x7610, R13 ;  /* 0x00007610080d7816 */ /* 0x000fe2000000000d */
[----:B------:R-:W-:-:S05]  /*2bb60*/  @P1 IMAD.MOV.U32 R8, RZ, RZ, R14 ;  /* 0x000000ffff081224 */ /* 0x000fca00078e000e */
[----:B------:R1:W-:Y:S01]  /*2bb70*/  @P1 STG.E.U16 desc[UR46][R8.64+0x2], R13 ;  /* 0x0000020d08001986 */ /* 0x0003e2000c10152e */
[----:B------:R-:W-:Y:S01]  /*2bb80*/  ISETP.GT.AND P1, PT, R0, RZ, P5 ;  /* 0x000000ff0000720c */ /* 0x000fe20002f24270 */
[----:B-1----:R-:W-:-:S04]  /*2bb90*/  IMAD.WIDE.U32 R8, R17, R4, R166 ;  /* 0x0000000411087225 */ /* 0x002fc800078e00a6 */
[----:B------:R-:W-:Y:S01]  /*2bba0*/  IMAD.IADD R13, R18, 0x1, R9 ;  /* 0x00000001120d7824 */ /* 0x000fe200078e0209 */
[----:B------:R-:W-:-:S04]  /*2bbb0*/  IADD3 R9, P2, R164, R8, RZ ;  /* 0x00000008a4097210 */ /* 0x000fc80007f5e0ff */
[----:B------:R-:W-:Y:S02]  /*2bbc0*/  IADD3.X R19, R13, R161, RZ, P2, !PT ;  /* 0x000000a10d137210 */ /* 0x000fe400017fe4ff */
[----:B------:R-:W-:-:S04]  /*2bbd0*/  LEA R18, P2, R9, R6, 0x1 ;  /* 0x0000000609127211 */ /* 0x000fc800078408ff */
[----:B------:R-:W-:-:S05]  /*2bbe0*/  LEA.HI.X R19, R9, R7, R19, 0x1, P2 ;  /* 0x0000000709137211 */ /* 0x000fca00010f0c13 */
[----:B------:R-:W2:Y:S01]  /*2bbf0*/  @P1 LDG.E.LTC128B.U16 R12, desc[UR46][R18.64] ;  /* 0x0000002e120c1981 */ /* 0x000ea2000c1e1520 */
[----:B------:R-:W-:Y:S01]  /*2bc00*/  IADD3 R8, P2, R10, R8, RZ ;  /* 0x000000080a087210 */ /* 0x000fe20007f5e0ff */
[----:B------:R-:W-:Y:S01]  /*2bc10*/  IMAD.U32 R170, RZ, RZ, UR9 ;  /* 0x00000009ffaa7e24 */ /* 0x000fe2000f8e00ff */
[----:B------:R-:W-:Y:S01]  /*2bc20*/  MOV R169, UR8 ;  /* 0x0000000800a97c02 */ /* 0x000fe20008000f00 */
[----:B------:R-:W-:Y:S01]  /*2bc30*/  BSSY B1, `(.L_x_32) ;  /* 0x0000013000017945 */ /* 0x000fe20003800000 */
[----:B------:R-:W-:Y:S01]  /*2bc40*/  ISETP.GT.AND P3, PT, R0, 0x1, P5 ;  /* 0x000000010000780c */ /* 0x000fe20002f64270 */
[----:B------:R-:W-:Y:S01]  /*2bc50*/  IMAD.X R9, R11, 0x1, R13, P2 ;  /* 0x000000010b097824 */ /* 0x000fe200010e060d */
[----:B------:R-:W-:Y:S01]  /*2bc60*/  SHF.L.U32 R169, R169, 0x4, RZ ;  /* 0x00000004a9a97819 */ /* 0x000fe200000006ff */
[----:B------:R-:W-:-:S04]  /*2bc70*/  IMAD.WIDE.U32 R8, R162, UR42, R8 ;  /* 0x0000002aa2087c25 */ /* 0x000fc8000f8e0008 */
[----:B------:R-:W-:Y:S01]  /*2bc80*/  IMAD.IADD R9, R168, 0x1, R9 ;  /* 0x00000001a8097824 */ /* 0x000fe200078e0209 */
[----:B------:R-:W-:-:S04]  /*2bc90*/  LEA R154, P2, R8, R6, 0x1 ;  /* 0x00000006089a7211 */ /* 0x000fc800078408ff */
[----:B------:R-:W-:Y:S01]  /*2bca0*/  LEA.HI.X R155, R8, R7, R9, 0x1, P2 ;  /* 0x00000007089b7211 */ /* 0x000fe200010f0c09 */
[----:B------:R-:W-:Y:S01]  /*2bcb0*/  IMAD.U32 R9, RZ, RZ, UR8 ;  /* 0x00000008ff097e24 */ /* 0x000fe2000f8e00ff */
[----:B------:R-:W-:-:S04]  /*2bcc0*/  IADD3 R152, P2, R169, R14, RZ ;  /* 0x0000000ea9987210 */ /* 0x000fc80007f5e0ff */
[----:B------:R-:W-:-:S05]  /*2bcd0*/  SHF.L.U64.HI R170, R9, 0x4, R170 ;  /* 0x0000000409aa7819 */ /* 0x000fca00000102aa */
[----:B------:R-:W-:Y:S02]  /*2bce0*/  IMAD.X R153, R170, 0x1, R15, P2 ;  /* 0x00000001aa997824 */ /* 0x000fe400010e060f */
[----:B--2---:R-:W-:-:S05]  /*2bcf0*/  HADD2.F32 R8, -RZ, R12.H0_H0 ;  /* 0x2000000cff087230 */ /* 0x004fca0000004100 */
[----:B------:R-:W-:-:S04]  /*2bd00*/  FMUL R8, R8, R16 ;  /* 0x0000001008087220 */ /* 0x000fc80000400000 */
[----:B---3--:R-:W-:-:S05]  /*2bd10*/  FFMA R8, R20, R2, R8 ;  /* 0x0000000214087223 */ /* 0x008fca0000000008 */
[----:B------:R-:W-:-:S05]  /*2bd20*/  F2FP.F16.F32.PACK_AB R8, RZ, R8 ;  /* 0x00000008ff08723e */ /* 0x000fca00000000ff */
[----:B------:R1:W-:Y:S01]  /*2bd30*/  @P1 STG.E.U16 desc[UR46][R152.64], R8 ;  /* 0x0000000898001986 */ /* 0x0003e2000c10152e */
[----:B------:R-:W-:Y:S05]  /*2bd40*/  @!P3 BRA `(.L_x_33) ;  /* 0x000000000004b947 */ /* 0x000fea0003800000 */
[----:B------:R2:W5:Y:S02]  /*2bd50*/  LDG.E.LTC128B.U16 R12, desc[UR46][R154.64+0x2] ;  /* 0x0000022e9a0c7981 */ /* 0x000564000c1e1520 */
.L_x_33:
[----:B------:R-:W-:Y:S05]  /*2bd60*/  BSYNC B1 ;  /* 0x0000000000017941 */ /* 0x000fea0003800000 */
.L_x_32:
[----:B------:R-:W3:Y:S01]  /*2bd70*/  LDL.LU R9, [R1+0x80c] ;  /* 0x00080c0001097983 */ /* 0x000ee20000300800 */
[----:B-1---5:R-:W-:Y:S01]  /*2bd80*/  HADD2.F32 R8, -RZ, R12.H0_H0 ;  /* 0x2000000cff087230 */ /* 0x022fe20000004100 */
[----:B------:R-:W-:Y:S01]  /*2bd90*/  ISETP.GT.AND P1, PT, R0, 0x8, P0 ;  /* 0x000000080000780c */ /* 0x000fe20000724270 */
[----:B------:R-:W-:Y:S03]  /*2bda0*/  BSSY B1, `(.L_x_34) ;  /* 0x000000b000017945 */ /* 0x000fe60003800000 */
[----:B------:R-:W-:-:S04]  /*2bdb0*/  FMUL R8, R8, R16 ;  /* 0x0000001008087220 */ /* 0x000fc80000400000 */
[----:B---3--:R-:W-:Y:S01]  /*2bdc0*/  FFMA R8, R9, R2, R8 ;  /* 0x0000000209087223 */ /* 0x008fe20000000008 */
[----:B------:R-:W-:-:S04]  /*2bdd0*/  @P3 MOV R9, R153 ;  /* 0x0000009900093202 */ /* 0x000fc80000000f00 */
[----:B------:R-:W-:-:S04]  /*2bde0*/  F2FP.F16.F32.PACK_AB R8, RZ, R8 ;  /* 0x00000008ff08723e */ /* 0x000fc800000000ff */
[----:B------:R-:W-:Y:S01]  /*2bdf0*/  PRMT R13, R8, 0x7610, R13 ;  /* 0x00007610080d7816 */ /* 0x000fe2000000000d */
[----:B------:R-:W-:-:S05]  /*2be00*/  @P3 IMAD.MOV.U32 R8, RZ, RZ, R152 ;  /* 0x000000ffff083224 */ /* 0x000fca00078e0098 */
[----:B------:R1:W-:Y:S02]  /*2be10*/  @P3 STG.E.U16 desc[UR46][R8.64+0x2], R13 ;  /* 0x0000020d08003986 */ /* 0x0003e4000c10152e */
[----:B-1----:R-:W-:Y:S01]  /*2be20*/  PRMT R8, R12, 0x7610, R8 ;  /* 0x000076100c087816 */ /* 0x002fe20000000008 */
[----:B------:R-:W-:Y:S06]  /*2be30*/  @!P1 BRA `(.L_x_35) ;  /* 0x0000000000049947 */ /* 0x000fec0003800000 */
[----:B------:R1:W5:Y:S02]  /*2be40*/  LDG.E.LTC128B.U16 R8, desc[UR46][R156.64+0x10] ;  /* 0x0000102e9c087981 */ /* 0x000364000c1e1520 */
.L_x_35:
[----:B------:R-:W-:Y:S05]  /*2be50*/  BSYNC B1 ;  /* 0x0000000000017941 */ /* 0x000fea0003800000 */
.L_x_34:
[----:B------:R-:W3:Y:S01]  /*2be60*/  LDL.LU R12, [R1+0x810] ;  /* 0x00081000010c7983 */ /* 0x000ee20000300800 */
[----:B-----5:R-:W-:Y:S01]  /*2be70*/  HADD2.F32 R9, -RZ, R8.H0_H0 ;  /* 0x20000008ff097230 */ /* 0x020fe20000004100 */
[----:B------:R-:W-:Y:S01]  /*2be80*/  ISETP.GT.AND P2, PT, R0, 0x9, P0 ;  /* 0x000000090000780c */ /* 0x000fe20000744270 */
[----:B------:R-:W-:Y:S01]  /*2be90*/  @P1 IMAD.MOV.U32 R13, RZ, RZ, R15 ;  /* 0x000000ffff0d1224 */ /* 0x000fe200078e000f */
[----:B------:R-:W-:Y:S02]  /*2bea0*/  BSSY B1, `(.L_x_36) ;  /* 0x0000008000017945 */ /* 0x000fe40003800000 */
[----:B------:R-:W-:-:S04]  /*2beb0*/  FMUL R9, R9, R16 ;  /* 0x0000001009097220 */ /* 0x000fc80000400000 */
[----:B---3--:R-:W-:Y:S01]  /*2bec0*/  FFMA R9, R12, R2, R9 ;  /* 0x000000020c097223 */ /* 0x008fe20000000009 */
[----:B------:R-:W-:-:S04]  /*2bed0*/  @P1 IMAD.MOV.U32 R12, RZ, RZ, R14 ;  /* 0x000000ffff0c1224 */ /* 0x000fc800078e000e */
[----:B------:R-:W-:-:S05]  /*2bee0*/  F2FP.F16.F32.PACK_AB R9, RZ, R9 ;  /* 0x00000009ff09723e */ /* 0x000fca00000000ff */
[----:B------:R3:W-:Y:S01]  /*2bef0*/  @P1 STG.E.U16 desc[UR46][R12.64+0x10], R9 ;  /* 0x000010090c001986 */ /* 0x0007e2000c10152e */
[----:B------:R-:W-:Y:S05]  /*2bf00*/  @!P2 BRA `(.L_x_37) ;  /* 0x000000000004a947 */ /* 0x000fea0003800000 */
[----:B------:R4:W5:Y:S02]  /*2bf10*/  LDG.E.LTC128B.U16 R8, desc[UR46][R156.64+0x12] ;  /* 0x0000122e9c087981 */ /* 0x000964000c1e1520 */
.L_x_37:
[----:B------:R-:W-:Y:S05]  /*2bf20*/  BSYNC B1 ;  /* 0x0000000000017941 */ /* 0x000fea0003800000 */
.L_x_36:
[----:B---3--:R-:W3:Y:S01]  /*2bf30*/  LDL.LU R12, [R1+0x814] ;  /* 0x00081400010c7983 */ /* 0x008ee20000300800 */
[----:B-----5:R-:W-:Y:S01]  /*2bf40*/  HADD2.F32 R9, -RZ, R8.H0_H0 ;  /* 0x20000008ff097230 */ /* 0x020fe20000004100 */
[----:B------:R-:W-:Y:S01]  /*2bf50*/  ISETP.GT.AND P1, PT, R0, 0x8, P5 ;  /* 0x000000080000780c */ /* 0x000fe20002f24270 */
[----:B------:R-:W-:Y:S01]  /*2bf60*/  @P2 IMAD.MOV.U32 R13, RZ, RZ, R15 ;  /* 0x000000ffff0d2224 */ /* 0x000fe200078e000f */
[----:B------:R-:W-:Y:S02]  /*2bf70*/  BSSY B1, `(.L_x_38) ;  /* 0x0000008000017945 */ /* 0x000fe40003800000 */
[----:B------:R-:W-:-:S04]  /*2bf80*/  FMUL R9, R9, R16 ;  /* 0x0000001009097220 */ /* 0x000fc80000400000 */
[----:B---3--:R-:W-:Y:S01]  /*2bf90*/  FFMA R9, R12, R2, R9 ;  /* 0x000000020c097223 */ /* 0x008fe20000000009 */
[----:B------:R-:W-:-:S04]  /*2bfa0*/  @P2 MOV R12, R14 ;  /* 0x0000000e000c2202 */ /* 0x000fc80000000f00 */
[----:B------:R-:W-:-:S05]  /*2bfb0*/  F2FP.F16.F32.PACK_AB R9, RZ, R9 ;  /* 0x00000009ff09723e */ /* 0x000fca00000000ff */
[----:B------:R3:W-:Y:S01]  /*2bfc0*/  @P2 STG.E.U16 desc[UR46][R12.64+0x12], R9 ;  /* 0x000012090c002986 */ /* 0x0007e2000c10152e */
[----:B------:R-:W-:Y:S05]  /*2bfd0*/  @!P1 BRA `(.L_x_39) ;  /* 0x0000000000049947 */ /* 0x000fea0003800000 */
[----:B------:R0:W5:Y:S02]  /*2bfe0*/  LDG.E.LTC128B.U16 R8, desc[UR46][R154.64+0x10] ;  /* 0x0000102e9a087981 */ /* 0x000164000c1e1520 */
.L_x_39:
[----:B------:R-:W-:Y:S05]  /*2bff0*/  BSYNC B1 ;  /* 0x0000000000017941 */ /* 0x000fea0003800000 */
.L_x_38:
[----:B---3--:R-:W3:Y:S01]  /*2c000*/  LDL.LU R12, [R1+0x818] ;  /* 0x00081800010c7983 */ /* 0x008ee20000300800 */
[----:B-----5:R-:W-:Y:S01]  /*2c010*/  HADD2.F32 R9, -RZ, R8.H0_H0 ;  /* 0x20000008ff097230 */ /* 0x020fe20000004100 */
[----:B------:R-:W-:Y:S01]  /*2c020*/  @P1 MOV R13, R153 ;  /* 0x00000099000d1202 */ /* 0x000fe20000000f00 */
[----:B------:R-:W-:Y:S01]  /*2c030*/  BSSY B1, `(.L_x_40) ;  /* 0x0000009000017945 */ /* 0x000fe20003800000 */
[----:B------:R-:W-:Y:S02]  /*2c040*/  ISETP.GT.AND P2, PT, R0, 0x9, P5 ;  /* 0x000000090000780c */ /* 0x000fe40002f44270 */
[----:B------:R-:W-:-:S04]  /*2c050*/  FMUL R9, R9, R16 ;  /* 0x0000001009097220 */ /* 0x000fc80000400000 */
[----:B---3--:R-:W-:Y:S01]  /*2c060*/  FFMA R9, R12, R2, R9 ;  /* 0x000000020c097223 */ /* 0x008fe20000000009 */
[----:B------:R-:W-:-:S04]  /*2c070*/  @P1 IMAD.MOV.U32 R12, RZ, RZ, R152 ;  /* 0x000000ffff0c1224 */ /* 0x000fc800078e0098 */
[----:B------:R-:W-:-:S05]  /*2c080*/  F2FP.F16.F32.PACK_AB R9, RZ, R9 ;  /* 0x00000009ff09723e */ /* 0x000fca00000000ff */
[----:B------:R3:W-:Y:S01]  /*2c090*/  @P1 STG.E.U16 desc[UR46][R12.64+0x10], R9 ;  /* 0x000010090c001986 */ /* 0x0007e2000c10152e */
[----:B------:R-:W-:Y:S05]  /*2c0a0*/  @!P2 BRA `(.L_x_41) ;  /* 0x000000000004a947 */ /* 0x000fea0003800000 */
[----:B------:R0:W5:Y:S02]  /*2c0b0*/  LDG.E.LTC128B.U16 R8, desc[UR46][R154.64+0x12] ;  /* 0x0000122e9a087981 */ /* 0x000164000c1e1520 */
.L_x_41:
[----:B------:R-:W-:Y:S05]  /*2c0c0*/  BSYNC B1 ;  /* 0x0000000000017941 */ /* 0x000fea0003800000 */
.L_x_40:
[----:B---3--:R-:W3:Y:S01]  /*2c0d0*/  LDL.LU R12, [R1+0x81c] ;  /* 0x00081c00010c7983 */ /* 0x008ee20000300800 */
        /* <DEDUP_REMOVED lines=11> */
.L_x_43:
[----:B------:R-:W-:Y:S05]  /*2c190*/  BSYNC B1 ;  /* 0x0000000000017941 */ /* 0x000fea0003800000 */
.L_x_42:
        /* <DEDUP_REMOVED lines=12> */
.L_x_45:
[----:B------:R-:W-:Y:S05]  /*2c260*/  BSYNC B1 ;  /* 0x0000000000017941 */ /* 0x000fea0003800000 */
.L_x_44:
        /* <DEDUP_REMOVED lines=12> */
.L_x_47:
[----:B------:R-:W-:Y:S05]  /*2c330*/  BSYNC B1 ;  /* 0x0000000000017941 */ /* 0x000fea0003800000 */
.L_x_46:
        /* <DEDUP_REMOVED lines=12> */
.L_x_49:
[----:B------:R-:W-:Y:S05]  /*2c400*/  BSYNC B1 ;  /* 0x0000000000017941 */ /* 0x000fea0003800000 */
.L_x_48:
        /* <DEDUP_REMOVED lines=12> */
.L_x_51:
[----:B------:R-:W-:Y:S05]  /*2c4d0*/  BSYNC B1 ;  /* 0x0000000000017941 */ /* 0x000fea0003800000 */
.L_x_50:
        /* <DEDUP_REMOVED lines=12> */
.L_x_53:
[----:B------:R-:W-:Y:S05]  /*2c5a0*/  BSYNC B1 ;  /* 0x0000000000017941 */ /* 0x000fea0003800000 */
.L_x_52:
        /* <DEDUP_REMOVED lines=12> */
.L_x_55:
[----:B------:R-:W-:Y:S05]  /*2c670*/  BSYNC B1 ;  /* 0x0000000000017941 */ /* 0x000fea0003800000 */
.L_x_54:
        /* <DEDUP_REMOVED lines=12> */
.L_x_57:
[----:B------:R-:W-:Y:S05]  /*2c740*/  BSYNC B1 ;  /* 0x0000000000017941 */ /* 0x000fea0003800000 */
.L_x_56:
        /* <DEDUP_REMOVED lines=12> */
.L_x_59:
[----:B------:R-:W-:Y:S05]  /*2c810*/  BSYNC B1 ;  /* 0x0000000000017941 */ /* 0x000fea0003800000 */
.L_x_58:
        /* <DEDUP_REMOVED lines=12> */
.L_x_61:
[----:B------:R-:W-:Y:S05]  /*2c8e0*/  BSYNC B1 ;  /* 0x0000000000017941 */ /* 0x000fea0003800000 */
.L_x_60:
        /* <DEDUP_REMOVED lines=12> */
.L_x_63:
[----:B------:R-:W-:Y:S05]  /*2c9b0*/  BSYNC B1 ;  /* 0x0000000000017941 */ /* 0x000fea0003800000 */
.L_x_62:
        /* <DEDUP_REMOVED lines=12> */
.L_x_65:
[----:B------:R-:W-:Y:S05]  /*2ca80*/  BSYNC B1 ;  /* 0x0000000000017941 */ /* 0x000fea0003800000 */
.L_x_64:
        /* <DEDUP_REMOVED lines=12> */
.L_x_67:
[----:B------:R-:W-:Y:S05]  /*2cb50*/  BSYNC B1 ;  /* 0x0000000000017941 */ /* 0x000fea0003800000 */
.L_x_66:
        /* <DEDUP_REMOVED lines=12> */
.L_x_69:
[----:B------:R-:W-:Y:S05]  /*2cc20*/  BSYNC B1 ;  /* 0x0000000000017941 */ /* 0x000fea0003800000 */
.L_x_68:
        /* <DEDUP_REMOVED lines=12> */
.L_x_71:
[----:B------:R-:W-:Y:S05]  /*2ccf0*/  BSYNC B1 ;  /* 0x0000000000017941 */ /* 0x000fea0003800000 */
.L_x_70:
        /* <DEDUP_REMOVED lines=12> */
.L_x_73:
[----:B------:R-:W-:Y:S05]  /*2cdc0*/  BSYNC B1 ;  /* 0x0000000000017941 */ /* 0x000fea0003800000 */
.L_x_72:
        /* <DEDUP_REMOVED lines=12> */
.L_x_75:
[----:B------:R-:W-:Y:S05]  /*2ce90*/  BSYNC B1 ;  /* 0x0000000000017941 */ /* 0x000fea0003800000 */
.L_x_74:
        /* <DEDUP_REMOVED lines=12> */
.L_x_77:
[----:B------:R-:W-:Y:S05]  /*2cf60*/  BSYNC B1 ;  /* 0x0000000000017941 */ /* 0x000fea0003800000 */
.L_x_76:
        /* <DEDUP_REMOVED lines=12> */
.L_x_79:
[----:B------:R-:W-:Y:S05]  /*2d030*/  BSYNC B1 ;  /* 0x0000000000017941 */ /* 0x000fea0003800000 */
.L_x_78:
        /* <DEDUP_REMOVED lines=12> */
.L_x_81:
[----:B------:R-:W-:Y:S05]  /*2d100*/  BSYNC B1 ;  /* 0x0000000000017941 */ /* 0x000fea0003800000 */
.L_x_80:
        /* <DEDUP_REMOVED lines=12> */
.L_x_83:
[----:B------:R-:W-:Y:S05]  /*2d1d0*/  BSYNC B1 ;  /* 0x0000000000017941 */ /* 0x000fea0003800000 */
.L_x_82:
        /* <DEDUP_REMOVED lines=12> */
.L_x_85:
[----:B------:R-:W-:Y:S05]  /*2d2a0*/  BSYNC B1 ;  /* 0x0000000000017941 */ /* 0x000fea0003800000 */
.L_x_84:
        /* <DEDUP_REMOVED lines=12> */
.L_x_87:
[----:B------:R-:W-:Y:S05]  /*2d370*/  BSYNC B1 ;  /* 0x0000000000017941 */ /* 0x000fea0003800000 */
.L_x_86:
        /* <DEDUP_REMOVED lines=12> */
.L_x_89:
[----:B------:R-:W-:Y:S05]  /*2d440*/  BSYNC B1 ;  /* 0x0000000000017941 */ /* 0x000fea0003800000 */
.L_x_88:
        /* <DEDUP_REMOVED lines=12> */
.L_x_91:
[----:B------:R-:W-:Y:S05]  /*2d510*/  BSYNC B1 ;  /* 0x0000000000017941 */ /* 0x000fea0003800000 */
.L_x_90:
        /* <DEDUP_REMOVED lines=12> */
.L_x_93:
[----:B------:R-:W-:Y:S05]  /*2d5e0*/  BSYNC B1 ;  /* 0x0000000000017941 */ /* 0x000fea0003800000 */
.L_x_92:
        /* <DEDUP_REMOVED lines=12> */
.L_x_95:
[----:B------:R-:W-:Y:S05]  /*2d6b0*/  BSYNC B1 ;  /* 0x0000000000017941 */ /* 0x000fea0003800000 */
.L_x_94:
        /* <DEDUP_REMOVED lines=12> */
.L_x_97:
[----:B------:R-:W-:Y:S05]  /*2d780*/  BSYNC B1 ;  /* 0x0000000000017941 */ /* 0x000fea0003800000 */
.L_x_96:
        /* <DEDUP_REMOVED lines=12> */
.L_x_99:
[----:B------:R-:W-:Y:S05]  /*2d850*/  BSYNC B1 ;  /* 0x0000000000017941 */ /* 0x000fea0003800000 */
.L_x_98:
        /* <DEDUP_REMOVED lines=12> */
.L_x_101:
[----:B------:R-:W-:Y:S05]  /*2d920*/  BSYNC B1 ;  /* 0x0000000000017941 */ /* 0x000fea0003800000 */
.L_x_100:
        /* <DEDUP_REMOVED lines=12> */
.L_x_103:
[----:B------:R-:W-:Y:S05]  /*2d9f0*/  BSYNC B1 ;  /* 0x0000000000017941 */ /* 0x000fea0003800000 */
.L_x_102:
        /* <DEDUP_REMOVED lines=12> */
.L_x_105:
[----:B------:R-:W-:Y:S05]  /*2dac0*/  BSYNC B1 ;  /* 0x0000000000017941 */ /* 0x000fea0003800000 */
.L_x_104:
        /* <DEDUP_REMOVED lines=12> */
.L_x_107:
[----:B------:R-:W-:Y:S05]  /*2db90*/  BSYNC B1 ;  /* 0x0000000000017941 */ /* 0x000fea0003800000 */
.L_x_106:
        /* <DEDUP_REMOVED lines=12> */
.L_x_109:
[----:B------:R-:W-:Y:S05]  /*2dc60*/  BSYNC B1 ;  /* 0x0000000000017941 */ /* 0x000fea0003800000 */
.L_x_108:
        /* <DEDUP_REMOVED lines=12> */
.L_x_111:
[----:B------:R-:W-:Y:S05]  /*2dd30*/  BSYNC B1 ;  /* 0x0000000000017941 */ /* 0x000fea0003800000 */
.L_x_110:
        /* <DEDUP_REMOVED lines=12> */
.L_x_113:
[----:B------:R-:W-:Y:S05]  /*2de00*/  BSYNC B1 ;  /* 0x0000000000017941 */ /* 0x000fea0003800000 */
.L_x_112:
        /* <DEDUP_REMOVED lines=12> */
.L_x_115:
[----:B------:R-:W-:Y:S05]  /*2ded0*/  BSYNC B1 ;  /* 0x0000000000017941 */ /* 0x000fea0003800000 */
.L_x_114:
        /* <DEDUP_REMOVED lines=12> */
.L_x_117:
[----:B------:R-:W-:Y:S05]  /*2dfa0*/  BSYNC B1 ;  /* 0x0000000000017941 */ /* 0x000fea0003800000 */
.L_x_116:
        /* <DEDUP_REMOVED lines=12> */
.L_x_119:
[----:B------:R-:W-:Y:S05]  /*2e070*/  BSYNC B1 ;  /* 0x0000000000017941 */ /* 0x000fea0003800000 */
.L_x_118:
        /* <DEDUP_REMOVED lines=12> */
.L_x_121:
[----:B------:R-:W-:Y:S05]  /*2e140*/  BSYNC B1 ;  /* 0x0000000000017941 */ /* 0x000fea0003800000 */
.L_x_120:
        /* <DEDUP_REMOVED lines=12> */
.L_x_123:
[----:B------:R-:W-:Y:S05]  /*2e210*/  BSYNC B1 ;  /* 0x0000000000017941 */ /* 0x000fea0003800000 */
.L_x_122:
        /* <DEDUP_REMOVED lines=12> */
.L_x_125:
[----:B------:R-:W-:Y:S05]  /*2e2e0*/  BSYNC B1 ;  /* 0x0000000000017941 */ /* 0x000fea0003800000 */
.L_x_124:
        /* <DEDUP_REMOVED lines=12> */
.L_x_127:
[----:B------:R-:W-:Y:S05]  /*2e3b0*/  BSYNC B1 ;  /* 0x0000000000017941 */ /* 0x000fea0003800000 */
.L_x_126:
        /* <DEDUP_REMOVED lines=12> */
.L_x_129:
[----:B------:R-:W-:Y:S05]  /*2e480*/  BSYNC B1 ;  /* 0x0000000000017941 */ /* 0x000fea0003800000 */
.L_x_128:
        /* <DEDUP_REMOVED lines=12> */
.L_x_131:
[----:B------:R-:W-:Y:S05]  /*2e550*/  BSYNC B1 ;  /* 0x0000000000017941 */ /* 0x000fea0003800000 */
.L_x_130:
        /* <DEDUP_REMOVED lines=12> */
.L_x_133:
[----:B------:R-:W-:Y:S05]  /*2e620*/  BSYNC B1 ;  /* 0x0000000000017941 */ /* 0x000fea0003800000 */
.L_x_132:
        /* <DEDUP_REMOVED lines=12> */
.L_x_135:
[----:B------:R-:W-:Y:S05]  /*2e6f0*/  BSYNC B1 ;  /* 0x0000000000017941 */ /* 0x000fea0003800000 */
.L_x_134:
        /* <DEDUP_REMOVED lines=12> */
.L_x_137:
[----:B------:R-:W-:Y:S05]  /*2e7c0*/  BSYNC B1 ;  /* 0x0000000000017941 */ /* 0x000fea0003800000 */
.L_x_136:
        /* <DEDUP_REMOVED lines=12> */
.L_x_139:
[----:B------:R-:W-:Y:S05]  /*2e890*/  BSYNC B1 ;  /* 0x0000000000017941 */ /* 0x000fea0003800000 */
.L_x_138:
        /* <DEDUP_REMOVED lines=12> */
.L_x_141:
[----:B------:R-:W-:Y:S05]  /*2e960*/  BSYNC B1 ;  /* 0x0000000000017941 */ /* 0x000fea0003800000 */
.L_x_140:
        /* <DEDUP_REMOVED lines=12> */
.L_x_143:
[----:B------:R-:W-:Y:S05]  /*2ea30*/  BSYNC B1 ;  /* 0x0000000000017941 */ /* 0x000fea0003800000 */
.L_x_142:
        /* <DEDUP_REMOVED lines=12> */
.L_x_145:
[----:B------:R-:W-:Y:S05]  /*2eb00*/  BSYNC B1 ;  /* 0x0000000000017941 */ /* 0x000fea0003800000 */
.L_x_144:
        /* <DEDUP_REMOVED lines=12> */
.L_x_147:
[----:B------:R-:W-:Y:S05]  /*2ebd0*/  BSYNC B1 ;  /* 0x0000000000017941 */ /* 0x000fea0003800000 */
.L_x_146:
        /* <DEDUP_REMOVED lines=12> */
.L_x_149:
[----:B------:R-:W-:Y:S05]  /*2eca0*/  BSYNC B1 ;  /* 0x0000000000017941 */ /* 0x000fea0003800000 */
.L_x_148:
        /* <DEDUP_REMOVED lines=12> */
.L_x_151:
[----:B------:R-:W-:Y:S05]  /*2ed70*/  BSYNC B1 ;  /* 0x0000000000017941 */ /* 0x000fea0003800000 */
.L_x_150:
        /* <DEDUP_REMOVED lines=12> */
.L_x_153:
[----:B------:R-:W-:Y:S05]  /*2ee40*/  BSYNC B1 ;  /* 0x0000000000017941 */ /* 0x000fea0003800000 */
.L_x_152:
        /* <DEDUP_REMOVED lines=12> */
.L_x_155:
[----:B------:R-:W-:Y:S05]  /*2ef10*/  BSYNC B1 ;  /* 0x0000000000017941 */ /* 0x000fea0003800000 */
.L_x_154:
        /* <DEDUP_REMOVED lines=12> */
.L_x_157:
[----:B------:R-:W-:Y:S05]  /*2efe0*/  BSYNC B1 ;  /* 0x0000000000017941 */ /* 0x000fea0003800000 */
.L_x_156:
        /* <DEDUP_REMOVED lines=12> */
.L_x_159:
[----:B------:R-:W-:Y:S05]  /*2f0b0*/  BSYNC B1 ;  /* 0x0000000000017941 */ /* 0x000fea0003800000 */
.L_x_158:
        /* <DEDUP_REMOVED lines=12> */
.L_x_161:
[----:B------:R-:W-:Y:S05]  /*2f180*/  BSYNC B1 ;  /* 0x0000000000017941 */ /* 0x000fea0003800000 */
.L_x_160:
        /* <DEDUP_REMOVED lines=12> */
.L_x_163:
[----:B------:R-:W-:Y:S05]  /*2f250*/  BSYNC B1 ;  /* 0x0000000000017941 */ /* 0x000fea0003800000 */
.L_x_162:
        /* <DEDUP_REMOVED lines=12> */
.L_x_165:
[----:B------:R-:W-:Y:S05]  /*2f320*/  BSYNC B1 ;  /* 0x0000000000017941 */ /* 0x000fea0003800000 */
.L_x_164:
        /* <DEDUP_REMOVED lines=12> */
.L_x_167:
[----:B------:R-:W-:Y:S05]  /*2f3f0*/  BSYNC B1 ;  /* 0x0000000000017941 */ /* 0x000fea0003800000 */
.L_x_166:
        /* <DEDUP_REMOVED lines=12> */
.L_x_169:
[----:B------:R-:W-:Y:S05]  /*2f4c0*/  BSYNC B1 ;  /* 0x0000000000017941 */ /* 0x000fea0003800000 */
.L_x_168:
        /* <DEDUP_REMOVED lines=12> */
.L_x_171:
[----:B------:R-:W-:Y:S05]  /*2f590*/  BSYNC B1 ;  /* 0x0000000000017941 */ /* 0x000fea0003800000 */
.L_x_170:
        /* <DEDUP_REMOVED lines=12> */
.L_x_173:
[----:B------:R-:W-:Y:S05]  /*2f660*/  BSYNC B1 ;  /* 0x0000000000017941 */ /* 0x000fea0003800000 */
.L_x_172:
        /* <DEDUP_REMOVED lines=12> */
.L_x_175:
[----:B------:R-:W-:Y:S05]  /*2f730*/  BSYNC B1 ;  /* 0x0000000000017941 */ /* 0x000fea0003800000 */
.L_x_174:
        /* <DEDUP_REMOVED lines=12> */
.L_x_177:
[----:B------:R-:W-:Y:S05]  /*2f800*/  BSYNC B1 ;  /* 0x0000000000017941 */ /* 0x000fea0003800000 */
.L_x_176:
        /* <DEDUP_REMOVED lines=12> */
.L_x_179:
[----:B------:R-:W-:Y:S05]  /*2f8d0*/  BSYNC B1 ;  /* 0x0000000000017941 */ /* 0x000fea0003800000 */
.L_x_178:
        /* <DEDUP_REMOVED lines=12> */
.L_x_181:
[----:B------:R-:W-:Y:S05]  /*2f9a0*/  BSYNC B1 ;  /* 0x0000000000017941 */ /* 0x000fea0003800000 */
.L_x_180:
        /* <DEDUP_REMOVED lines=12> */
.L_x_183:
[----:B------:R-:W-:Y:S05]  /*2fa70*/  BSYNC B1 ;  /* 0x0000000000017941 */ /* 0x000fea0003800000 */
.L_x_182:
        /* <DEDUP_REMOVED lines=12> */
.L_x_185:
[----:B------:R-:W-:Y:S05]  /*2fb40*/  BSYNC B1 ;  /* 0x0000000000017941 */ /* 0x000fea0003800000 */
.L_x_184:
        /* <DEDUP_REMOVED lines=12> */
.L_x_187:
[----:B------:R-:W-:Y:S05]  /*2fc10*/  BSYNC B1 ;  /* 0x0000000000017941 */ /* 0x000fea0003800000 */
.L_x_186:
        /* <DEDUP_REMOVED lines=12> */
.L_x_189:
[----:B------:R-:W-:Y:S05]  /*2fce0*/  BSYNC B1 ;  /* 0x0000000000017941 */ /* 0x000fea0003800000 */
.L_x_188:
        /* <DEDUP_REMOVED lines=12> */
.L_x_191:
[----:B------:R-:W-:Y:S05]  /*2fdb0*/  BSYNC B1 ;  /* 0x0000000000017941 */ /* 0x000fea0003800000 */
.L_x_190:
        /* <DEDUP_REMOVED lines=12> */
.L_x_193:
[----:B------:R-:W-:Y:S05]  /*2fe80*/  BSYNC B1 ;  /* 0x0000000000017941 */ /* 0x000fea0003800000 */
.L_x_192:
        /* <DEDUP_REMOVED lines=12> */
.L_x_195:
[----:B------:R-:W-:Y:S05]  /*2ff50*/  BSYNC B1 ;  /* 0x0000000000017941 */ /* 0x000fea0003800000 */
.L_x_194:
        /* <DEDUP_REMOVED lines=12> */
.L_x_197:
[----:B------:R-:W-:Y:S05]  /*30020*/  BSYNC B1 ;  /* 0x0000000000017941 */ /* 0x000fea0003800000 */
.L_x_196:
        /* <DEDUP_REMOVED lines=12> */
.L_x_199:
[----:B------:R-:W-:Y:S05]  /*300f0*/  BSYNC B1 ;  /* 0x0000000000017941 */ /* 0x000fea0003800000 */
.L_x_198:
        /* <DEDUP_REMOVED lines=12> */
.L_x_201:
[----:B------:R-:W-:Y:S05]  /*301c0*/  BSYNC B1 ;  /* 0x0000000000017941 */ /* 0x000fea0003800000 */
.L_x_200:
        /* <DEDUP_REMOVED lines=12> */
.L_x_203:
[----:B------:R-:W-:Y:S05]  /*30290*/  BSYNC B1 ;  /* 0x0000000000017941 */ /* 0x000fea0003800000 */
.L_x_202:
        /* <DEDUP_REMOVED lines=12> */
.L_x_205:
[----:B------:R-:W-:Y:S05]  /*30360*/  BSYNC B1 ;  /* 0x0000000000017941 */ /* 0x000fea0003800000 */
.L_x_204:
        /* <DEDUP_REMOVED lines=12> */
.L_x_207:
[----:B------:R-:W-:Y:S05]  /*30430*/  BSYNC B1 ;  /* 0x0000000000017941 */ /* 0x000fea0003800000 */
.L_x_206:
        /* <DEDUP_REMOVED lines=12> */
.L_x_209:
[----:B------:R-:W-:Y:S05]  /*30500*/  BSYNC B1 ;  /* 0x0000000000017941 */ /* 0x000fea0003800000 */
.L_x_208:
        /* <DEDUP_REMOVED lines=12> */
.L_x_211:
[----:B------:R-:W-:Y:S05]  /*305d0*/  BSYNC B1 ;  /* 0x0000000000017941 */ /* 0x000fea0003800000 */
.L_x_210:
        /* <DEDUP_REMOVED lines=12> */
.L_x_213:
[----:B------:R-:W-:Y:S05]  /*306a0*/  BSYNC B1 ;  /* 0x0000000000017941 */ /* 0x000fea0003800000 */
.L_x_212:
        /* <DEDUP_REMOVED lines=12> */
.L_x_215:
[----:B------:R-:W-:Y:S05]  /*30770*/  BSYNC B1 ;  /* 0x0000000000017941 */ /* 0x000fea0003800000 */
.L_x_214:
        /* <DEDUP_REMOVED lines=12> */
.L_x_217:
[----:B------:R-:W-:Y:S05]  /*30840*/  BSYNC B1 ;  /* 0x0000000000017941 */ /* 0x000fea0003800000 */
.L_x_216:
        /* <DEDUP_REMOVED lines=12> */
.L_x_219:
[----:B------:R-:W-:Y:S05]  /*30910*/  BSYNC B1 ;  /* 0x0000000000017941 */ /* 0x000fea0003800000 */
.L_x_218:
        /* <DEDUP_REMOVED lines=12> */
.L_x_221:
[----:B------:R-:W-:Y:S05]  /*309e0*/  BSYNC B1 ;  /* 0x0000000000017941 */ /* 0x000fea0003800000 */
.L_x_220:
        /* <DEDUP_REMOVED lines=12> */
.L_x_223:
[----:B------:R-:W-:Y:S05]  /*30ab0*/  BSYNC B1 ;  /* 0x0000000000017941 */ /* 0x000fea0003800000 */
.L_x_222:
        /* <DEDUP_REMOVED lines=12> */
.L_x_225:
[----:B------:R-:W-:Y:S05]  /*30b80*/  BSYNC B1 ;  /* 0x0000000000017941 */ /* 0x000fea0003800000 */
.L_x_224:
        /* <DEDUP_REMOVED lines=12> */
.L_x_227:
[----:B------:R-:W-:Y:S05]  /*30c50*/  BSYNC B1 ;  /* 0x0000000000017941 */ /* 0x000fea0003800000 */
.L_x_226:
        /* <DEDUP_REMOVED lines=12> */
.L_x_229:
[----:B------:R-:W-:Y:S05]  /*30d20*/  BSYNC B1 ;  /* 0x0000000000017941 */ /* 0x000fea0003800000 */
.L_x_228:
        /* <DEDUP_REMOVED lines=12> */
.L_x_231:
[----:B------:R-:W-:Y:S05]  /*30df0*/  BSYNC B1 ;  /* 0x0000000000017941 */ /* 0x000fea0003800000 */
.L_x_230:
        /* <DEDUP_REMOVED lines=12> */
.L_x_233:
[----:B------:R-:W-:Y:S05]  /*30ec0*/  BSYNC B1 ;  /* 0x0000000000017941 */ /* 0x000fea0003800000 */
.L_x_232:
        /* <DEDUP_REMOVED lines=12> */
.L_x_235:
[----:B------:R-:W-:Y:S05]  /*30f90*/  BSYNC B1 ;  /* 0x0000000000017941 */ /* 0x000fea0003800000 */
.L_x_234:
        /* <DEDUP_REMOVED lines=12> */
.L_x_237:
[----:B------:R-:W-:Y:S05]  /*31060*/  BSYNC B1 ;  /* 0x0000000000017941 */ /* 0x000fea0003800000 */
.L_x_236:
        /* <DEDUP_REMOVED lines=12> */
.L_x_239:
[----:B------:R-:W-:Y:S05]  /*31130*/  BSYNC B1 ;  /* 0x0000000000017941 */ /* 0x000fea0003800000 */
.L_x_238:
        /* <DEDUP_REMOVED lines=12> */
.L_x_241:
[----:B------:R-:W-:Y:S05]  /*31200*/  BSYNC B1 ;  /* 0x0000000000017941 */ /* 0x000fea0003800000 */
.L_x_240:
        /* <DEDUP_REMOVED lines=12> */
.L_x_243:
[----:B------:R-:W-:Y:S05]  /*312d0*/  BSYNC B1 ;  /* 0x0000000000017941 */ /* 0x000fea0003800000 */
.L_x_242:
        /* <DEDUP_REMOVED lines=12> */
.L_x_245:
[----:B------:R-:W-:Y:S05]  /*313a0*/  BSYNC B1 ;  /* 0x0000000000017941 */ /* 0x000fea0003800000 */
.L_x_244:
        /* <DEDUP_REMOVED lines=12> */
.L_x_247:
[----:B------:R-:W-:Y:S05]  /*31470*/  BSYNC B1 ;  /* 0x0000000000017941 */ /* 0x000fea0003800000 */
.L_x_246:
        /* <DEDUP_REMOVED lines=12> */
.L_x_249:
[----:B------:R-:W-:Y:S05]  /*31540*/  BSYNC B1 ;  /* 0x0000000000017941 */ /* 0x000fea0003800000 */
.L_x_248:
        /* <DEDUP_REMOVED lines=12> */
.L_x_251:
[----:B------:R-:W-:Y:S05]  /*31610*/  BSYNC B1 ;  /* 0x0000000000017941 */ /* 0x000fea0003800000 */
.L_x_250:
        /* <DEDUP_REMOVED lines=12> */
.L_x_253:
[----:B------:R-:W-:Y:S05]  /*316e0*/  BSYNC B1 ;  /* 0x0000000000017941 */ /* 0x000fea0003800000 */
.L_x_252:
        /* <DEDUP_REMOVED lines=12> */
.L_x_255:
[----:B------:R-:W-:Y:S05]  /*317b0*/  BSYNC B1 ;  /* 0x0000000000017941 */ /* 0x000fea0003800000 */
.L_x_254:
        /* <DEDUP_REMOVED lines=12> */
.L_x_257:
[----:B------:R-:W-:Y:S05]  /*31880*/  BSYNC B1 ;  /* 0x0000000000017941 */ /* 0x000fea0003800000 */
.L_x_256:
        /* <DEDUP_REMOVED lines=12> */
.L_x_259:
[----:B------:R-:W-:Y:S05]  /*31950*/  BSYNC B1 ;  /* 0x0000000000017941 */ /* 0x000fea0003800000 */
.L_x_258:
        /* <DEDUP_REMOVED lines=12> */
.L_x_261:
[----:B------:R-:W-:Y:S05]  /*31a20*/  BSYNC B1 ;  /* 0x0000000000017941 */ /* 0x000fea0003800000 */
.L_x_260:
        /* <DEDUP_REMOVED lines=12> */
.L_x_263:
[----:B------:R-:W-:Y:S05]  /*31af0*/  BSYNC B1 ;  /* 0x0000000000017941 */ /* 0x000fea0003800000 */
.L_x_262:
        /* <DEDUP_REMOVED lines=12> */
.L_x_265:
[----:B------:R-:W-:Y:S05]  /*31bc0*/  BSYNC B1 ;  /* 0x0000000000017941 */ /* 0x000fea0003800000 */
.L_x_264:
        /* <DEDUP_REMOVED lines=12> */
.L_x_267:
[----:B------:R-:W-:Y:S05]  /*31c90*/  BSYNC B1 ;  /* 0x0000000000017941 */ /* 0x000fea0003800000 */
.L_x_266:
        /* <DEDUP_REMOVED lines=12> */
.L_x_269:
[----:B------:R-:W-:Y:S05]  /*31d60*/  BSYNC B1 ;  /* 0x0000000000017941 */ /* 0x000fea0003800000 */
.L_x_268:
        /* <DEDUP_REMOVED lines=12> */
.L_x_271:
[----:B------:R-:W-:Y:S05]  /*31e30*/  BSYNC B1 ;  /* 0x0000000000017941 */ /* 0x000fea0003800000 */
.L_x_270:
        /* <DEDUP_REMOVED lines=12> */
.L_x_273:
[----:B------:R-:W-:Y:S05]  /*31f00*/  BSYNC B1 ;  /* 0x0000000000017941 */ /* 0x000fea0003800000 */
.L_x_272:
        /* <DEDUP_REMOVED lines=12> */
.L_x_275:
[----:B------:R-:W-:Y:S05]  /*31fd0*/  BSYNC B1 ;  /* 0x0000000000017941 */ /* 0x000fea0003800000 */
.L_x_274:
        /* <DEDUP_REMOVED lines=12> */
.L_x_277:
[----:B------:R-:W-:Y:S05]  /*320a0*/  BSYNC B1 ;  /* 0x0000000000017941 */ /* 0x000fea0003800000 */
.L_x_276:
        /* <DEDUP_REMOVED lines=12> */
.L_x_279:
[----:B------:R-:W-:Y:S05]  /*32170*/  BSYNC B1 ;  /* 0x0000000000017941 */ /* 0x000fea0003800000 */
.L_x_278:
[----:B---3--:R-:W3:Y:S01]  /*32180*/  LDL.LU R12, [R1+0x9f8] ;  /* 0x0009f800010c7983 */ /* 0x008ee20000300800 */
[----:B-----5:R-:W-:Y:S01]  /*32190*/  HADD2.F32 R9, -RZ, R8.H0_H0 ;  /* 0x20000008ff097230 */ /* 0x020fe20000004100 */
[----:B------:R-:W-:Y:S01]  /*321a0*/  ISETP.GT.AND P2, PT, R0, 0xf9, P5 ;  /* 0x000000f90000780c */ /* 0x000fe20002f44270 */
[----:B------:R-:W-:Y:S01]  /*321b0*/  @P3 IMAD.MOV.U32 R13, RZ, RZ, R153 ;  /* 0x000000ffff0d3224 */ /* 0x000fe200078e0099 */
[----:B------:R-:W-:Y:S01]  /*321c0*/  IADD3 R19, P1, R17, 0x80, RZ ;  /* 0x0000008011137810 */ /* 0x000fe20007f3e0ff */
[----:B------:R-:W-:Y:S01]  /*321d0*/  BSSY B1, `(.L_x_280) ;  /* 0x000000a000017945 */ /* 0x000fe20003800000 */
[----:B------:R-:W-:Y:S01]  /*321e0*/  FMUL R9, R9, R16 ;  /* 0x0000001009097220 */ /* 0x000fe20000400000 */
[----:B------:R-:W-:Y:S02]  /*321f0*/  PRMT R18, R8, 0x7610, R18 ;  /* 0x0000761008127816 */ /* 0x000fe40000000012 */
[----:B------:R-:W-:Y:S02]  /*32200*/  IMAD.X R22, RZ, RZ, UR7, P1 ;  /* 0x00000007ff167e24 */ /* 0x000fe400088e06ff */
[----:B---3--:R-:W-:Y:S01]  /*32210*/  FFMA R9, R12, R2, R9 ;  /* 0x000000020c097223 */ /* 0x008fe20000000009 */
[----:B------:R-:W-:-:S04]  /*32220*/  @P3 MOV R12, R152 ;  /* 0x00000098000c3202 */ /* 0x000fc80000000f00 */
[----:B------:R-:W-:-:S05]  /*32230*/  F2FP.F16.F32.PACK_AB R9, RZ, R9 ;  /* 0x00000009ff09723e */ /* 0x000fca00000000ff */
[----:B------:R3:W-:Y:S01]  /*32240*/  @P3 STG.E.U16 desc[UR46][R12.64+0x1f0], R9 ;  /* 0x0001f0090c003986 */ /* 0x0007e2000c10152e */
[----:B------:R-:W-:Y:S05]  /*32250*/  @!P2 BRA `(.L_x_281) ;  /* 0x000000000004a947 */ /* 0x000fea0003800000 */
[----:B------:R0:W5:Y:S02]  /*32260*/  LDG.E.LTC128B.U16 R18, desc[UR46][R154.64+0x1f2] ;  /* 0x0001f22e9a127981 */ /* 0x000164000c1e1520 */
.L_x_281:
[----:B------:R-:W-:Y:S05]  /*32270*/  BSYNC B1 ;  /* 0x0000000000017941 */ /* 0x000fea0003800000 */
.L_x_280:
[----:B---3--:R-:W3:Y:S01]  /*32280*/  LDL.LU R12, [R1+0x9fc] ;  /* 0x0009fc00010c7983 */ /* 0x008ee20000300800 */
[----:B-----5:R-:W-:Y:S02]  /*32290*/  HADD2.F32 R8, -RZ, R18.H0_H0 ;  /* 0x20000012ff087230 */ /* 0x020fe40000004100 */
[----:B------:R-:W-:Y:S01]  /*322a0*/  IMAD R22, R22, R4, RZ ;  /* 0x0000000416167224 */ /* 0x000fe200078e02ff */
[----:B------:R-:W-:Y:S01]  /*322b0*/  ISETP.GT.AND P4, PT, R3, 0x80, PT ;  /* 0x000000800300780c */ /* 0x000fe20003f84270 */
[----:B------:R-:W2:Y:S01]  /*322c0*/  LDL.LU R23, [R1+0x600] ;  /* 0x0006000001177983 */ /* 0x000ea20000300800 */
[----:B------:R-:W-:Y:S01]  /*322d0*/  FMUL R13, R8, R16 ;  /* 0x00000010080d7220 */ /* 0x000fe20000400000 */
[C---:B------:R-:W-:Y:S01]  /*322e0*/  IMAD R22, R19.reuse, R5, R22 ;  /* 0x0000000513167224 */ /* 0x040fe200078e0216 */
[----:B------:R-:W-:Y:S01]  /*322f0*/  ISETP.GT.AND P1, PT, R0, RZ, P4 ;  /* 0x000000ff0000720c */ /* 0x000fe20002724270 */
[----:B------:R-:W-:-:S04]  /*32300*/  IMAD.WIDE.U32 R8, R19, R4, R160 ;  /* 0x0000000413087225 */ /* 0x000fc800078e00a0 */
[----:B------:R-:W-:Y:S02]  /*32310*/  IMAD.IADD R20, R9, 0x1, R22 ;  /* 0x0000000109147824 */ /* 0x000fe400078e0216 */
[----:B---3--:R-:W-:Y:S01]  /*32320*/  FFMA R13, R12, R2, R13 ;  /* 0x000000020c0d7223 */ /* 0x008fe2000000000d */
[----:B------:R-:W-:-:S04]  /*32330*/  LEA R12, P3, R8, R6, 0x1 ;  /* 0x00000006080c7211 */ /* 0x000fc800078608ff */
[----:B------:R-:W-:Y:S02]  /*32340*/  F2FP.F16.F32.PACK_AB R9, RZ, R13 ;  /* 0x0000000dff09723e */ /* 0x000fe400000000ff */
[--C-:B------:R-:W-:Y:S02]  /*32350*/  LEA.HI.X R13, R8, R7, R20.reuse, 0x1, P3 ;  /* 0x00000007080d7211 */ /* 0x100fe400018f0c14 */
[----:B------:R-:W-:Y:S01]  /*32360*/  PRMT R20, R9, 0x7610, R20 ;  /* 0x0000761009147816 */ /* 0x000fe20000000014 */
[----:B------:R-:W-:Y:S01]  /*32370*/  @P2 IMAD.MOV.U32 R9, RZ, RZ, R153 ;  /* 0x000000ffff092224 */ /* 0x000fe200078e0099 */
[----:B------:R-:W-:-:S05]  /*32380*/  @P2 MOV R8, R152 ;  /* 0x0000009800082202 */ /* 0x000fca0000000f00 */
[----:B------:R3:W-:Y:S04]  /*32390*/  @P2 STG.E.U16 desc[UR46][R8.64+0x1f2], R20 ;  /* 0x0001f21408002986 */ /* 0x0007e8000c10152e */
[----:B------:R-:W4:Y:S01]  /*323a0*/  @P1 LDG.E.LTC128B.U16 R18, desc[UR46][R12.64] ;  /* 0x0000002e0c121981 */ /* 0x000f22000c1e1520 */
[----:B------:R-:W-:Y:S01]  /*323b0*/  MOV R172, UR8 ;  /* 0x0000000800ac7c02 */ /* 0x000fe20008000f00 */
[----:B------:R-:W-:Y:S01]  /*323c0*/  IMAD.U32 R21, RZ, RZ, UR8 ;  /* 0x00000008ff157e24 */ /* 0x000fe2000f8e00ff */
[----:B------:R-:W-:Y:S01]  /*323d0*/  ISETP.GT.AND P2, PT, R0, 0x1, P4 ;  /* 0x000000010000780c */ /* 0x000fe20002744270 */
[----:B------:R-:W-:Y:S01]  /*323e0*/  IMAD.U32 R171, RZ, RZ, UR9 ;  /* 0x00000009ffab7e24 */ /* 0x000fe2000f8e00ff */
[----:B------:R-:W-:Y:S01]  /*323f0*/  SHF.L.U32 R172, R172, 0x8, RZ ;  /* 0x00000008acac7819 */ /* 0x000fe200000006ff */
[----:B------:R-:W-:Y:S01]  /*32400*/  BSSY B1, `(.L_x_282) ;  /* 0x0000011000017945 */ /* 0x000fe20003800000 */
[----:B---3--:R-:W-:-:S02]  /*32410*/  IMAD.WIDE.U32 R8, R19, R4, R10 ;  /* 0x0000000413087225 */ /* 0x008fc400078e000a */
[----:B------:R-:W-:Y:S02]  /*32420*/  SHF.L.U64.HI R171, R21, 0x8, R171 ;  /* 0x0000000815ab7819 */ /* 0x000fe400000102ab */
[----:B------:R-:W-:Y:S02]  /*32430*/  IMAD.IADD R9, R22, 0x1, R9 ;  /* 0x0000000116097824 */ /* 0x000fe400078e0209 */
[----:B----4-:R-:W-:-:S05]  /*32440*/  HADD2.F32 R12, -RZ, R18.H0_H0 ;  /* 0x20000012ff0c7230 */ /* 0x010fca0000004100 */
[----:B------:R-:W-:Y:S01]  /*32450*/  FMUL R20, R12, R16 ;  /* 0x000000100c147220 */ /* 0x000fe20000400000 */
[----:B------:R-:W-:Y:S01]  /*32460*/  IMAD.WIDE.U32 R12, R162, UR42, R8 ;  /* 0x0000002aa20c7c25 */ /* 0x000fe2000f8e0008 */
[----:B------:R-:W-:-:S03]  /*32470*/  IADD3 R8, P3, R172, R14, RZ ;  /* 0x0000000eac087210 */ /* 0x000fc60007f7e0ff */
[----:B--2---:R-:W-:Y:S01]  /*32480*/  FFMA R9, R23, R2, R20 ;  /* 0x0000000217097223 */ /* 0x004fe20000000014 */
[----:B------:R-:W-:Y:S01]  /*32490*/  IMAD.IADD R21, R168, 0x1, R13 ;  /* 0x00000001a8157824 */ /* 0x000fe200078e020d */
[----:B------:R-:W-:-:S03]  /*324a0*/  LEA R20, P6, R12, R6, 0x1 ;  /* 0x000000060c147211 */ /* 0x000fc600078c08ff */
[----:B------:R-:W-:Y:S01]  /*324b0*/  F2FP.F16.F32.PACK_AB R13, RZ, R9 ;  /* 0x00000009ff0d723e */ /* 0x000fe200000000ff */
[----:B------:R-:W-:Y:S01]  /*324c0*/  IMAD.X R9, R171, 0x1, R15, P3 ;  /* 0x00000001ab097824 */ /* 0x000fe200018e060f */
[----:B------:R-:W-:-:S04]  /*324d0*/  LEA.HI.X R21, R12, R7, R21, 0x1, P6 ;  /* 0x000000070c157211 */ /* 0x000fc800030f0c15 */
[----:B------:R2:W-:Y:S01]  /*324e0*/  @P1 STG.E.U16 desc[UR46][R8.64], R13 ;  /* 0x0000000d08001986 */ /* 0x0005e2000c10152e */
[----:B------:R-:W-:Y:S05]  /*324f0*/  @!P2 BRA `(.L_x_283) ;  /* 0x000000000004a947 */ /* 0x000fea0003800000 */
[----:B------:R3:W5:Y:S02]  /*32500*/  LDG.E.LTC128B.U16 R18, desc[UR46][R20.64+0x2] ;  /* 0x0000022e14127981 */ /* 0x000764000c1e1520 */
.L_x_283:
[----:B------:R-:W-:Y:S05]  /*32510*/  BSYNC B1 ;  /* 0x0000000000017941 */ /* 0x000fea0003800000 */
.L_x_282:
[----:B------:R-:W4:Y:S01]  /*32520*/  LDL.LU R158, [R1+0x604] ;  /* 0x00060400019e7983 */ /* 0x000f220000300800 */
[----:B--2---:R-:W-:Y:S01]  /*32530*/  IMAD.WIDE.U32 R12, R19, R4, R166 ;  /* 0x00000004130c7225 */ /* 0x004fe200078e00a6 */
[----:B------:R-:W-:Y:S01]  /*32540*/  ISETP.GT.AND P3, PT, R3, 0x88, PT ;  /* 0x000000880300780c */ /* 0x000fe20003f64270 */
[----:B------:R-:W-:Y:S02]  /*32550*/  BSSY B1, `(.L_x_284) ;  /* 0x0000013000017945 */ /* 0x000fe40003800000 */
[----:B-----5:R-:W-:Y:S01]  /*32560*/  HADD2.F32 R23, -RZ, R18.H0_H0 ;  /* 0x20000012ff177230 */ /* 0x020fe20000004100 */
[----:B------:R-:W-:Y:S02]  /*32570*/  IADD3 R19, R22, R13, RZ ;  /* 0x0000000d16137210 */ /* 0x000fe40007ffe0ff */
[----:B------:R-:W-:Y:S02]  /*32580*/  IADD3 R13, P1, R164, R12, RZ ;  /* 0x0000000ca40d7210 */ /* 0x000fe40007f3e0ff */
[----:B------:R-:W-:-:S04]  /*32590*/  FMUL R23, R23, R16 ;  /* 0x0000001017177220 */ /* 0x000fc80000400000 */
[----:B----4-:R-:W-:Y:S01]  /*325a0*/  FFMA R22, R158, R2, R23 ;  /* 0x000000029e167223 */ /* 0x010fe20000000017 */
[----:B------:R-:W-:Y:S01]  /*325b0*/  IMAD.X R23, R19, 0x1, R161, P1 ;  /* 0x0000000113177824 */ /* 0x000fe200008e06a1 */
[----:B------:R-:W-:Y:S02]  /*325c0*/  ISETP.GT.AND P1, PT, R0, RZ, P3 ;  /* 0x000000ff0000720c */ /* 0x000fe40001f24270 */
[C---:B------:R-:W-:Y:S02]  /*325d0*/  LEA R158, P6, R13.reuse, R6, 0x1 ;  /* 0x000000060d9e7211 */ /* 0x040fe400078c08ff */
[----:B------:R-:W-:Y:S02]  /*325e0*/  F2FP.F16.F32.PACK_AB R22, RZ, R22 ;  /* 0x00000016ff16723e */ /* 0x000fe400000000ff */
[----:B------:R-:W-:Y:S02]  /*325f0*/  LEA.HI.X R159, R13, R7, R23, 0x1, P6 ;  /* 0x000000070d9f7211 */ /* 0x000fe400030f0c17 */
[----:B------:R-:W-:Y:S01]  /*32600*/  PRMT R163, R22, 0x7610, R163 ;  /* 0x0000761016a37816 */ /* 0x000fe200000000a3 */
[----:B------:R-:W-:Y:S01]  /*32610*/  IMAD.MOV.U32 R22, RZ, RZ, R8 ;  /* 0x000000ffff167224 */ /* 0x000fe200078e0008 */
[----:B------:R-:W-:-:S02]  /*32620*/  MOV R23, R9 ;  /* 0x0000000900177202 */ /* 0x000fc40000000f00 */
[----:B------:R-:W-:-:S03]  /*32630*/  IADD3 R12, P6, R10, R12, RZ ;  /* 0x0000000c0a0c7210 */ /* 0x000fc60007fde0ff */
[----:B------:R2:W-:Y:S02]  /*32640*/  @P2 STG.E.U16 desc[UR46][R22.64+0x2], R163 ;  /* 0x000002a316002986 */ /* 0x0005e4000c10152e */
[----:B--2---:R-:W-:Y:S01]  /*32650*/  PRMT R163, R18, 0x7610, R163 ;  /* 0x0000761012a37816 */ /* 0x004fe200000000a3 */
[----:B------:R-:W-:Y:S07]  /*32660*/  @!P1 BRA `(.L_x_285) ;  /* 0x0000000000049947 */ /* 0x000fee0003800000 */
[----:B------:R2:W5:Y:S02]  /*32670*/  LDG.E.LTC128B.U16 R163, desc[UR46][R158.64] ;  /* 0x0000002e9ea37981 */ /* 0x000564000c1e1520 */
.L_x_285:
[----:B------:R-:W-:Y:S05]  /*32680*/  BSYNC B1 ;  /* 0x0000000000017941 */ /* 0x000fea0003800000 */
.L_x_284:
[----:B--2---:R-:W2:Y:S01]  /*32690*/  LDL.LU R158, [R1+0x608] ;  /* 0x00060800019e7983 */ /* 0x004ea20000300800 */
[----:B-----5:R-:W-:Y:S01]  /*326a0*/  HADD2.F32 R18, -RZ, R163.H0_H0 ;  /* 0x200000a3ff127230 */ /* 0x020fe20000004100 */
[----:B------:R-:W-:Y:S01]  /*326b0*/  BSSY B1, `(.L_x_286) ;  /* 0x0000010000017945 */ /* 0x000fe20003800000 */
[----:B------:R-:W-:-:S03]  /*326c0*/  IMAD.X R13, R11, 0x1, R19, P6 ;  /* 0x000000010b0d7824 */ /* 0x000fc600030e0613 */
[----:B------:R-:W-:Y:S01]  /*326d0*/  FMUL R18, R18, R16 ;  /* 0x0000001012127220 */ /* 0x000fe20000400000 */
[----:B------:R-:W-:-:S04]  /*326e0*/  IMAD.WIDE.U32 R12, R162, UR42, R12 ;  /* 0x0000002aa20c7c25 */ /* 0x000fc8000f8e000c */
[----:B------:R-:W-:Y:S02]  /*326f0*/  IMAD.IADD R173, R168, 0x1, R13 ;  /* 0x00000001a8ad7824 */ /* 0x000fe400078e020d */
[----:B--2---:R-:W-:Y:S01]  /*32700*/  FFMA R19, R158, R2, R18 ;  /* 0x000000029e137223 */ /* 0x004fe20000000012 */
[----:B------:R-:W-:Y:S02]  /*32710*/  IADD3 R158, P2, R8, R169, RZ ;  /* 0x000000a9089e7210 */ /* 0x000fe40007f5e0ff */
[----:B------:R-:W-:Y:S02]  /*32720*/  LEA R18, P6, R12, R6, 0x1 ;  /* 0x000000060c127211 */ /* 0x000fe400078c08ff */
[----:B------:R-:W-:Y:S02]  /*32730*/  F2FP.F16.F32.PACK_AB R13, RZ, R19 ;  /* 0x00000013ff0d723e */ /* 0x000fe400000000ff */
[----:B------:R-:W-:Y:S02]  /*32740*/  IADD3.X R159, R9, R170, RZ, P2, !PT ;  /* 0x000000aa099f7210 */ /* 0x000fe400017fe4ff */
[----:B------:R-:W-:-:S02]  /*32750*/  ISETP.GT.AND P2, PT, R0, 0x1, P3 ;  /* 0x000000010000780c */ /* 0x000fc40001f44270 */
[----:B------:R-:W-:Y:S01]  /*32760*/  LEA.HI.X R19, R12, R7, R173, 0x1, P6 ;  /* 0x000000070c137211 */ /* 0x000fe200030f0cad */
[----:B------:R2:W-:Y:S01]  /*32770*/  @P1 STG.E.U16 desc[UR46][R158.64], R13 ;  /* 0x0000000d9e001986 */ /* 0x0005e2000c10152e */
[----:B------:R-:W-:-:S09]  /*32780*/  PRMT R12, R163, 0x7610, R12 ;  /* 0x00007610a30c7816 */ /* 0x000fd2000000000c */
[----:B------:R-:W-:Y:S05]  /*32790*/  @!P2 BRA `(.L_x_287) ;  /* 0x000000000004a947 */ /* 0x000fea0003800000 */
[----:B------:R4:W5:Y:S02]  /*327a0*/  LDG.E.LTC128B.U16 R12, desc[UR46][R18.64+0x2] ;  /* 0x0000022e120c7981 */ /* 0x000964000c1e1520 */
.L_x_287:
[----:B------:R-:W-:Y:S05]  /*327b0*/  BSYNC B1 ;  /* 0x0000000000017941 */ /* 0x000fea0003800000 */
.L_x_286:
[----:B--2---:R-:W2:Y:S01]  /*327c0*/  LDL.LU R158, [R1+0x60c] ;  /* 0x00060c00019e7983 */ /* 0x004ea20000300800 */
[----:B-----5:R-:W-:Y:S01]  /*327d0*/  HADD2.F32 R13, -RZ, R12.H0_H0 ;  /* 0x2000000cff0d7230 */ /* 0x020fe20000004100 */
[----:B------:R-:W-:Y:S01]  /*327e0*/  IADD3 R8, P6, R169, R8, RZ ;  /* 0x00000008a9087210 */ /* 0x000fe20007fde0ff */
[----:B------:R-:W-:Y:S01]  /*327f0*/  BSSY B1, `(.L_x_288) ;  /* 0x0000009000017945 */ /* 0x000fe20003800000 */
[----:B------:R-:W-:Y:S02]  /*32800*/  ISETP.GT.AND P1, PT, R0, 0x8, P4 ;  /* 0x000000080000780c */ /* 0x000fe40002724270 */
[----:B------:R-:W-:Y:S01]  /*32810*/  FMUL R13, R13, R16 ;  /* 0x000000100d0d7220 */ /* 0x000fe20000400000 */
[----:B------:R-:W-:-:S03]  /*32820*/  IMAD.X R9, R170, 0x1, R9, P6 ;  /* 0x00000001aa097824 */ /* 0x000fc600030e0609 */
[----:B--2---:R-:W-:-:S05]  /*32830*/  FFMA R13, R158, R2, R13 ;  /* 0x000000029e0d7223 */ /* 0x004fca000000000d */
[----:B------:R-:W-:-:S05]  /*32840*/  F2FP.F16.F32.PACK_AB R13, RZ, R13 ;  /* 0x0000000dff0d723e */ /* 0x000fca00000000ff */
[----:B------:R2:W-:Y:S01]  /*32850*/  @P2 STG.E.U16 desc[UR46][R8.64+0x2], R13 ;  /* 0x0000020d08002986 */ /* 0x0005e2000c10152e */
[----:B------:R-:W-:Y:S05]  /*32860*/  @!P1 BRA `(.L_x_289) ;  /* 0x0000000000049947 */ /* 0x000fea0003800000 */
[----:B------:R0:W5:Y:S02]  /*32870*/  LDG.E.LTC128B.U16 R12, desc[UR46][R20.64+0x10] ;  /* 0x0000102e140c7981 */ /* 0x000164000c1e1520 */
.L_x_289:
[----:B------:R-:W-:Y:S05]  /*32880*/  BSYNC B1 ;  /* 0x0000000000017941 */ /* 0x000fea0003800000 */
.L_x_288:
[----:B--2---:R-:W2:Y:S01]  /*32890*/  LDL.LU R13, [R1+0x610] ;  /* 0x00061000010d7983 */ /* 0x004ea20000300800 */
[----:B-----5:R-:W-:Y:S01]  /*328a0*/  HADD2.F32 R8, -RZ, R12.H0_H0 ;  /* 0x2000000cff087230 */ /* 0x020fe20000004100 */
[----:B------:R-:W-:Y:S01]  /*328b0*/  ISETP.GT.AND P2, PT, R0, 0x9, P4 ;  /* 0x000000090000780c */ /* 0x000fe20002744270 */
[----:B------:R-:W-:Y:S03]  /*328c0*/  BSSY B1, `(.L_x_290) ;  /* 0x0000009000017945 */ /* 0x000fe60003800000 */
[----:B------:R-:W-:-:S04]  /*328d0*/  FMUL R8, R8, R16 ;  /* 0x0000001008087220 */ /* 0x000fc80000400000 */
[----:B--2---:R-:W-:-:S05]  /*328e0*/  FFMA R8, R13, R2, R8 ;  /* 0x000000020d087223 */ /* 0x004fca0000000008 */
[----:B------:R-:W-:-:S04]  /*328f0*/  F2FP.F16.F32.PACK_AB R8, RZ, R8 ;  /* 0x00000008ff08723e */ /* 0x000fc800000000ff */
[----:B------:R-:W-:Y:S02]  /*32900*/  PRMT R9, R8, 0x7610, R9 ;  /* 0x0000761008097816 */ /* 0x000fe40000000009 */
[----:B------:R-:W-:-:S03]  /*32910*/  PRMT R8, R12, 0x7610, R8 ;  /* 0x000076100c087816 */ /* 0x000fc60000000008 */
[----:B------:R2:W-:Y:S01]  /*32920*/  @P1 STG.E.U16 desc[UR46][R22.64+0x10], R9 ;  /* 0x0000100916001986 */ /* 0x0005e2000c10152e */
[----:B------:R-:W-:Y:S05]  /*32930*/  @!P2 BRA `(.L_x_291) ;  /* 0x000000000004a947 */ /* 0x000fea0003800000 */
[----:B------:R0:W5:Y:S02]  /*32940*/  LDG.E.LTC128B.U16 R8, desc[UR46][R20.64+0x12] ;  /* 0x0000122e14087981 */ /* 0x000164000c1e1520 */
.L_x_291:
[----:B------:R-:W-:Y:S05]  /*32950*/  BSYNC B1 ;  /* 0x0000000000017941 */ /* 0x000fea0003800000 */
.L_x_290:
[----:B------:R-:W3:Y:S01]  /*32960*/  LDL.LU R12, [R1+0x614] ;  /* 0x00061400010c7983 */ /* 0x000ee20000300800 */
[----:B--2--5:R-:W-:Y:S01]  /*32970*/  HADD2.F32 R9, -RZ, R8.H0_H0 ;  /* 0x20000008ff097230 */ /* 0x024fe20000004100 */
[----:B------:R-:W-:Y:S01]  /*32980*/  ISETP.GT.AND P1, PT, R0, 0x8, P3 ;  /* 0x000000080000780c */ /* 0x000fe20001f24270 */
[----:B------:R-:W-:Y:S03]  /*32990*/  BSSY B1, `(.L_x_292) ;  /* 0x0000007000017945 */ /* 0x000fe60003800000 */
[----:B------:R-:W-:-:S04]  /*329a0*/  FMUL R9, R9, R16 ;  /* 0x0000001009097220 */ /* 0x000fc80000400000 */
[----:B---3--:R-:W-:-:S05]  /*329b0*/  FFMA R9, R12, R2, R9 ;  /* 0x000000020c097223 */ /* 0x008fca0000000009 */
[----:B------:R-:W-:-:S05]  /*329c0*/  F2FP.F16.F32.PACK_AB R9, RZ, R9 ;  /* 0x00000009ff09723e */ /* 0x000fca00000000ff */
[----:B------:R2:W-:Y:S01]  /*329d0*/  @P2 STG.E.U16 desc[UR46][R22.64+0x12], R9 ;  /* 0x0000120916002986 */ /* 0x0005e2000c10152e */
[----:B------:R-:W-:Y:S05]  /*329e0*/  @!P1 BRA `(.L_x_293) ;  /* 0x0000000000049947 */ /* 0x000fea0003800000 */
[----:B------:R3:W5:Y:S02]  /*329f0*/  LDG.E.LTC128B.U16 R8, desc[UR46][R18.64+0x10] ;  /* 0x0000102e12087981 */ /* 0x000764000c1e1520 */
.L_x_293:
[----:B------:R-:W-:Y:S05]  /*32a00*/  BSYNC B1 ;  /* 0x0000000000017941 */ /* 0x000fea0003800000 */
.L_x_292:
[----:B------:R-:W4:Y:S01]  /*32a10*/  LDL.LU R158, [R1+0x618] ;  /* 0x00061800019e7983 */ /* 0x000f220000300800 */
[----:B--2--5:R-:W-:Y:S01]  /*32a20*/  HADD2.F32 R9, -RZ, R8.H0_H0 ;  /* 0x20000008ff097230 */ /* 0x024fe20000004100 */
[----:B------:R-:W-:Y:S01]  /*32a30*/  IADD3 R12, P2, P6, R169, R14, R172 ;  /* 0x0000000ea90c7210 */ /* 0x000fe20007e5e0ac */
[----:B------:R-:W-:Y:S03]  /*32a40*/  BSSY B1, `(.L_x_294) ;  /* 0x0000009000017945 */ /* 0x000fe60003800000 */
[----:B------:R-:W-:Y:S01]  /*32a50*/  FMUL R9, R9, R16 ;  /* 0x0000001009097220 */ /* 0x000fe20000400000 */
[----:B------:R-:W-:Y:S02]  /*32a60*/  IADD3.X R13, R170, R15, R171, P2, P6 ;  /* 0x0000000faa0d7210 */ /* 0x000fe400017ec4ab */
[----:B------:R-:W-:Y:S01]  /*32a70*/  ISETP.GT.AND P2, PT, R0, 0x9, P3 ;  /* 0x000000090000780c */ /* 0x000fe20001f44270 */
[----:B----4-:R-:W-:-:S05]  /*32a80*/  FFMA R9, R158, R2, R9 ;  /* 0x000000029e097223 */ /* 0x010fca0000000009 */
[----:B------:R-:W-:-:S05]  /*32a90*/  F2FP.F16.F32.PACK_AB R9, RZ, R9 ;  /* 0x00000009ff09723e */ /* 0x000fca00000000ff */
[----:B------:R2:W-:Y:S02]  /*32aa0*/  @P1 STG.E.U16 desc[UR46][R12.64+0x10], R9 ;  /* 0x000010090c001986 */ /* 0x0005e4000c10152e */
[----:B------:R-:W-:Y:S05]  /*32ab0*/  @!P2 BRA `(.L_x_295) ;  /* 0x000000000004a947 */ /* 0x000fea0003800000 */
[----:B------:R4:W5:Y:S02]  /*32ac0*/  LDG.E.LTC128B.U16 R8, desc[UR46][R18.64+0x12] ;  /* 0x0000122e12087981 */ /* 0x000964000c1e1520 */
.L_x_295:
[----:B------:R-:W-:Y:S05]  /*32ad0*/  BSYNC B1 ;  /* 0x0000000000017941 */ /* 0x000fea0003800000 */
.L_x_294:
        /* <DEDUP_REMOVED lines=10> */
.L_x_297:
[----:B------:R-:W-:Y:S05]  /*32b80*/  BSYNC B1 ;  /* 0x0000000000017941 */ /* 0x000fea0003800000 */
.L_x_296:
[----:B------:R-:W4:Y:S01]  /*32b90*/  LDL.LU R158, [R1+0x620] ;  /* 0x00062000019e7983 */ /* 0x000f220000300800 */
[----:B--2--5:R-:W-:Y:S01]  /*32ba0*/  HADD2.F32 R9, -RZ, R8.H0_H0 ;  /* 0x20000008ff097230 */ /* 0x024fe20000004100 */
[----:B------:R-:W-:Y:S01]  /*32bb0*/  ISETP.GT.AND P2, PT, R0, 0x11, P4 ;  /* 0x000000110000780c */ /* 0x000fe20002744270 */
[----:B------:R-:W-:Y:S03]  /*32bc0*/  BSSY B1, `(.L_x_298) ;  /* 0x0000007000017945 */ /* 0x000fe60003800000 */
[----:B------:R-:W-:-:S04]  /*32bd0*/  FMUL R9, R9, R16 ;  /* 0x0000001009097220 */ /* 0x000fc80000400000 */
[----:B----4-:R-:W-:-:S05]  /*32be0*/  FFMA R9, R158, R2, R9 ;  /* 0x000000029e097223 */ /* 0x010fca0000000009 */
[----:B------:R-:W-:-:S05]  /*32bf0*/  F2FP.F16.F32.PACK_AB R9, RZ, R9 ;  /* 0x00000009ff09723e */ /* 0x000fca00000000ff */
[----:B------:R2:W-:Y:S01]  /*32c00*/  @P1 STG.E.U16 desc[UR46][R22.64+0x20], R9 ;  /* 0x0000200916001986 */ /* 0x0005e2000c10152e */
[----:B------:R-:W-:Y:S05]  /*32c10*/  @!P2 BRA `(.L_x_299) ;  /* 0x000000000004a947 */ /* 0x000fea0003800000 */
[----:B------:R4:W5:Y:S02]  /*32c20*/  LDG.E.LTC128B.U16 R8, desc[UR46][R20.64+0x22] ;  /* 0x0000222e14087981 */ /* 0x000964000c1e1520 */
.L_x_299:
[----:B------:R-:W-:Y:S05]  /*32c30*/  BSYNC B1 ;  /* 0x0000000000017941 */ /* 0x000fea0003800000 */
.L_x_298:
        /* <DEDUP_REMOVED lines=10> */
.L_x_301:
[----:B------:R-:W-:Y:S05]  /*32ce0*/  BSYNC B1 ;  /* 0x0000000000017941 */ /* 0x000fea0003800000 */
.L_x_300:
        /* <DEDUP_REMOVED lines=10> */
.L_x_303:
[----:B------:R-:W-:Y:S05]  /*32d90*/  BSYNC B1 ;  /* 0x0000000000017941 */ /* 0x000fea0003800000 */
.L_x_302:
        /* <DEDUP_REMOVED lines=10> */
.L_x_305:
[----:B------:R-:W-:Y:S05]  /*32e40*/  BSYNC B1 ;  /* 0x0000000000017941 */ /* 0x000fea0003800000 */
.L_x_304:
        /* <DEDUP_REMOVED lines=10> */
.L_x_307:
[----:B------:R-:W-:Y:S05]  /*32ef0*/  BSYNC B1 ;  /* 0x0000000000017941 */ /* 0x000fea0003800000 */
.L_x_306:
        /* <DEDUP_REMOVED lines=10> */
.L_x_309:
[----:B------:R-:W-:Y:S05]  /*32fa0*/  BSYNC B1 ;  /* 0x0000000000017941 */ /* 0x000fea0003800000 */
.L_x_308:
        /* <DEDUP_REMOVED lines=10> */
.L_x_311:
[----:B------:R-:W-:Y:S05]  /*33050*/  BSYNC B1 ;  /* 0x0000000000017941 */ /* 0x000fea0003800000 */
.L_x_310:
        /* <DEDUP_REMOVED lines=10> */
.L_x_313:
[----:B------:R-:W-:Y:S05]  /*33100*/  BSYNC B1 ;  /* 0x0000000000017941 */ /* 0x000fea0003800000 */
.L_x_312:
        /* <DEDUP_REMOVED lines=10> */
.L_x_315:
[----:B------:R-:W-:Y:S05]  /*331b0*/  BSYNC B1 ;  /* 0x0000000000017941 */ /* 0x000fea0003800000 */
.L_x_314:
        /* <DEDUP_REMOVED lines=10> */
.L_x_317:
[----:B------:R-:W-:Y:S05]  /*33260*/  BSYNC B1 ;  /* 0x0000000000017941 */ /* 0x000fea0003800000 */
.L_x_316:
        /* <DEDUP_REMOVED lines=10> */
.L_x_319:
[----:B------:R-:W-:Y:S05]  /*33310*/  BSYNC B1 ;  /* 0x0000000000017941 */ /* 0x000fea0003800000 */
.L_x_318:
        /* <DEDUP_REMOVED lines=10> */
.L_x_321:
[----:B------:R-:W-:Y:S05]  /*333c0*/  BSYNC B1 ;  /* 0x0000000000017941 */ /* 0x000fea0003800000 */
.L_x_320:
        /* <DEDUP_REMOVED lines=10> */
.L_x_323:
[----:B------:R-:W-:Y:S05]  /*33470*/  BSYNC B1 ;  /* 0x0000000000017941 */ /* 0x000fea0003800000 */
.L_x_322:
        /* <DEDUP_REMOVED lines=10> */
.L_x_325:
[----:B------:R-:W-:Y:S05]  /*33520*/  BSYNC B1 ;  /* 0x0000000000017941 */ /* 0x000fea0003800000 */
.L_x_324:
        /* <DEDUP_REMOVED lines=10> */
.L_x_327:
[----:B------:R-:W-:Y:S05]  /*335d0*/  BSYNC B1 ;  /* 0x0000000000017941 */ /* 0x000fea0003800000 */
.L_x_326:
        /* <DEDUP_REMOVED lines=10> */
.L_x_329:
[----:B------:R-:W-:Y:S05]  /*33680*/  BSYNC B1 ;  /* 0x0000000000017941 */ /* 0x000fea0003800000 */
.L_x_328:
        /* <DEDUP_REMOVED lines=10> */
.L_x_331:
[----:B------:R-:W-:Y:S05]  /*33730*/  BSYNC B1 ;  /* 0x0000000000017941 */ /* 0x000fea0003800000 */
.L_x_330:
        /* <DEDUP_REMOVED lines=10> */
.L_x_333:
[----:B------:R-:W-:Y:S05]  /*337e0*/  BSYNC B1 ;  /* 0x0000000000017941 */ /* 0x000fea0003800000 */
.L_x_332:
        /* <DEDUP_REMOVED lines=10> */
.L_x_335:
[----:B------:R-:W-:Y:S05]  /*33890*/  BSYNC B1 ;  /* 0x0000000000017941 */ /* 0x000fea0003800000 */
.L_x_334:
        /* <DEDUP_REMOVED lines=10> */
.L_x_337:
[----:B------:R-:W-:Y:S05]  /*33940*/  BSYNC B1 ;  /* 0x0000000000017941 */ /* 0x000fea0003800000 */
.L_x_336:
        /* <DEDUP_REMOVED lines=10> */
.L_x_339:
[----:B------:R-:W-:Y:S05]  /*339f0*/  BSYNC B1 ;  /* 0x0000000000017941 */ /* 0x000fea0003800000 */
.L_x_338:
        /* <DEDUP_REMOVED lines=10> */
.L_x_341:
[----:B------:R-:W-:Y:S05]  /*33aa0*/  BSYNC B1 ;  /* 0x0000000000017941 */ /* 0x000fea0003800000 */
.L_x_340:
        /* <DEDUP_REMOVED lines=10> */
.L_x_343:
[----:B------:R-:W-:Y:S05]  /*33b50*/  BSYNC B1 ;  /* 0x0000000000017941 */ /* 0x000fea0003800000 */
.L_x_342:
        /* <DEDUP_REMOVED lines=10> */
.L_x_345:
[----:B------:R-:W-:Y:S05]  /*33c00*/  BSYNC B1 ;  /* 0x0000000000017941 */ /* 0x000fea0003800000 */
.L_x_344:
        /* <DEDUP_REMOVED lines=10> */
.L_x_347:
[----:B------:R-:W-:Y:S05]  /*33cb0*/  BSYNC B1 ;  /* 0x0000000000017941 */ /* 0x000fea0003800000 */
.L_x_346:
        /* <DEDUP_REMOVED lines=10> */
.L_x_349:
[----:B------:R-:W-:Y:S05]  /*33d60*/  BSYNC B1 ;  /* 0x0000000000017941 */ /* 0x000fea0003800000 */
.L_x_348:
        /* <DEDUP_REMOVED lines=10> */
.L_x_351:
[----:B------:R-:W-:Y:S05]  /*33e10*/  BSYNC B1 ;  /* 0x0000000000017941 */ /* 0x000fea0003800000 */
.L_x_350:
        /* <DEDUP_REMOVED lines=10> */
.L_x_353:
[----:B------:R-:W-:Y:S05]  /*33ec0*/  BSYNC B1 ;  /* 0x0000000000017941 */ /* 0x000fea0003800000 */
.L_x_352:
        /* <DEDUP_REMOVED lines=10> */
.L_x_355:
[----:B------:R-:W-:Y:S05]  /*33f70*/  BSYNC B1 ;  /* 0x0000000000017941 */ /* 0x000fea0003800000 */
.L_x_354:
        /* <DEDUP_REMOVED lines=10> */
.L_x_357:
[----:B------:R-:W-:Y:S05]  /*34020*/  BSYNC B1 ;  /* 0x0000000000017941 */ /* 0x000fea0003800000 */
.L_x_356:
        /* <DEDUP_REMOVED lines=10> */
.L_x_359:
[----:B------:R-:W-:Y:S05]  /*340d0*/  BSYNC B1 ;  /* 0x0000000000017941 */ /* 0x000fea0003800000 */
.L_x_358:
        /* <DEDUP_REMOVED lines=10> */
.L_x_361:
[----:B------:R-:W-:Y:S05]  /*34180*/  BSYNC B1 ;  /* 0x0000000000017941 */ /* 0x000fea0003800000 */
.L_x_360:
        /* <DEDUP_REMOVED lines=10> */
.L_x_363:
[----:B------:R-:W-:Y:S05]  /*34230*/  BSYNC B1 ;  /* 0x0000000000017941 */ /* 0x000fea0003800000 */
.L_x_362:
        /* <DEDUP_REMOVED lines=10> */
.L_x_365:
[----:B------:R-:W-:Y:S05]  /*342e0*/  BSYNC B1 ;  /* 0x0000000000017941 */ /* 0x000fea0003800000 */
.L_x_364:
        /* <DEDUP_REMOVED lines=10> */
.L_x_367:
[----:B------:R-:W-:Y:S05]  /*34390*/  BSYNC B1 ;  /* 0x0000000000017941 */ /* 0x000fea0003800000 */
.L_x_366:
        /* <DEDUP_REMOVED lines=10> */
.L_x_369:
[----:B------:R-:W-:Y:S05]  /*34440*/  BSYNC B1 ;  /* 0x0000000000017941 */ /* 0x000fea0003800000 */
.L_x_368:
        /* <DEDUP_REMOVED lines=10> */
.L_x_371:
[----:B------:R-:W-:Y:S05]  /*344f0*/  BSYNC B1 ;  /* 0x0000000000017941 */ /* 0x000fea0003800000 */
.L_x_370:
        /* <DEDUP_REMOVED lines=10> */
.L_x_373:
[----:B------:R-:W-:Y:S05]  /*345a0*/  BSYNC B1 ;  /* 0x0000000000017941 */ /* 0x000fea0003800000 */
.L_x_372:
        /* <DEDUP_REMOVED lines=10> */
.L_x_375:
[----:B------:R-:W-:Y:S05]  /*34650*/  BSYNC B1 ;  /* 0x0000000000017941 */ /* 0x000fea0003800000 */
.L_x_374:
        /* <DEDUP_REMOVED lines=10> */
.L_x_377:
[----:B------:R-:W-:Y:S05]  /*34700*/  BSYNC B1 ;  /* 0x0000000000017941 */ /* 0x000fea0003800000 */
.L_x_376:
        /* <DEDUP_REMOVED lines=10> */
.L_x_379:
[----:B------:R-:W-:Y:S05]  /*347b0*/  BSYNC B1 ;  /* 0x0000000000017941 */ /* 0x000fea0003800000 */
.L_x_378:
        /* <DEDUP_REMOVED lines=10> */
.L_x_381:
[----:B------:R-:W-:Y:S05]  /*34860*/  BSYNC B1 ;  /* 0x0000000000017941 */ /* 0x000fea0003800000 */
.L_x_380:
        /* <DEDUP_REMOVED lines=10> */
.L_x_383:
[----:B------:R-:W-:Y:S05]  /*34910*/  BSYNC B1 ;  /* 0x0000000000017941 */ /* 0x000fea0003800000 */
.L_x_382:
        /* <DEDUP_REMOVED lines=10> */
.L_x_385:
[----:B------:R-:W-:Y:S05]  /*349c0*/  BSYNC B1 ;  /* 0x0000000000017941 */ /* 0x000fea0003800000 */
.L_x_384:
        /* <DEDUP_REMOVED lines=10> */
.L_x_387:
[----:B------:R-:W-:Y:S05]  /*34a70*/  BSYNC B1 ;  /* 0x0000000000017941 */ /* 0x000fea0003800000 */
.L_x_386:
        /* <DEDUP_REMOVED lines=10> */
.L_x_389:
[----:B------:R-:W-:Y:S05]  /*34b20*/  BSYNC B1 ;  /* 0x0000000000017941 */ /* 0x000fea0003800000 */
.L_x_388:
        /* <DEDUP_REMOVED lines=10> */
.L_x_391:
[----:B------:R-:W-:Y:S05]  /*34bd0*/  BSYNC B1 ;  /* 0x0000000000017941 */ /* 0x000fea0003800000 */
.L_x_390:
        /* <DEDUP_REMOVED lines=10> */
.L_x_393:
[----:B------:R-:W-:Y:S05]  /*34c80*/  BSYNC B1 ;  /* 0x0000000000017941 */ /* 0x000fea0003800000 */
.L_x_392:
        /* <DEDUP_REMOVED lines=10> */
.L_x_395:
[----:B------:R-:W-:Y:S05]  /*34d30*/  BSYNC B1 ;  /* 0x0000000000017941 */ /* 0x000fea0003800000 */
.L_x_394:
        /* <DEDUP_REMOVED lines=10> */
.L_x_397:
[----:B------:R-:W-:Y:S05]  /*34de0*/  BSYNC B1 ;  /* 0x0000000000017941 */ /* 0x000fea0003800000 */
.L_x_396:
        /* <DEDUP_REMOVED lines=10> */
.L_x_399:
[----:B------:R-:W-:Y:S05]  /*34e90*/  BSYNC B1 ;  /* 0x0000000000017941 */ /* 0x000fea0003800000 */
.L_x_398:
        /* <DEDUP_REMOVED lines=10> */
.L_x_401:
[----:B------:R-:W-:Y:S05]  /*34f40*/  BSYNC B1 ;  /* 0x0000000000017941 */ /* 0x000fea0003800000 */
.L_x_400:
        /* <DEDUP_REMOVED lines=10> */
.L_x_403:
[----:B------:R-:W-:Y:S05]  /*34ff0*/  BSYNC B1 ;  /* 0x0000000000017941 */ /* 0x000fea0003800000 */
.L_x_402:
        /* <DEDUP_REMOVED lines=10> */
.L_x_405:
[----:B------:R-:W-:Y:S05]  /*350a0*/  BSYNC B1 ;  /* 0x0000000000017941 */ /* 0x000fea0003800000 */
.L_x_404:
        /* <DEDUP_REMOVED lines=10> */
.L_x_407:
[----:B------:R-:W-:Y:S05]  /*35150*/  BSYNC B1 ;  /* 0x0000000000017941 */ /* 0x000fea0003800000 */
.L_x_406:
        /* <DEDUP_REMOVED lines=10> */
.L_x_409:
[----:B------:R-:W-:Y:S05]  /*35200*/  BSYNC B1 ;  /* 0x0000000000017941 */ /* 0x000fea0003800000 */
.L_x_408:
        /* <DEDUP_REMOVED lines=10> */
.L_x_411:
[----:B------:R-:W-:Y:S05]  /*352b0*/  BSYNC B1 ;  /* 0x0000000000017941 */ /* 0x000fea0003800000 */
.L_x_410:
        /* <DEDUP_REMOVED lines=10> */
.L_x_413:
[----:B------:R-:W-:Y:S05]  /*35360*/  BSYNC B1 ;  /* 0x0000000000017941 */ /* 0x000fea0003800000 */
.L_x_412:
        /* <DEDUP_REMOVED lines=10> */
.L_x_415:
[----:B------:R-:W-:Y:S05]  /*35410*/  BSYNC B1 ;  /* 0x0000000000017941 */ /* 0x000fea0003800000 */
.L_x_414:
        /* <DEDUP_REMOVED lines=10> */
.L_x_417:
[----:B------:R-:W-:Y:S05]  /*354c0*/  BSYNC B1 ;  /* 0x0000000000017941 */ /* 0x000fea0003800000 */
.L_x_416:
        /* <DEDUP_REMOVED lines=10> */
.L_x_419:
[----:B------:R-:W-:Y:S05]  /*35570*/  BSYNC B1 ;  /* 0x0000000000017941 */ /* 0x000fea0003800000 */
.L_x_418:
        /* <DEDUP_REMOVED lines=10> */
.L_x_421:
[----:B------:R-:W-:Y:S05]  /*35620*/  BSYNC B1 ;  /* 0x0000000000017941 */ /* 0x000fea0003800000 */
.L_x_420:
        /* <DEDUP_REMOVED lines=10> */
.L_x_423:
[----:B------:R-:W-:Y:S05]  /*356d0*/  BSYNC B1 ;  /* 0x0000000000017941 */ /* 0x000fea0003800000 */
.L_x_422:
        /* <DEDUP_REMOVED lines=10> */
.L_x_425:
[----:B------:R-:W-:Y:S05]  /*35780*/  BSYNC B1 ;  /* 0x0000000000017941 */ /* 0x000fea0003800000 */
.L_x_424:
        /* <DEDUP_REMOVED lines=10> */
.L_x_427:
[----:B------:R-:W-:Y:S05]  /*35830*/  BSYNC B1 ;  /* 0x0000000000017941 */ /* 0x000fea0003800000 */
.L_x_426:
        /* <DEDUP_REMOVED lines=10> */
.L_x_429:
[----:B------:R-:W-:Y:S05]  /*358e0*/  BSYNC B1 ;  /* 0x0000000000017941 */ /* 0x000fea0003800000 */
.L_x_428:
        /* <DEDUP_REMOVED lines=10> */
.L_x_431:
[----:B------:R-:W-:Y:S05]  /*35990*/  BSYNC B1 ;  /* 0x0000000000017941 */ /* 0x000fea0003800000 */
.L_x_430:
        /* <DEDUP_REMOVED lines=10> */
.L_x_433:
[----:B------:R-:W-:Y:S05]  /*35a40*/  BSYNC B1 ;  /* 0x0000000000017941 */ /* 0x000fea0003800000 */
.L_x_432:
        /* <DEDUP_REMOVED lines=10> */
.L_x_435:
[----:B------:R-:W-:Y:S05]  /*35af0*/  BSYNC B1 ;  /* 0x0000000000017941 */ /* 0x000fea0003800000 */
.L_x_434:
        /* <DEDUP_REMOVED lines=10> */
.L_x_437:
[----:B------:R-:W-:Y:S05]  /*35ba0*/  BSYNC B1 ;  /* 0x0000000000017941 */ /* 0x000fea0003800000 */
.L_x_436:
        /* <DEDUP_REMOVED lines=10> */
.L_x_439:
[----:B------:R-:W-:Y:S05]  /*35c50*/  BSYNC B1 ;  /* 0x0000000000017941 */ /* 0x000fea0003800000 */
.L_x_438:
        /* <DEDUP_REMOVED lines=10> */
.L_x_441:
[----:B------:R-:W-:Y:S05]  /*35d00*/  BSYNC B1 ;  /* 0x0000000000017941 */ /* 0x000fea0003800000 */
.L_x_440:
        /* <DEDUP_REMOVED lines=10> */
.L_x_443:
[----:B------:R-:W-:Y:S05]  /*35db0*/  BSYNC B1 ;  /* 0x0000000000017941 */ /* 0x000fea0003800000 */
.L_x_442:
        /* <DEDUP_REMOVED lines=10> */
.L_x_445:
[----:B------:R-:W-:Y:S05]  /*35e60*/  BSYNC B1 ;  /* 0x0000000000017941 */ /* 0x000fea0003800000 */
.L_x_444:
        /* <DEDUP_REMOVED lines=10> */
.L_x_447:
[----:B------:R-:W-:Y:S05]  /*35f10*/  BSYNC B1 ;  /* 0x0000000000017941 */ /* 0x000fea0003800000 */
.L_x_446:
        /* <DEDUP_REMOVED lines=10> */
.L_x_449:
[----:B------:R-:W-:Y:S05]  /*35fc0*/  BSYNC B1 ;  /* 0x0000000000017941 */ /* 0x000fea0003800000 */
.L_x_448:
        /* <DEDUP_REMOVED lines=10> */
.L_x_451:
[----:B------:R-:W-:Y:S05]  /*36070*/  BSYNC B1 ;  /* 0x0000000000017941 */ /* 0x000fea0003800000 */
.L_x_450:
        /* <DEDUP_REMOVED lines=10> */
.L_x_453:
[----:B------:R-:W-:Y:S05]  /*36120*/  BSYNC B1 ;  /* 0x0000000000017941 */ /* 0x000fea0003800000 */
.L_x_452:
        /* <DEDUP_REMOVED lines=10> */
.L_x_455:
[----:B------:R-:W-:Y:S05]  /*361d0*/  BSYNC B1 ;  /* 0x0000000000017941 */ /* 0x000fea0003800000 */
.L_x_454:
        /* <DEDUP_REMOVED lines=10> */
.L_x_457:
[----:B------:R-:W-:Y:S05]  /*36280*/  BSYNC B1 ;  /* 0x0000000000017941 */ /* 0x000fea0003800000 */
.L_x_456:
        /* <DEDUP_REMOVED lines=10> */
.L_x_459:
[----:B------:R-:W-:Y:S05]  /*36330*/  BSYNC B1 ;  /* 0x0000000000017941 */ /* 0x000fea0003800000 */
.L_x_458:
        /* <DEDUP_REMOVED lines=10> */
.L_x_461:
[----:B------:R-:W-:Y:S05]  /*363e0*/  BSYNC B1 ;  /* 0x0000000000017941 */ /* 0x000fea0003800000 */
.L_x_460:
        /* <DEDUP_REMOVED lines=10> */
.L_x_463:
[----:B------:R-:W-:Y:S05]  /*36490*/  BSYNC B1 ;  /* 0x0000000000017941 */ /* 0x000fea0003800000 */
.L_x_462:
        /* <DEDUP_REMOVED lines=10> */
.L_x_465:
[----:B------:R-:W-:Y:S05]  /*36540*/  BSYNC B1 ;  /* 0x0000000000017941 */ /* 0x000fea0003800000 */
.L_x_464:
        /* <DEDUP_REMOVED lines=10> */
.L_x_467:
[----:B------:R-:W-:Y:S05]  /*365f0*/  BSYNC B1 ;  /* 0x0000000000017941 */ /* 0x000fea0003800000 */
.L_x_466:
        /* <DEDUP_REMOVED lines=10> */
.L_x_469:
[----:B------:R-:W-:Y:S05]  /*366a0*/  BSYNC B1 ;  /* 0x0000000000017941 */ /* 0x000fea0003800000 */
.L_x_468:
        /* <DEDUP_REMOVED lines=10> */
.L_x_471:
[----:B------:R-:W-:Y:S05]  /*36750*/  BSYNC B1 ;  /* 0x0000000000017941 */ /* 0x000fea0003800000 */
.L_x_470:
        /* <DEDUP_REMOVED lines=10> */
.L_x_473:
[----:B------:R-:W-:Y:S05]  /*36800*/  BSYNC B1 ;  /* 0x0000000000017941 */ /* 0x000fea0003800000 */
.L_x_472:
        /* <DEDUP_REMOVED lines=10> */
.L_x_475:
[----:B------:R-:W-:Y:S05]  /*368b0*/  BSYNC B1 ;  /* 0x0000000000017941 */ /* 0x000fea0003800000 */
.L_x_474:
        /* <DEDUP_REMOVED lines=10> */
.L_x_477:
[----:B------:R-:W-:Y:S05]  /*36960*/  BSYNC B1 ;  /* 0x0000000000017941 */ /* 0x000fea0003800000 */
.L_x_476:
        /* <DEDUP_REMOVED lines=10> */
.L_x_479:
[----:B------:R-:W-:Y:S05]  /*36a10*/  BSYNC B1 ;  /* 0x0000000000017941 */ /* 0x000fea0003800000 */
.L_x_478:
        /* <DEDUP_REMOVED lines=10> */
.L_x_481:
[----:B------:R-:W-:Y:S05]  /*36ac0*/  BSYNC B1 ;  /* 0x0000000000017941 */ /* 0x000fea0003800000 */
.L_x_480:
        /* <DEDUP_REMOVED lines=10> */
.L_x_483:
[----:B------:R-:W-:Y:S05]  /*36b70*/  BSYNC B1 ;  /* 0x0000000000017941 */ /* 0x000fea0003800000 */
.L_x_482:
        /* <DEDUP_REMOVED lines=10> */
.L_x_485:
[----:B------:R-:W-:Y:S05]  /*36c20*/  BSYNC B1 ;  /* 0x0000000000017941 */ /* 0x000fea0003800000 */
.L_x_484:
        /* <DEDUP_REMOVED lines=10> */
.L_x_487:
[----:B------:R-:W-:Y:S05]  /*36cd0*/  BSYNC B1 ;  /* 0x0000000000017941 */ /* 0x000fea0003800000 */
.L_x_486:
        /* <DEDUP_REMOVED lines=10> */
.L_x_489:
[----:B------:R-:W-:Y:S05]  /*36d80*/  BSYNC B1 ;  /* 0x0000000000017941 */ /* 0x000fea0003800000 */
.L_x_488:
        /* <DEDUP_REMOVED lines=10> */
.L_x_491:
[----:B------:R-:W-:Y:S05]  /*36e30*/  BSYNC B1 ;  /* 0x0000000000017941 */ /* 0x000fea0003800000 */
.L_x_490:
        /* <DEDUP_REMOVED lines=10> */
.L_x_493:
[----:B------:R-:W-:Y:S05]  /*36ee0*/  BSYNC B1 ;  /* 0x0000000000017941 */ /* 0x000fea0003800000 */
.L_x_492:
        /* <DEDUP_REMOVED lines=10> */
.L_x_495:
[----:B------:R-:W-:Y:S05]  /*36f90*/  BSYNC B1 ;  /* 0x0000000000017941 */ /* 0x000fea0003800000 */
.L_x_494:
        /* <DEDUP_REMOVED lines=10> */
.L_x_497:
[----:B------:R-:W-:Y:S05]  /*37040*/  BSYNC B1 ;  /* 0x0000000000017941 */ /* 0x000fea0003800000 */
.L_x_496:
        /* <DEDUP_REMOVED lines=10> */
.L_x_499:
[----:B------:R-:W-:Y:S05]  /*370f0*/  BSYNC B1 ;  /* 0x0000000000017941 */ /* 0x000fea0003800000 */
.L_x_498:
        /* <DEDUP_REMOVED lines=10> */
.L_x_501:
[----:B------:R-:W-:Y:S05]  /*371a0*/  BSYNC B1 ;  /* 0x0000000000017941 */ /* 0x000fea0003800000 */
.L_x_500:
        /* <DEDUP_REMOVED lines=10> */
.L_x_503:
[----:B------:R-:W-:Y:S05]  /*37250*/  BSYNC B1 ;  /* 0x0000000000017941 */ /* 0x000fea0003800000 */
.L_x_502:
        /* <DEDUP_REMOVED lines=10> */
.L_x_505:
[----:B------:R-:W-:Y:S05]  /*37300*/  BSYNC B1 ;  /* 0x0000000000017941 */ /* 0x000fea0003800000 */
.L_x_504:
        /* <DEDUP_REMOVED lines=10> */
.L_x_507:
[----:B------:R-:W-:Y:S05]  /*373b0*/  BSYNC B1 ;  /* 0x0000000000017941 */ /* 0x000fea0003800000 */
.L_x_506:
        /* <DEDUP_REMOVED lines=10> */
.L_x_509:
[----:B------:R-:W-:Y:S05]  /*37460*/  BSYNC B1 ;  /* 0x0000000000017941 */ /* 0x000fea0003800000 */
.L_x_508:
        /* <DEDUP_REMOVED lines=10> */
.L_x_511:
[----:B------:R-:W-:Y:S05]  /*37510*/  BSYNC B1 ;  /* 0x0000000000017941 */ /* 0x000fea0003800000 */
.L_x_510:
        /* <DEDUP_REMOVED lines=10> */
.L_x_513:
[----:B------:R-:W-:Y:S05]  /*375c0*/  BSYNC B1 ;  /* 0x0000000000017941 */ /* 0x000fea0003800000 */
.L_x_512:
        /* <DEDUP_REMOVED lines=10> */
.L_x_515:
[----:B------:R-:W-:Y:S05]  /*37670*/  BSYNC B1 ;  /* 0x0000000000017941 */ /* 0x000fea0003800000 */
.L_x_514:
        /* <DEDUP_REMOVED lines=10> */
.L_x_517:
[----:B------:R-:W-:Y:S05]  /*37720*/  BSYNC B1 ;  /* 0x0000000000017941 */ /* 0x000fea0003800000 */
.L_x_516:
        /* <DEDUP_REMOVED lines=10> */
.L_x_519:
[----:B------:R-:W-:Y:S05]  /*377d0*/  BSYNC B1 ;  /* 0x0000000000017941 */ /* 0x000fea0003800000 */
.L_x_518:
        /* <DEDUP_REMOVED lines=10> */
.L_x_521:
[----:B------:R-:W-:Y:S05]  /*37880*/  BSYNC B1 ;  /* 0x0000000000017941 */ /* 0x000fea0003800000 */
.L_x_520:
        /* <DEDUP_REMOVED lines=10> */
.L_x_523:
[----:B------:R-:W-:Y:S05]  /*37930*/  BSYNC B1 ;  /* 0x0000000000017941 */ /* 0x000fea0003800000 */
.L_x_522:
        /* <DEDUP_REMOVED lines=10> */
.L_x_525:
[----:B------:R-:W-:Y:S05]  /*379e0*/  BSYNC B1 ;  /* 0x0000000000017941 */ /* 0x000fea0003800000 */
.L_x_524:
        /* <DEDUP_REMOVED lines=10> */
.L_x_527:
[----:B------:R-:W-:Y:S05]  /*37a90*/  BSYNC B1 ;  /* 0x0000000000017941 */ /* 0x000fea0003800000 */
.L_x_526:
        /* <DEDUP_REMOVED lines=10> */
.L_x_529:
[----:B------:R-:W-:Y:S05]  /*37b40*/  BSYNC B1 ;  /* 0x0000000000017941 */ /* 0x000fea0003800000 */
.L_x_528:
        /* <DEDUP_REMOVED lines=10> */
.L_x_531:
[----:B------:R-:W-:Y:S05]  /*37bf0*/  BSYNC B1 ;  /* 0x0000000000017941 */ /* 0x000fea0003800000 */
.L_x_530:
[----:B------:R-:W3:Y:S01]  /*37c00*/  LDL.LU R159, [R1+0x7f4] ;  /* 0x0007f400019f7983 */ /* 0x000ee20000300800 */
[----:B--2--5:R-:W-:Y:S01]  /*37c10*/  HADD2.F32 R9, -RZ, R8.H0_H0 ;  /* 0x20000008ff097230 */ /* 0x024fe20000004100 */
[----:B------:R-:W-:Y:S01]  /*37c20*/  ISETP.GT.AND P1, PT, R0, 0xf8, P3 ;  /* 0x000000f80000780c */ /* 0x000fe20001f24270 */
[----:B------:R-:W-:Y:S01]  /*37c30*/  BSSY B1, `(.L_x_532) ;  /* 0x0000008000017945 */ /* 0x000fe20003800000 */
[----:B------:R-:W-:Y:S02]  /*37c40*/  PRMT R158, R8, 0x7610, R158 ;  /* 0x00007610089e7816 */ /* 0x000fe4000000009e */
[----:B------:R-:W-:-:S04]  /*37c50*/  FMUL R9, R9, R16 ;  /* 0x0000001009097220 */ /* 0x000fc80000400000 */
[----:B---3--:R-:W-:-:S05]  /*37c60*/  FFMA R9, R159, R2, R9 ;  /* 0x000000029f097223 */ /* 0x008fca0000000009 */
[----:B------:R-:W-:-:S05]  /*37c70*/  F2FP.F16.F32.PACK_AB R9, RZ, R9 ;  /* 0x00000009ff09723e */ /* 0x000fca00000000ff */
[----:B------:R2:W-:Y:S01]  /*37c80*/  @P2 STG.E.U16 desc[UR46][R22.64+0x1f2], R9 ;  /* 0x0001f20916002986 */ /* 0x0005e2000c10152e */
[----:B------:R-:W-:Y:S05]  /*37c90*/  @!P1 BRA `(.L_x_533) ;  /* 0x0000000000049947 */ /* 0x000fea0003800000 */
[----:B------:R3:W5:Y:S02]  /*37ca0*/  LDG.E.LTC128B.U16 R158, desc[UR46][R18.64+0x1f0] ;  /* 0x0001f02e129e7981 */ /* 0x000764000c1e1520 */
.L_x_533:
[----:B------:R-:W-:Y:S05]  /*37cb0*/  BSYNC B1 ;  /* 0x0000000000017941 */ /* 0x000fea0003800000 */
.L_x_532:
[----:B--2---:R-:W2:Y:S01]  /*37cc0*/  LDL.LU R9, [R1+0x7f8] ;  /* 0x0007f80001097983 */ /* 0x004ea20000300800 */
[----:B-----5:R-:W-:Y:S01]  /*37cd0*/  HADD2.F32 R8, -RZ, R158.H0_H0 ;  /* 0x2000009eff087230 */ /* 0x020fe20000004100 */
[----:B------:R-:W-:Y:S01]  /*37ce0*/  IADD3 R163, P2, R17, 0x100, RZ ;  /* 0x0000010011a37810 */ /* 0x000fe20007f5e0ff */
[----:B------:R-:W-:Y:S01]  /*37cf0*/  BSSY B1, `(.L_x_534) ;  /* 0x0000010000017945 */ /* 0x000fe20003800000 */
[----:B------:R-:W-:Y:S02]  /*37d00*/  ISETP.GT.AND P6, PT, R0, 0xf9, P3 ;  /* 0x000000f90000780c */ /* 0x000fe40001fc4270 */
[----:B------:R-:W-:-:S04]  /*37d10*/  FMUL R8, R8, R16 ;  /* 0x0000001008087220 */ /* 0x000fc80000400000 */
[----:B--2---:R-:W-:Y:S01]  /*37d20*/  FFMA R8, R9, R2, R8 ;  /* 0x0000000209087223 */ /* 0x004fe20000000008 */
[----:B------:R-:W-:-:S04]  /*37d30*/  IMAD.X R9, RZ, RZ, UR7, P2 ;  /* 0x00000007ff097e24 */ /* 0x000fc800090e06ff */
[----:B------:R-:W-:Y:S01]  /*37d40*/  F2FP.F16.F32.PACK_AB R8, RZ, R8 ;  /* 0x00000008ff08723e */ /* 0x000fe200000000ff */
[----:B------:R-:W-:-:S03]  /*37d50*/  IMAD R9, R9, R4, RZ ;  /* 0x0000000409097224 */ /* 0x000fc600078e02ff */
[----:B------:R-:W-:Y:S01]  /*37d60*/  PRMT R17, R8, 0x7610, R17 ;  /* 0x0000761008117816 */ /* 0x000fe20000000011 */
[----:B------:R-:W-:Y:S01]  /*37d70*/  IMAD R171, R163, R5, R9 ;  /* 0x00000005a3ab7224 */ /* 0x000fe200078e0209 */
[----:B------:R-:W-:Y:S01]  /*37d80*/  @P1 MOV R8, R12 ;  /* 0x0000000c00081202 */ /* 0x000fe20000000f00 */
[----:B------:R-:W-:-:S05]  /*37d90*/  @P1 IMAD.MOV.U32 R9, RZ, RZ, R13 ;  /* 0x000000ffff091224 */ /* 0x000fca00078e000d */
[----:B------:R2:W-:Y:S02]  /*37da0*/  @P1 STG.E.U16 desc[UR46][R8.64+0x1f0], R17 ;  /* 0x0001f01108001986 */ /* 0x0005e4000c10152e */
[----:B--2---:R-:W-:Y:S01]  /*37db0*/  IMAD.WIDE.U32 R8, R163, R4, R160 ;  /* 0x00000004a3087225 */ /* 0x004fe200078e00a0 */
[----:B------:R-:W-:Y:S01]  /*37dc0*/  PRMT R17, R158, 0x7610, R17 ;  /* 0x000076109e117816 */ /* 0x000fe20000000011 */
[----:B------:R-:W-:Y:S06]  /*37dd0*/  @!P6 BRA `(.L_x_535) ;  /* 0x000000000004e947 */ /* 0x000fec0003800000 */
[----:B------:R2:W5:Y:S02]  /*37de0*/  LDG.E.LTC128B.U16 R17, desc[UR46][R18.64+0x1f2] ;  /* 0x0001f22e12117981 */ /* 0x000564000c1e1520 */
.L_x_535:
[----:B------:R-:W-:Y:S05]  /*37df0*/  BSYNC B1 ;  /* 0x0000000000017941 */ /* 0x000fea0003800000 */
.L_x_534:
[----:B------:R-:W3:Y:S01]  /*37e00*/  LDL.LU R173, [R1+0x7fc] ;  /* 0x0007fc0001ad7983 */ /* 0x000ee20000300800 */
[----:B-----5:R-:W-:Y:S01]  /*37e10*/  HADD2.F32 R5, -RZ, R17.H0_H0 ;  /* 0x20000011ff057230 */ /* 0x020fe20000004100 */
[C---:B------:R-:W-:Y:S01]  /*37e20*/  LEA R158, P1, R8.reuse, R6, 0x1 ;  /* 0x00000006089e7211 */ /* 0x040fe200078208ff */
[----:B------:R-:W-:Y:S01]  /*37e30*/  IMAD.IADD R9, R9, 0x1, R171 ;  /* 0x0000000109097824 */ /* 0x000fe200078e02ab */
[----:B------:R-:W-:Y:S01]  /*37e40*/  ISETP.GT.AND P2, PT, R3, 0x100, PT ;  /* 0x000001000300780c */ /* 0x000fe20003f44270 */
[----:B------:R-:W4:Y:S01]  /*37e50*/  LDL.LU R172, [R1+0x400] ;  /* 0x0004000001ac7983 */ /* 0x000f220000300800 */
[----:B------:R-:W-:Y:S02]  /*37e60*/  FMUL R5, R5, R16 ;  /* 0x0000001005057220 */ /* 0x000fe40000400000 */
[----:B------:R-:W-:Y:S01]  /*37e70*/  LEA.HI.X R159, R8, R7, R9, 0x1, P1 ;  /* 0x00000007089f7211 */ /* 0x000fe200008f0c09 */
[----:B------:R-:W-:Y:S01]  /*37e80*/  @P6 IMAD.MOV.U32 R9, RZ, RZ, R13 ;  /* 0x000000ffff096224 */ /* 0x000fe200078e000d */
[----:B------:R-:W-:-:S02]  /*37e90*/  ISETP.GT.AND P1, PT, R0, RZ, P2 ;  /* 0x000000ff0000720c */ /* 0x000fc40001724270 */
[----:B------:R-:W-:Y:S01]  /*37ea0*/  @P6 MOV R8, R12 ;  /* 0x0000000c00086202 */ /* 0x000fe20000000f00 */
[----:B---3--:R-:W-:-:S05]  /*37eb0*/  FFMA R5, R173, R2, R5 ;  /* 0x00000002ad057223 */ /* 0x008fca0000000005 */
[----:B------:R-:W-:-:S05]  /*37ec0*/  F2FP.F16.F32.PACK_AB R5, RZ, R5 ;  /* 0x00000005ff05723e */ /* 0x000fca00000000ff */
[----:B------:R3:W-:Y:S04]  /*37ed0*/  @P6 STG.E.U16 desc[UR46][R8.64+0x1f2], R5 ;  /* 0x0001f20508006986 */ /* 0x0007e8000c10152e */
[----:B------:R0:W2:Y:S01]  /*37ee0*/  @P1 LDG.E.LTC128B.U16 R17, desc[UR46][R158.64] ;  /* 0x0000002e9e111981 */ /* 0x0000a2000c1e1520 */
[----:B------:R-:W-:Y:S01]  /*37ef0*/  IMAD.U32 R165, RZ, RZ, UR8 ;  /* 0x00000008ffa57e24 */ /* 0x000fe2000f8e00ff */
[----:B------:R-:W-:Y:S03]  /*37f00*/  BSSY B1, `(.L_x_536) ;  /* 0x000001a000017945 */ /* 0x000fe60003800000 */
[----:B------:R-:W-:Y:S02]  /*37f10*/  IMAD.SHL.U32 R165, R165, 0x200, RZ ;  /* 0x00000200a5a57824 */ /* 0x000fe400078e00ff */
[----:B---3--:R-:W-:-:S04]  /*37f20*/  IMAD.WIDE.U32 R8, R163, R4, R10 ;  /* 0x00000004a3087225 */ /* 0x008fc800078e000a */
[----:B------:R-:W-:Y:S02]  /*37f30*/  IMAD.IADD R9, R171, 0x1, R9 ;  /* 0x00000001ab097824 */ /* 0x000fe400078e0209 */
[----:B0-----:R-:W-:Y:S01]  /*37f40*/  IMAD.WIDE.U32 R158, R162, UR42, R8 ;  /* 0x0000002aa29e7c25 */ /* 0x001fe2000f8e0008 */
[----:B------:R-:W-:Y:S02]  /*37f50*/  MOV R9, UR8 ;  /* 0x0000000800097c02 */ /* 0x000fe40008000f00 */
[----:B------:R-:W-:Y:S01]  /*37f60*/  LEA R8, P6, R158, R6, 0x1 ;  /* 0x000000069e087211 */ /* 0x000fe200078c08ff */
[----:B--2---:R-:W-:-:S05]  /*37f70*/  HADD2.F32 R5, -RZ, R17.H0_H0 ;  /* 0x20000011ff057230 */ /* 0x004fca0000004100 */
[----:B------:R-:W-:-:S04]  /*37f80*/  FMUL R5, R5, R16 ;  /* 0x0000001005057220 */ /* 0x000fc80000400000 */
[----:B----4-:R-:W-:Y:S01]  /*37f90*/  FFMA R160, R172, R2, R5 ;  /* 0x00000002aca07223 */ /* 0x010fe20000000005 */
[----:B------:R-:W-:Y:S01]  /*37fa0*/  IMAD.U32 R172, RZ, RZ, UR9 ;  /* 0x00000009ffac7e24 */ /* 0x000fe2000f8e00ff */
[----:B------:R-:W-:-:S03]  /*37fb0*/  IADD3 R5, R168, R159, RZ ;  /* 0x0000009fa8057210 */ /* 0x000fc60007ffe0ff */
[----:B------:R-:W-:Y:S02]  /*37fc0*/  F2FP.F16.F32.PACK_AB R160, RZ, R160 ;  /* 0x000000a0ffa0723e */ /* 0x000fe400000000ff */
[----:B------:R-:W-:Y:S02]  /*37fd0*/  SHF.L.U64.HI R172, R9, 0x9, R172 ;  /* 0x0000000909ac7819 */ /* 0x000fe400000102ac */
[----:B------:R-:W-:Y:S01]  /*37fe0*/  LEA.HI.X R9, R158, R7, R5, 0x1, P6 ;  /* 0x000000079e097211 */ /* 0x000fe200030f0c05 */
[----:B------:R-:W-:Y:S01]  /*37ff0*/  IMAD.WIDE.U32 R4, R163, R4, R166 ;  /* 0x00000004a3047225 */ /* 0x000fe200078e00a6 */
[----:B------:R-:W-:-:S04]  /*38000*/  IADD3 R158, P6, R165, R14, RZ ;  /* 0x0000000ea59e7210 */ /* 0x000fc80007fde0ff */
[----:B------:R-:W-:Y:S01]  /*38010*/  IADD3 R171, R171, R5, RZ ;  /* 0x00000005abab7210 */ /* 0x000fe20007ffe0ff */
[----:B------:R-:W-:Y:S01]  /*38020*/  IMAD.X R159, R172, 0x1, R15, P6 ;  /* 0x00000001ac9f7824 */ /* 0x000fe200030e060f */
[----:B------:R-:W-:-:S04]  /*38030*/  IADD3 R164, P6, R164, R4, RZ ;  /* 0x00000004a4a47210 */ /* 0x000fc80007fde0ff */
[----:B------:R0:W-:Y:S01]  /*38040*/  @P1 STG.E.U16 desc[UR46][R158.64], R160 ;  /* 0x000000a09e001986 */ /* 0x0001e2000c10152e */
[----:B------:R-:W-:Y:S01]  /*38050*/  ISETP.GT.AND P1, PT, R0, 0x1, P2 ;  /* 0x000000010000780c */ /* 0x000fe20001724270 */
[----:B------:R-:W-:Y:S01]  /*38060*/  IMAD.X R161, R171, 0x1, R161, P6 ;  /* 0x00000001aba17824 */ /* 0x000fe200030e06a1 */
[----:B------:R-:W-:-:S11]  /*38070*/  IADD3 R4, P6, R10, R4, RZ ;  /* 0x000000040a047210 */ /* 0x000fd60007fde0ff */
[----:B0-----:R-:W-:Y:S05]  /*38080*/  @!P1 BRA `(.L_x_537) ;  /* 0x0000000000049947 */ /* 0x001fea0003800000 */
[----:B------:R0:W5:Y:S02]  /*38090*/  LDG.E.LTC128B.U16 R17, desc[UR46][R8.64+0x2] ;  /* 0x0000022e08117981 */ /* 0x000164000c1e1520 */
.L_x_537:
[----:B------:R-:W-:Y:S05]  /*380a0*/  BSYNC B1 ;  /* 0x0000000000017941 */ /* 0x000fea0003800000 */
.L_x_536:
[----:B------:R-:W2:Y:S01]  /*380b0*/  LDL.LU R160, [R1+0x404] ;  /* 0x0004040001a07983 */ /* 0x000ea20000300800 */
[----:B-----5:R-:W-:Y:S01]  /*380c0*/  HADD2.F32 R10, -RZ, R17.H0_H0 ;  /* 0x20000011ff0a7230 */ /* 0x020fe20000004100 */
[----:B------:R-:W-:Y:S01]  /*380d0*/  BSSY B1, `(.L_x_538) ;  /* 0x0000018000017945 */ /* 0x000fe20003800000 */
[----:B------:R-:W-:-:S03]  /*380e0*/  IMAD.X R5, R11, 0x1, R171, P6 ;  /* 0x000000010b057824 */ /* 0x000fc600030e06ab */
[----:B------:R-:W-:Y:S01]  /*380f0*/  FMUL R10, R10, R16 ;  /* 0x000000100a0a7220 */ /* 0x000fe20000400000 */
[----:B------:R-:W-:-:S04]  /*38100*/  IMAD.WIDE.U32 R162, R162, UR42, R4 ;  /* 0x0000002aa2a27c25 */ /* 0x000fc8000f8e0004 */
[----:B------:R-:W-:Y:S01]  /*38110*/  @P1 IMAD.MOV.U32 R5, RZ, RZ, R159 ;  /* 0x000000ffff051224 */ /* 0x000fe200078e009f */
[----:B------:R-:W-:Y:S01]  /*38120*/  IADD3 R168, R168, R163, RZ ;  /* 0x000000a3a8a87210 */ /* 0x000fe20007ffe0ff */
[----:B--2---:R-:W-:Y:S01]  /*38130*/  FFMA R10, R160, R2, R10 ;  /* 0x00000002a00a7223 */ /* 0x004fe2000000000a */
[----:B------:R-:W-:-:S04]  /*38140*/  LEA R160, P6, R164, R6, 0x1 ;  /* 0x00000006a4a07211 */ /* 0x000fc800078c08ff */
[----:B------:R-:W-:Y:S02]  /*38150*/  F2FP.F16.F32.PACK_AB R4, RZ, R10 ;  /* 0x0000000aff04723e */ /* 0x000fe400000000ff */
[----:B------:R-:W-:Y:S02]  /*38160*/  LEA.HI.X R161, R164, R7, R161, 0x1, P6 ;  /* 0x00000007a4a17211 */ /* 0x000fe400030f0ca1 */
[----:B------:R-:W-:Y:S01]  /*38170*/  PRMT R10, R4, 0x7610, R10 ;  /* 0x00007610040a7816 */ /* 0x000fe2000000000a */
[----:B------:R-:W-:Y:S01]  /*38180*/  @P1 IMAD.MOV.U32 R4, RZ, RZ, R158 ;  /* 0x000000ffff041224 */ /* 0x000fe200078e009e */
[----:B------:R-:W-:-:S04]  /*38190*/  LEA R6, P6, R162, R6, 0x1 ;  /* 0x00000006a2067211 */ /* 0x000fc800078c08ff */
[----:B------:R-:W-:Y:S01]  /*381a0*/  LEA.HI.X R7, R162, R7, R168, 0x1, P6 ;  /* 0x00000007a2077211 */ /* 0x000fe200030f0ca8 */
[----:B------:R2:W-:Y:S02]  /*381b0*/  @P1 STG.E.U16 desc[UR46][R4.64+0x2], R10 ;  /* 0x0000020a04001986 */ /* 0x0005e4000c10152e */
[----:B--2---:R-:W-:-:S04]  /*381c0*/  IADD3 R4, P1, P6, R169, R14, R165 ;  /* 0x0000000ea9047210 */ /* 0x004fc80007e3e0a5 */
[----:B------:R-:W-:Y:S02]  /*381d0*/  IADD3.X R5, R170, R15, R172, P1, P6 ;  /* 0x0000000faa057210 */ /* 0x000fe40000fec4ac */
[----:B------:R-:W-:Y:S02]  /*381e0*/  IADD3 R10, P6, R158, R169, RZ ;  /* 0x000000a99e0a7210 */ /* 0x000fe40007fde0ff */
[----:B------:R-:W-:Y:S02]  /*381f0*/  ISETP.GT.AND P1, PT, R3, 0x108, PT ;  /* 0x000001080300780c */ /* 0x000fe40003f24270 */
[----:B------:R-:W-:Y:S02]  /*38200*/  IADD3.X R11, R159, R170, RZ, P6, !PT ;  /* 0x000000aa9f0b7210 */ /* 0x000fe400037fe4ff */
[----:B------:R-:W-:Y:S02]  /*38210*/  ISETP.GT.AND P6, PT, R0, RZ, P1 ;  /* 0x000000ff0000720c */ /* 0x000fe40000fc4270 */
[----:B------:R-:W-:-:S11]  /*38220*/  PRMT R3, R17, 0x7610, R3 ;  /* 0x0000761011037816 */ /* 0x000fd60000000003 */
[----:B------:R-:W-:Y:S05]  /*38230*/  @!P6 BRA `(.L_x_539) ;  /* 0x000000000004e947 */ /* 0x000fea0003800000 */
[----:B------:R2:W5:Y:S02]  /*38240*/  LDG.E.LTC128B.U16 R3, desc[UR46][R160.64] ;  /* 0x0000002ea0037981 */ /* 0x000564000c1e1520 */
.L_x_539:
[----:B------:R-:W-:Y:S05]  /*38250*/  BSYNC B1 ;  /* 0x0000000000017941 */ /* 0x000fea0003800000 */
.L_x_538:
[----:B--2---:R-:W2:Y:S01]  /*38260*/  LDL.LU R160, [R1+0x408] ;  /* 0x0004080001a07983 */ /* 0x004ea20000300800 */
[----:B-----5:R-:W-:Y:S01]  /*38270*/  HADD2.F32 R17, -RZ, R3.H0_H0 ;  /* 0x20000003ff117230 */ /* 0x020fe20000004100 */
[----:B------:R-:W-:Y:S04]  /*38280*/  BSSY B1, `(.L_x_540) ;  /* 0x0000008000017945 */ /* 0x000fe80003800000 */
[----:B------:R-:W-:-:S04]  /*38290*/  FMUL R17, R17, R16 ;  /* 0x0000001011117220 */ /* 0x000fc80000400000 */
[----:B--2---:R-:W-:-:S05]  /*382a0*/  FFMA R17, R160, R2, R17 ;  /* 0x00000002a0117223 */ /* 0x004fca0000000011 */
[----:B------:R-:W-:-:S05]  /*382b0*/  F2FP.F16.F32.PACK_AB R17, RZ, R17 ;  /* 0x00000011ff11723e */ /* 0x000fca00000000ff */
[----:B------:R2:W-:Y:S01]  /*382c0*/  @P6 STG.E.U16 desc[UR46][R10.64], R17 ;  /* 0x000000110a006986 */ /* 0x0005e2000c10152e */
[----:B------:R-:W-:-:S13]  /*382d0*/  ISETP.GT.AND P6, PT, R0, 0x1, P1 ;  /* 0x000000010000780c */ /* 0x000fda0000fc4270 */
[----:B--2---:R-:W-:Y:S05]  /*382e0*/  @!P6 BRA `(.L_x_541) ;  /* 0x000000000004e947 */ /* 0x004fea0003800000 */
[----:B------:R2:W5:Y:S02]  /*382f0*/  LDG.E.LTC128B.U16 R3, desc[UR46][R6.64+0x2] ;  /* 0x0000022e06037981 */ /* 0x000564000c1e1520 */
.L_x_541:
[----:B------:R-:W-:Y:S05]  /*38300*/  BSYNC B1 ;  /* 0x0000000000017941 */ /* 0x000fea0003800000 */
.L_x_540:
[----:B------:R-:W3:Y:S01]  /*38310*/  LDL.LU R160, [R1+0x40c] ;  /* 0x00040c0001a07983 */ /* 0x000ee20000300800 */
[----:B-----5:R-:W-:Y:S01]  /*38320*/  HADD2.F32 R17, -RZ, R3.H0_H0 ;  /* 0x20000003ff117230 */ /* 0x020fe20000004100 */
[----:B------:R-:W-:Y:S04]  /*38330*/  BSSY B1, `(.L_x_542) ;  /* 0x0000008000017945 */ /* 0x000fe80003800000 */
[----:B------:R-:W-:-:S04]  /*38340*/  FMUL R17, R17, R16 ;  /* 0x0000001011117220 */ /* 0x000fc80000400000 */
[----:B---3--:R-:W-:-:S05]  /*38350*/  FFMA R17, R160, R2, R17 ;  /* 0x00000002a0117223 */ /* 0x008fca0000000011 */
[----:B------:R-:W-:-:S05]  /*38360*/  F2FP.F16.F32.PACK_AB R17, RZ, R17 ;  /* 0x00000011ff11723e */ /* 0x000fca00000000ff */
[----:B------:R3:W-:Y:S01]  /*38370*/  @P6 STG.E.U16 desc[UR46][R10.64+0x2], R17 ;  /* 0x000002110a006986 */ /* 0x0007e2000c10152e */
[----:B------:R-:W-:-:S13]  /*38380*/  ISETP.GT.AND P6, PT, R0, 0x8, P2 ;  /* 0x000000080000780c */ /* 0x000fda00017c4270 */
[----:B---3--:R-:W-:Y:S05]  /*38390*/  @!P6 BRA `(.L_x_543) ;  /* 0x000000000004e947 */ /* 0x008fea0003800000 */
[----:B------:R3:W5:Y:S02]  /*383a0*/  LDG.E.LTC128B.U16 R3, desc[UR46][R8.64+0x10] ;  /* 0x0000102e08037981 */ /* 0x000764000c1e1520 */
.L_x_543:
[----:B------:R-:W-:Y:S05]  /*383b0*/  BSYNC B1 ;  /* 0x0000000000017941 */ /* 0x000fea0003800000 */
.L_x_542:
[----:B------:R-:W4:Y:S01]  /*383c0*/  LDL.LU R11, [R1+0x410] ;  /* 0x00041000010b7983 */ /* 0x000f220000300800 */
[----:B-----5:R-:W-:Y:S01]  /*383d0*/  HADD2.F32 R10, -RZ, R3.H0_H0 ;  /* 0x20000003ff0a7230 */ /* 0x020fe20000004100 */
[----:B------:R-:W-:Y:S04]  /*383e0*/  BSSY B1, `(.L_x_544) ;  /* 0x000000b000017945 */ /* 0x000fe80003800000 */
[----:B------:R-:W-:-:S04]  /*383f0*/  FMUL R10, R10, R16 ;  /* 0x000000100a0a7220 */ /* 0x000fc80000400000 */
[----:B----4-:R-:W-:Y:S01]  /*38400*/  FFMA R10, R11, R2, R10 ;  /* 0x000000020b0a7223 */ /* 0x010fe2000000000a */
[----:B------:R-:W-:-:S04]  /*38410*/  IMAD.MOV.U32 R11, RZ, RZ, R159 ;  /* 0x000000ffff0b7224 */ /* 0x000fc800078e009f */
[----:B------:R-:W-:-:S04]  /*38420*/  F2FP.F16.F32.PACK_AB R10, RZ, R10 ;  /* 0x0000000aff0a723e */ /* 0x000fc800000000ff */
[----:B------:R-:W-:Y:S01]  /*38430*/  PRMT R17, R10, 0x7610, R17 ;  /* 0x000076100a117816 */ /* 0x000fe20000000011 */
[----:B------:R-:W-:-:S05]  /*38440*/  IMAD.MOV.U32 R10, RZ, RZ, R158 ;  /* 0x000000ffff0a7224 */ /* 0x000fca00078e009e */
[----:B------:R4:W-:Y:S01]  /*38450*/  @P6 STG.E.U16 desc[UR46][R10.64+0x10], R17 ;  /* 0x000010110a006986 */ /* 0x0009e2000c10152e */
[----:B------:R-:W-:-:S13]  /*38460*/  ISETP.GT.AND P6, PT, R0, 0x9, P2 ;  /* 0x000000090000780c */ /* 0x000fda00017c4270 */
[----:B----4-:R-:W-:Y:S05]  /*38470*/  @!P6 BRA `(.L_x_545) ;  /* 0x000000000004e947 */ /* 0x010fea0003800000 */
[----:B------:R4:W5:Y:S02]  /*38480*/  LDG.E.LTC128B.U16 R3, desc[UR46][R8.64+0x12] ;  /* 0x0000122e08037981 */ /* 0x000964000c1e1520 */
.L_x_545:
[----:B------:R-:W-:Y:S05]  /*38490*/  BSYNC B1 ;  /* 0x0000000000017941 */ /* 0x000fea0003800000 */
.L_x_544:
[----:B------:R-:W2:Y:S01]  /*384a0*/  LDL.LU R160, [R1+0x414] ;  /* 0x0004140001a07983 */ /* 0x000ea20000300800 */
[----:B-----5:R-:W-:Y:S01]  /*384b0*/  HADD2.F32 R17, -RZ, R3.H0_H0 ;  /* 0x20000003ff117230 */ /* 0x020fe20000004100 */
[----:B------:R-:W-:Y:S04]  /*384c0*/  BSSY B1, `(.L_x_546) ;  /* 0x000000a000017945 */ /* 0x000fe80003800000 */
[----:B------:R-:W-:-:S04]  /*384d0*/  FMUL R17, R17, R16 ;  /* 0x0000001011117220 */ /* 0x000fc80000400000 */
[----:B--2---:R-:W-:-:S05]  /*384e0*/  FFMA R17, R160, R2, R17 ;  /* 0x00000002a0117223 */ /* 0x004fca0000000011 */
[----:B------:R-:W-:-:S05]  /*384f0*/  F2FP.F16.F32.PACK_AB R17, RZ, R17 ;  /* 0x00000011ff11723e */ /* 0x000fca00000000ff */
[----:B------:R2:W-:Y:S01]  /*38500*/  @P6 STG.E.U16 desc[UR46][R10.64+0x12], R17 ;  /* 0x000012110a006986 */ /* 0x0005e2000c10152e */
[----:B------:R-:W-:-:S04]  /*38510*/  IADD3 R158, P6, R169, R158, RZ ;  /* 0x0000009ea99e7210 */ /* 0x000fc80007fde0ff */
[----:B------:R-:W-:Y:S02]  /*38520*/  IADD3.X R159, R170, R159, RZ, P6, !PT ;  /* 0x0000009faa9f7210 */ /* 0x000fe400037fe4ff */
[----:B------:R-:W-:-:S13]  /*38530*/  ISETP.GT.AND P6, PT, R0, 0x8, P1 ;  /* 0x000000080000780c */ /* 0x000fda0000fc4270 */
[----:B--2---:R-:W-:Y:S05]  /*38540*/  @!P6 BRA `(.L_x_547) ;  /* 0x000000000004e947 */ /* 0x004fea0003800000 */
[----:B------:R2:W5:Y:S02]  /*38550*/  LDG.E.LTC128B.U16 R3, desc[UR46][R6.64+0x10] ;  /* 0x0000102e06037981 */ /* 0x000564000c1e1520 */
.L_x_547:
[----:B------:R-:W-:Y:S05]  /*38560*/  BSYNC B1 ;  /* 0x0000000000017941 */ /* 0x000fea0003800000 */
.L_x_546:
        /* <DEDUP_REMOVED lines=10> */
.L_x_549:
[----:B------:R-:W-:Y:S05]  /*38610*/  BSYNC B1 ;  /* 0x0000000000017941 */ /* 0x000fea0003800000 */
.L_x_548:
[----:B------:R-:W2:Y:S01]  /*38620*/  LDL.LU R158, [R1+0x41c] ;  /* 0x00041c00019e7983 */ /* 0x000ea20000300800 */
        /* <DEDUP_REMOVED lines=9> */
.L_x_551:
[----:B------:R-:W-:Y:S05]  /*386c0*/  BSYNC B1 ;  /* 0x0000000000017941 */ /* 0x000fea0003800000 */
.L_x_550:
        /* <DEDUP_REMOVED lines=10> */
.L_x_553:
[----:B------:R-:W-:Y:S05]  /*38770*/  BSYNC B1 ;  /* 0x0000000000017941 */ /* 0x000fea0003800000 */
.L_x_552:
        /* <DEDUP_REMOVED lines=10> */
.L_x_555:
[----:B------:R-:W-:Y:S05]  /*38820*/  BSYNC B1 ;  /* 0x0000000000017941 */ /* 0x000fea0003800000 */
.L_x_554:
        /* <DEDUP_REMOVED lines=10> */
.L_x_557:
[----:B------:R-:W-:Y:S05]  /*388d0*/  BSYNC B1 ;  /* 0x0000000000017941 */ /* 0x000fea0003800000 */
.L_x_556:
        /* <DEDUP_REMOVED lines=10> */
.L_x_559:
[----:B------:R-:W-:Y:S05]  /*38980*/  BSYNC B1 ;  /* 0x0000000000017941 */ /* 0x000fea0003800000 */
.L_x_558:
        /* <DEDUP_REMOVED lines=10> */
.L_x_561:
[----:B------:R-:W-:Y:S05]  /*38a30*/  BSYNC B1 ;  /* 0x0000000000017941 */ /* 0x000fea0003800000 */
.L_x_560:
        /* <DEDUP_REMOVED lines=10> */
.L_x_563:
[----:B------:R-:W-:Y:S05]  /*38ae0*/  BSYNC B1 ;  /* 0x0000000000017941 */ /* 0x000fea0003800000 */
.L_x_562:
        /* <DEDUP_REMOVED lines=10> */
.L_x_565:
[----:B------:R-:W-:Y:S05]  /*38b90*/  BSYNC B1 ;  /* 0x0000000000017941 */ /* 0x000fea0003800000 */
.L_x_564:
        /* <DEDUP_REMOVED lines=10> */
.L_x_567:
[----:B------:R-:W-:Y:S05]  /*38c40*/  BSYNC B1 ;  /* 0x0000000000017941 */ /* 0x000fea0003800000 */
.L_x_566:
        /* <DEDUP_REMOVED lines=10> */
.L_x_569:
[----:B------:R-:W-:Y:S05]  /*38cf0*/  BSYNC B1 ;  /* 0x0000000000017941 */ /* 0x000fea0003800000 */
.L_x_568:
        /* <DEDUP_REMOVED lines=10> */
.L_x_571:
[----:B------:R-:W-:Y:S05]  /*38da0*/  BSYNC B1 ;  /* 0x0000000000017941 */ /* 0x000fea0003800000 */
.L_x_570:
        /* <DEDUP_REMOVED lines=10> */
.L_x_573:
[----:B------:R-:W-:Y:S05]  /*38e50*/  BSYNC B1 ;  /* 0x0000000000017941 */ /* 0x000fea0003800000 */
.L_x_572:
        /* <DEDUP_REMOVED lines=10> */
.L_x_575:
[----:B------:R-:W-:Y:S05]  /*38f00*/  BSYNC B1 ;  /* 0x0000000000017941 */ /* 0x000fea0003800000 */
.L_x_574:
        /* <DEDUP_REMOVED lines=10> */
.L_x_577:
[----:B------:R-:W-:Y:S05]  /*38fb0*/  BSYNC B1 ;  /* 0x0000000000017941 */ /* 0x000fea0003800000 */
.L_x_576:
        /* <DEDUP_REMOVED lines=10> */
.L_x_579:
[----:B------:R-:W-:Y:S05]  /*39060*/  BSYNC B1 ;  /* 0x0000000000017941 */ /* 0x000fea0003800000 */
.L_x_578:
        /* <DEDUP_REMOVED lines=10> */
.L_x_581:
[----:B------:R-:W-:Y:S05]  /*39110*/  BSYNC B1 ;  /* 0x0000000000017941 */ /* 0x000fea0003800000 */
.L_x_580:
        /* <DEDUP_REMOVED lines=10> */
.L_x_583:
[----:B------:R-:W-:Y:S05]  /*391c0*/  BSYNC B1 ;  /* 0x0000000000017941 */ /* 0x000fea0003800000 */
.L_x_582:
        /* <DEDUP_REMOVED lines=10> */
.L_x_585:
[----:B------:R-:W-:Y:S05]  /*39270*/  BSYNC B1 ;  /* 0x0000000000017941 */ /* 0x000fea0003800000 */
.L_x_584:
        /* <DEDUP_REMOVED lines=10> */
.L_x_587:
[----:B------:R-:W-:Y:S05]  /*39320*/  BSYNC B1 ;  /* 0x0000000000017941 */ /* 0x000fea0003800000 */
.L_x_586:
        /* <DEDUP_REMOVED lines=10> */
.L_x_589:
[----:B------:R-:W-:Y:S05]  /*393d0*/  BSYNC B1 ;  /* 0x0000000000017941 */ /* 0x000fea0003800000 */
.L_x_588:
        /* <DEDUP_REMOVED lines=10> */
.L_x_591:
[----:B------:R-:W-:Y:S05]  /*39480*/  BSYNC B1 ;  /* 0x0000000000017941 */ /* 0x000fea0003800000 */
.L_x_590:
        /* <DEDUP_REMOVED lines=10> */
.L_x_593:
[----:B------:R-:W-:Y:S05]  /*39530*/  BSYNC B1 ;  /* 0x0000000000017941 */ /* 0x000fea0003800000 */
.L_x_592:
        /* <DEDUP_REMOVED lines=10> */
.L_x_595:
[----:B------:R-:W-:Y:S05]  /*395e0*/  BSYNC B1 ;  /* 0x0000000000017941 */ /* 0x000fea0003800000 */
.L_x_594:
        /* <DEDUP_REMOVED lines=10> */
.L_x_597:
[----:B------:R-:W-:Y:S05]  /*39690*/  BSYNC B1 ;  /* 0x0000000000017941 */ /* 0x000fea0003800000 */
.L_x_596:
        /* <DEDUP_REMOVED lines=10> */
.L_x_599:
[----:B------:R-:W-:Y:S05]  /*39740*/  BSYNC B1 ;  /* 0x0000000000017941 */ /* 0x000fea0003800000 */
.L_x_598:
        /* <DEDUP_REMOVED lines=10> */
.L_x_601:
[----:B------:R-:W-:Y:S05]  /*397f0*/  BSYNC B1 ;  /* 0x0000000000017941 */ /* 0x000fea0003800000 */
.L_x_600:
        /* <DEDUP_REMOVED lines=10> */
.L_x_603:
[----:B------:R-:W-:Y:S05]  /*398a0*/  BSYNC B1 ;  /* 0x0000000000017941 */ /* 0x000fea0003800000 */
.L_x_602:
        /* <DEDUP_REMOVED lines=10> */
.L_x_605:
[----:B------:R-:W-:Y:S05]  /*39950*/  BSYNC B1 ;  /* 0x0000000000017941 */ /* 0x000fea0003800000 */
.L_x_604:
        /* <DEDUP_REMOVED lines=10> */
.L_x_607:
[----:B------:R-:W-:Y:S05]  /*39a00*/  BSYNC B1 ;  /* 0x0000000000017941 */ /* 0x000fea0003800000 */
.L_x_606:
        /* <DEDUP_REMOVED lines=10> */
.L_x_609:
[----:B------:R-:W-:Y:S05]  /*39ab0*/  BSYNC B1 ;  /* 0x0000000000017941 */ /* 0x000fea0003800000 */
.L_x_608:
        /* <DEDUP_REMOVED lines=10> */
.L_x_611:
[----:B------:R-:W-:Y:S05]  /*39b60*/  BSYNC B1 ;  /* 0x0000000000017941 */ /* 0x000fea0003800000 */
.L_x_610:
        /* <DEDUP_REMOVED lines=10> */
.L_x_613:
[----:B------:R-:W-:Y:S05]  /*39c10*/  BSYNC B1 ;  /* 0x0000000000017941 */ /* 0x000fea0003800000 */
.L_x_612:
        /* <DEDUP_REMOVED lines=10> */
.L_x_615:
[----:B------:R-:W-:Y:S05]  /*39cc0*/  BSYNC B1 ;  /* 0x0000000000017941 */ /* 0x000fea0003800000 */
.L_x_614:
        /* <DEDUP_REMOVED lines=10> */
.L_x_617:
[----:B------:R-:W-:Y:S05]  /*39d70*/  BSYNC B1 ;  /* 0x0000000000017941 */ /* 0x000fea0003800000 */
.L_x_616:
        /* <DEDUP_REMOVED lines=10> */
.L_x_619:
[----:B------:R-:W-:Y:S05]  /*39e20*/  BSYNC B1 ;  /* 0x0000000000017941 */ /* 0x000fea0003800000 */
.L_x_618:
        /* <DEDUP_REMOVED lines=10> */
.L_x_621:
[----:B------:R-:W-:Y:S05]  /*39ed0*/  BSYNC B1 ;  /* 0x0000000000017941 */ /* 0x000fea0003800000 */
.L_x_620:
        /* <DEDUP_REMOVED lines=10> */
.L_x_623:
[----:B------:R-:W-:Y:S05]  /*39f80*/  BSYNC B1 ;  /* 0x0000000000017941 */ /* 0x000fea0003800000 */
.L_x_622:
        /* <DEDUP_REMOVED lines=10> */
.L_x_625:
[----:B------:R-:W-:Y:S05]  /*3a030*/  BSYNC B1 ;  /* 0x0000000000017941 */ /* 0x000fea0003800000 */
.L_x_624:
        /* <DEDUP_REMOVED lines=10> */
.L_x_627:
[----:B------:R-:W-:Y:S05]  /*3a0e0*/  BSYNC B1 ;  /* 0x0000000000017941 */ /* 0x000fea0003800000 */
.L_x_626:
        /* <DEDUP_REMOVED lines=10> */
.L_x_629:
[----:B------:R-:W-:Y:S05]  /*3a190*/  BSYNC B1 ;  /* 0x0000000000017941 */ /* 0x000fea0003800000 */
.L_x_628:
        /* <DEDUP_REMOVED lines=10> */
.L_x_631:
[----:B------:R-:W-:Y:S05]  /*3a240*/  BSYNC B1 ;  /* 0x0000000000017941 */ /* 0x000fea0003800000 */
.L_x_630:
        /* <DEDUP_REMOVED lines=10> */
.L_x_633:
[----:B------:R-:W-:Y:S05]  /*3a2f0*/  BSYNC B1 ;  /* 0x0000000000017941 */ /* 0x000fea0003800000 */
.L_x_632:
        /* <DEDUP_REMOVED lines=10> */
.L_x_635:
[----:B------:R-:W-:Y:S05]  /*3a3a0*/  BSYNC B1 ;  /* 0x0000000000017941 */ /* 0x000fea0003800000 */
.L_x_634:
        /* <DEDUP_REMOVED lines=10> */
.L_x_637:
[----:B------:R-:W-:Y:S05]  /*3a450*/  BSYNC B1 ;  /* 0x0000000000017941 */ /* 0x000fea0003800000 */
.L_x_636:
        /* <DEDUP_REMOVED lines=10> */
.L_x_639:
[----:B------:R-:W-:Y:S05]  /*3a500*/  BSYNC B1 ;  /* 0x0000000000017941 */ /* 0x000fea0003800000 */
.L_x_638:
        /* <DEDUP_REMOVED lines=10> */
.L_x_641:
[----:B------:R-:W-:Y:S05]  /*3a5b0*/  BSYNC B1 ;  /* 0x0000000000017941 */ /* 0x000fea0003800000 */
.L_x_640:
        /* <DEDUP_REMOVED lines=10> */
.L_x_643:
[----:B------:R-:W-:Y:S05]  /*3a660*/  BSYNC B1 ;  /* 0x0000000000017941 */ /* 0x000fea0003800000 */
.L_x_642:
        /* <DEDUP_REMOVED lines=10> */
.L_x_645:
[----:B------:R-:W-:Y:S05]  /*3a710*/  BSYNC B1 ;  /* 0x0000000000017941 */ /* 0x000fea0003800000 */
.L_x_644:
        /* <DEDUP_REMOVED lines=10> */
.L_x_647:
[----:B------:R-:W-:Y:S05]  /*3a7c0*/  BSYNC B1 ;  /* 0x0000000000017941 */ /* 0x000fea0003800000 */
.L_x_646:
        /* <DEDUP_REMOVED lines=10> */
.L_x_649:
[----:B------:R-:W-:Y:S05]  /*3a870*/  BSYNC B1 ;  /* 0x0000000000017941 */ /* 0x000fea0003800000 */
.L_x_648:
        /* <DEDUP_REMOVED lines=10> */
.L_x_651:
[----:B------:R-:W-:Y:S05]  /*3a920*/  BSYNC B1 ;  /* 0x0000000000017941 */ /* 0x000fea0003800000 */
.L_x_650:
        /* <DEDUP_REMOVED lines=10> */
.L_x_653:
[----:B------:R-:W-:Y:S05]  /*3a9d0*/  BSYNC B1 ;  /* 0x0000000000017941 */ /* 0x000fea0003800000 */
.L_x_652:
        /* <DEDUP_REMOVED lines=10> */
.L_x_655:
[----:B------:R-:W-:Y:S05]  /*3aa80*/  BSYNC B1 ;  /* 0x0000000000017941 */ /* 0x000fea0003800000 */
.L_x_654:
        /* <DEDUP_REMOVED lines=10> */
.L_x_657:
[----:B------:R-:W-:Y:S05]  /*3ab30*/  BSYNC B1 ;  /* 0x0000000000017941 */ /* 0x000fea0003800000 */
.L_x_656:
        /* <DEDUP_REMOVED lines=10> */
.L_x_659:
[----:B------:R-:W-:Y:S05]  /*3abe0*/  BSYNC B1 ;  /* 0x0000000000017941 */ /* 0x000fea0003800000 */
.L_x_658:
        /* <DEDUP_REMOVED lines=10> */
.L_x_661:
[----:B------:R-:W-:Y:S05]  /*3ac90*/  BSYNC B1 ;  /* 0x0000000000017941 */ /* 0x000fea0003800000 */
.L_x_660:
        /* <DEDUP_REMOVED lines=10> */
.L_x_663:
[----:B------:R-:W-:Y:S05]  /*3ad40*/  BSYNC B1 ;  /* 0x0000000000017941 */ /* 0x000fea0003800000 */
.L_x_662:
        /* <DEDUP_REMOVED lines=10> */
.L_x_665:
[----:B------:R-:W-:Y:S05]  /*3adf0*/  BSYNC B1 ;  /* 0x0000000000017941 */ /* 0x000fea0003800000 */
.L_x_664:
        /* <DEDUP_REMOVED lines=10> */
.L_x_667:
[----:B------:R-:W-:Y:S05]  /*3aea0*/  BSYNC B1 ;  /* 0x0000000000017941 */ /* 0x000fea0003800000 */
.L_x_666:
        /* <DEDUP_REMOVED lines=10> */
.L_x_669:
[----:B------:R-:W-:Y:S05]  /*3af50*/  BSYNC B1 ;  /* 0x0000000000017941 */ /* 0x000fea0003800000 */
.L_x_668:
        /* <DEDUP_REMOVED lines=10> */
.L_x_671:
[----:B------:R-:W-:Y:S05]  /*3b000*/  BSYNC B1 ;  /* 0x0000000000017941 */ /* 0x000fea0003800000 */
.L_x_670:
        /* <DEDUP_REMOVED lines=10> */
.L_x_673:
[----:B------:R-:W-:Y:S05]  /*3b0b0*/  BSYNC B1 ;  /* 0x0000000000017941 */ /* 0x000fea0003800000 */
.L_x_672:
        /* <DEDUP_REMOVED lines=10> */
.L_x_675:
[----:B------:R-:W-:Y:S05]  /*3b160*/  BSYNC B1 ;  /* 0x0000000000017941 */ /* 0x000fea0003800000 */
.L_x_674:
        /* <DEDUP_REMOVED lines=10> */
.L_x_677:
[----:B------:R-:W-:Y:S05]  /*3b210*/  BSYNC B1 ;  /* 0x0000000000017941 */ /* 0x000fea0003800000 */
.L_x_676:
        /* <DEDUP_REMOVED lines=10> */
.L_x_679:
[----:B------:R-:W-:Y:S05]  /*3b2c0*/  BSYNC B1 ;  /* 0x0000000000017941 */ /* 0x000fea0003800000 */
.L_x_678:
        /* <DEDUP_REMOVED lines=10> */
.L_x_681:
[----:B------:R-:W-:Y:S05]  /*3b370*/  BSYNC B1 ;  /* 0x0000000000017941 */ /* 0x000fea0003800000 */
.L_x_680:
        /* <DEDUP_REMOVED lines=10> */
.L_x_683:
[----:B------:R-:W-:Y:S05]  /*3b420*/  BSYNC B1 ;  /* 0x0000000000017941 */ /* 0x000fea0003800000 */
.L_x_682:
        /* <DEDUP_REMOVED lines=10> */
.L_x_685:
[----:B------:R-:W-:Y:S05]  /*3b4d0*/  BSYNC B1 ;  /* 0x0000000000017941 */ /* 0x000fea0003800000 */
.L_x_684:
        /* <DEDUP_REMOVED lines=10> */
.L_x_687:
[----:B------:R-:W-:Y:S05]  /*3b580*/  BSYNC B1 ;  /* 0x0000000000017941 */ /* 0x000fea0003800000 */
.L_x_686:
        /* <DEDUP_REMOVED lines=10> */
.L_x_689:
[----:B------:R-:W-:Y:S05]  /*3b630*/  BSYNC B1 ;  /* 0x0000000000017941 */ /* 0x000fea0003800000 */
.L_x_688:
        /* <DEDUP_REMOVED lines=10> */
.L_x_691:
[----:B------:R-:W-:Y:S05]  /*3b6e0*/  BSYNC B1 ;  /* 0x0000000000017941 */ /* 0x000fea0003800000 */
.L_x_690:
        /* <DEDUP_REMOVED lines=10> */
.L_x_693:
[----:B------:R-:W-:Y:S05]  /*3b790*/  BSYNC B1 ;  /* 0x0000000000017941 */ /* 0x000fea0003800000 */
.L_x_692:
        /* <DEDUP_REMOVED lines=10> */
.L_x_695:
[----:B------:R-:W-:Y:S05]  /*3b840*/  BSYNC B1 ;  /* 0x0000000000017941 */ /* 0x000fea0003800000 */
.L_x_694:
        /* <DEDUP_REMOVED lines=10> */
.L_x_697:
[----:B------:R-:W-:Y:S05]  /*3b8f0*/  BSYNC B1 ;  /* 0x0000000000017941 */ /* 0x000fea0003800000 */
.L_x_696:
        /* <DEDUP_REMOVED lines=10> */
.L_x_699:
[----:B------:R-:W-:Y:S05]  /*3b9a0*/  BSYNC B1 ;  /* 0x0000000000017941 */ /* 0x000fea0003800000 */
.L_x_698:
        /* <DEDUP_REMOVED lines=10> */
.L_x_701:
[----:B------:R-:W-:Y:S05]  /*3ba50*/  BSYNC B1 ;  /* 0x0000000000017941 */ /* 0x000fea0003800000 */
.L_x_700:
        /* <DEDUP_REMOVED lines=10> */
.L_x_703:
[----:B------:R-:W-:Y:S05]  /*3bb00*/  BSYNC B1 ;  /* 0x0000000000017941 */ /* 0x000fea0003800000 */
.L_x_702:
        /* <DEDUP_REMOVED lines=10> */
.L_x_705:
[----:B------:R-:W-:Y:S05]  /*3bbb0*/  BSYNC B1 ;  /* 0x0000000000017941 */ /* 0x000fea0003800000 */
.L_x_704:
        /* <DEDUP_REMOVED lines=10> */
.L_x_707:
[----:B------:R-:W-:Y:S05]  /*3bc60*/  BSYNC B1 ;  /* 0x0000000000017941 */ /* 0x000fea0003800000 */
.L_x_706:
        /* <DEDUP_REMOVED lines=10> */
.L_x_709:
[----:B------:R-:W-:Y:S05]  /*3bd10*/  BSYNC B1 ;  /* 0x0000000000017941 */ /* 0x000fea0003800000 */
.L_x_708:
        /* <DEDUP_REMOVED lines=10> */
.L_x_711:
[----:B------:R-:W-:Y:S05]  /*3bdc0*/  BSYNC B1 ;  /* 0x0000000000017941 */ /* 0x000fea0003800000 */
.L_x_710:
        /* <DEDUP_REMOVED lines=10> */
.L_x_713:
[----:B------:R-:W-:Y:S05]  /*3be70*/  BSYNC B1 ;  /* 0x0000000000017941 */ /* 0x000fea0003800000 */
.L_x_712:
        /* <DEDUP_REMOVED lines=10> */
.L_x_715:
[----:B------:R-:W-:Y:S05]  /*3bf20*/  BSYNC B1 ;  /* 0x0000000000017941 */ /* 0x000fea0003800000 */
.L_x_714:
        /* <DEDUP_REMOVED lines=10> */
.L_x_717:
[----:B------:R-:W-:Y:S05]  /*3bfd0*/  BSYNC B1 ;  /* 0x0000000000017941 */ /* 0x000fea0003800000 */
.L_x_716:
        /* <DEDUP_REMOVED lines=10> */
.L_x_719:
[----:B------:R-:W-:Y:S05]  /*3c080*/  BSYNC B1 ;  /* 0x0000000000017941 */ /* 0x000fea0003800000 */
.L_x_718:
        /* <DEDUP_REMOVED lines=10> */
.L_x_721:
[----:B------:R-:W-:Y:S05]  /*3c130*/  BSYNC B1 ;  /* 0x0000000000017941 */ /* 0x000fea0003800000 */
.L_x_720:
        /* <DEDUP_REMOVED lines=10> */
.L_x_723:
[----:B------:R-:W-:Y:S05]  /*3c1e0*/  BSYNC B1 ;  /* 0x0000000000017941 */ /* 0x000fea0003800000 */
.L_x_722:
        /* <DEDUP_REMOVED lines=10> */
.L_x_725:
[----:B------:R-:W-:Y:S05]  /*3c290*/  BSYNC B1 ;  /* 0x0000000000017941 */ /* 0x000fea0003800000 */
.L_x_724:
        /* <DEDUP_REMOVED lines=10> */
.L_x_727:
[----:B------:R-:W-:Y:S05]  /*3c340*/  BSYNC B1 ;  /* 0x0000000000017941 */ /* 0x000fea0003800000 */
.L_x_726:
        /* <DEDUP_REMOVED lines=10> */
.L_x_729:
[----:B------:R-:W-:Y:S05]  /*3c3f0*/  BSYNC B1 ;  /* 0x0000000000017941 */ /* 0x000fea0003800000 */
.L_x_728:
        /* <DEDUP_REMOVED lines=10> */
.L_x_731:
[----:B------:R-:W-:Y:S05]  /*3c4a0*/  BSYNC B1 ;  /* 0x0000000000017941 */ /* 0x000fea0003800000 */
.L_x_730:
        /* <DEDUP_REMOVED lines=10> */
.L_x_733:
[----:B------:R-:W-:Y:S05]  /*3c550*/  BSYNC B1 ;  /* 0x0000000000017941 */ /* 0x000fea0003800000 */
.L_x_732:
        /* <DEDUP_REMOVED lines=10> */
.L_x_735:
[----:B------:R-:W-:Y:S05]  /*3c600*/  BSYNC B1 ;  /* 0x0000000000017941 */ /* 0x000fea0003800000 */
.L_x_734:
        /* <DEDUP_REMOVED lines=10> */
.L_x_737:
[----:B------:R-:W-:Y:S05]  /*3c6b0*/  BSYNC B1 ;  /* 0x0000000000017941 */ /* 0x000fea0003800000 */
.L_x_736:
        /* <DEDUP_REMOVED lines=10> */
.L_x_739:
[----:B------:R-:W-:Y:S05]  /*3c760*/  BSYNC B1 ;  /* 0x0000000000017941 */ /* 0x000fea0003800000 */
.L_x_738:
        /* <DEDUP_REMOVED lines=10> */
.L_x_741:
[----:B------:R-:W-:Y:S05]  /*3c810*/  BSYNC B1 ;  /* 0x0000000000017941 */ /* 0x000fea0003800000 */
.L_x_740:
        /* <DEDUP_REMOVED lines=10> */
.L_x_743:
[----:B------:R-:W-:Y:S05]  /*3c8c0*/  BSYNC B1 ;  /* 0x0000000000017941 */ /* 0x000fea0003800000 */
.L_x_742:
        /* <DEDUP_REMOVED lines=10> */
.L_x_745:
[----:B------:R-:W-:Y:S05]  /*3c970*/  BSYNC B1 ;  /* 0x0000000000017941 */ /* 0x000fea0003800000 */
.L_x_744:
        /* <DEDUP_REMOVED lines=10> */
.L_x_747:
[----:B------:R-:W-:Y:S05]  /*3ca20*/  BSYNC B1 ;  /* 0x0000000000017941 */ /* 0x000fea0003800000 */
.L_x_746:
        /* <DEDUP_REMOVED lines=10> */
.L_x_749:
[----:B------:R-:W-:Y:S05]  /*3cad0*/  BSYNC B1 ;  /* 0x0000000000017941 */ /* 0x000fea0003800000 */
.L_x_748:
        /* <DEDUP_REMOVED lines=10> */
.L_x_751:
[----:B------:R-:W-:Y:S05]  /*3cb80*/  BSYNC B1 ;  /* 0x0000000000017941 */ /* 0x000fea0003800000 */
.L_x_750:
        /* <DEDUP_REMOVED lines=10> */
.L_x_753:
[----:B------:R-:W-:Y:S05]  /*3cc30*/  BSYNC B1 ;  /* 0x0000000000017941 */ /* 0x000fea0003800000 */
.L_x_752:
        /* <DEDUP_REMOVED lines=10> */
.L_x_755:
[----:B------:R-:W-:Y:S05]  /*3cce0*/  BSYNC B1 ;  /* 0x0000000000017941 */ /* 0x000fea0003800000 */
.L_x_754:
        /* <DEDUP_REMOVED lines=10> */
.L_x_757:
[----:B------:R-:W-:Y:S05]  /*3cd90*/  BSYNC B1 ;  /* 0x0000000000017941 */ /* 0x000fea0003800000 */
.L_x_756:
        /* <DEDUP_REMOVED lines=10> */
.L_x_759:
[----:B------:R-:W-:Y:S05]  /*3ce40*/  BSYNC B1 ;  /* 0x0000000000017941 */ /* 0x000fea0003800000 */
.L_x_758:
        /* <DEDUP_REMOVED lines=10> */
.L_x_761:
[----:B------:R-:W-:Y:S05]  /*3cef0*/  BSYNC B1 ;  /* 0x0000000000017941 */ /* 0x000fea0003800000 */
.L_x_760:
        /* <DEDUP_REMOVED lines=10> */
.L_x_763:
[----:B------:R-:W-:Y:S05]  /*3cfa0*/  BSYNC B1 ;  /* 0x0000000000017941 */ /* 0x000fea0003800000 */
.L_x_762:
        /* <DEDUP_REMOVED lines=10> */
.L_x_765:
[----:B------:R-:W-:Y:S05]  /*3d050*/  BSYNC B1 ;  /* 0x0000000000017941 */ /* 0x000fea0003800000 */
.L_x_764:
        /* <DEDUP_REMOVED lines=10> */
.L_x_767:
[----:B------:R-:W-:Y:S05]  /*3d100*/  BSYNC B1 ;  /* 0x0000000000017941 */ /* 0x000fea0003800000 */
.L_x_766:
        /* <DEDUP_REMOVED lines=10> */
.L_x_769:
[----:B------:R-:W-:Y:S05]  /*3d1b0*/  BSYNC B1 ;  /* 0x0000000000017941 */ /* 0x000fea0003800000 */
.L_x_768:
        /* <DEDUP_REMOVED lines=10> */
.L_x_771:
[----:B------:R-:W-:Y:S05]  /*3d260*/  BSYNC B1 ;  /* 0x0000000000017941 */ /* 0x000fea0003800000 */
.L_x_770:
        /* <DEDUP_REMOVED lines=10> */
.L_x_773:
[----:B------:R-:W-:Y:S05]  /*3d310*/  BSYNC B1 ;  /* 0x0000000000017941 */ /* 0x000fea0003800000 */
.L_x_772:
        /* <DEDUP_REMOVED lines=10> */
.L_x_775:
[----:B------:R-:W-:Y:S05]  /*3d3c0*/  BSYNC B1 ;  /* 0x0000000000017941 */ /* 0x000fea0003800000 */
.L_x_774:
        /* <DEDUP_REMOVED lines=10> */
.L_x_777:
[----:B------:R-:W-:Y:S05]  /*3d470*/  BSYNC B1 ;  /* 0x0000000000017941 */ /* 0x000fea0003800000 */
.L_x_776:
        /* <DEDUP_REMOVED lines=10> */
.L_x_779:
[----:B------:R-:W-:Y:S05]  /*3d520*/  BSYNC B1 ;  /* 0x0000000000017941 */ /* 0x000fea0003800000 */
.L_x_778:
        /* <DEDUP_REMOVED lines=10> */
.L_x_781:
[----:B------:R-:W-:Y:S05]  /*3d5d0*/  BSYNC B1 ;  /* 0x0000000000017941 */ /* 0x000fea0003800000 */
.L_x_780:
        /* <DEDUP_REMOVED lines=10> */
.L_x_783:
[----:B------:R-:W-:Y:S05]  /*3d680*/  BSYNC B1 ;  /* 0x0000000000017941 */ /* 0x000fea0003800000 */
.L_x_782:
        /* <DEDUP_REMOVED lines=10> */
.L_x_785:
[----:B------:R-:W-:Y:S05]  /*3d730*/  BSYNC B1 ;  /* 0x0000000000017941 */ /* 0x000fea0003800000 */
.L_x_784:
        /* <DEDUP_REMOVED lines=10> */
.L_x_787:
[----:B------:R-:W-:Y:S05]  /*3d7e0*/  BSYNC B1 ;  /* 0x0000000000017941 */ /* 0x000fea0003800000 */
.L_x_786:
        /* <DEDUP_REMOVED lines=10> */
.L_x_789:
[----:B------:R-:W-:Y:S05]  /*3d890*/  BSYNC B1 ;  /* 0x0000000000017941 */ /* 0x000fea0003800000 */
.L_x_788:
        /* <DEDUP_REMOVED lines=10> */
.L_x_791:
[----:B------:R-:W-:Y:S05]  /*3d940*/  BSYNC B1 ;  /* 0x0000000000017941 */ /* 0x000fea0003800000 */
.L_x_790:
        /* <DEDUP_REMOVED lines=10> */
.L_x_793:
[----:B------:R-:W-:Y:S05]  /*3d9f0*/  BSYNC B1 ;  /* 0x0000000000017941 */ /* 0x000fea0003800000 */
.L_x_792:
        /* <DEDUP_REMOVED lines=10> */
.L_x_795:
[----:B------:R-:W-:Y:S05]  /*3daa0*/  BSYNC B1 ;  /* 0x0000000000017941 */ /* 0x000fea0003800000 */
.L_x_794:
        /* <DEDUP_REMOVED lines=10> */
.L_x_797:
[----:B------:R-:W-:Y:S05]  /*3db50*/  BSYNC B1 ;  /* 0x0000000000017941 */ /* 0x000fea0003800000 */
.L_x_796:
        /* <DEDUP_REMOVED lines=10> */
.L_x_799:
[----:B------:R-:W-:Y:S05]  /*3dc00*/  BSYNC B1 ;  /* 0x0000000000017941 */ /* 0x000fea0003800000 */
.L_x_798:
        /* <DEDUP_REMOVED lines=10> */
.L_x_801:
[----:B------:R-:W-:Y:S05]  /*3dcb0*/  BSYNC B1 ;  /* 0x0000000000017941 */ /* 0x000fea0003800000 */
.L_x_800:
        /* <DEDUP_REMOVED lines=10> */
.L_x_803:
[----:B------:R-:W-:Y:S05]  /*3dd60*/  BSYNC B1 ;  /* 0x0000000000017941 */ /* 0x000fea0003800000 */
.L_x_802:
        /* <DEDUP_REMOVED lines=10> */
.L_x_805:
[----:B------:R-:W-:Y:S05]  /*3de10*/  BSYNC B1 ;  /* 0x0000000000017941 */ /* 0x000fea0003800000 */
.L_x_804:
        /* <DEDUP_REMOVED lines=10> */
.L_x_807:
[----:B------:R-:W-:Y:S05]  /*3dec0*/  BSYNC B1 ;  /* 0x0000000000017941 */ /* 0x000fea0003800000 */
.L_x_806:
        /* <DEDUP_REMOVED lines=10> */
.L_x_809:
[----:B------:R-:W-:Y:S05]  /*3df70*/  BSYNC B1 ;  /* 0x0000000000017941 */ /* 0x000fea0003800000 */
.L_x_808:
        /* <DEDUP_REMOVED lines=10> */
.L_x_811:
[----:B------:R-:W-:Y:S05]  /*3e020*/  BSYNC B1 ;  /* 0x0000000000017941 */ /* 0x000fea0003800000 */
.L_x_810:
        /* <DEDUP_REMOVED lines=10> */
.L_x_813:
[----:B------:R-:W-:Y:S05]  /*3e0d0*/  BSYNC B1 ;  /* 0x0000000000017941 */ /* 0x000fea0003800000 */
.L_x_812:
        /* <DEDUP_REMOVED lines=10> */
.L_x_815:
[----:B------:R-:W-:Y:S05]  /*3e180*/  BSYNC B1 ;  /* 0x0000000000017941 */ /* 0x000fea0003800000 */
.L_x_814:
        /* <DEDUP_REMOVED lines=10> */
.L_x_817:
[----:B------:R-:W-:Y:S05]  /*3e230*/  BSYNC B1 ;  /* 0x0000000000017941 */ /* 0x000fea0003800000 */
.L_x_816:
        /* <DEDUP_REMOVED lines=10> */
.L_x_819:
[----:B------:R-:W-:Y:S05]  /*3e2e0*/  BSYNC B1 ;  /* 0x0000000000017941 */ /* 0x000fea0003800000 */
.L_x_818:
        /* <DEDUP_REMOVED lines=10> */
.L_x_821:
[----:B------:R-:W-:Y:S05]  /*3e390*/  BSYNC B1 ;  /* 0x0000000000017941 */ /* 0x000fea0003800000 */
.L_x_820:
        /* <DEDUP_REMOVED lines=10> */
.L_x_823:
[----:B------:R-:W-:Y:S05]  /*3e440*/  BSYNC B1 ;  /* 0x0000000000017941 */ /* 0x000fea0003800000 */
.L_x_822:
        /* <DEDUP_REMOVED lines=10> */
.L_x_825:
[----:B------:R-:W-:Y:S05]  /*3e4f0*/  BSYNC B1 ;  /* 0x0000000000017941 */ /* 0x000fea0003800000 */
.L_x_824:
        /* <DEDUP_REMOVED lines=10> */
.L_x_827:
[----:B------:R-:W-:Y:S05]  /*3e5a0*/  BSYNC B1 ;  /* 0x0000000000017941 */ /* 0x000fea0003800000 */
.L_x_826:
        /* <DEDUP_REMOVED lines=10> */
.L_x_829:
[----:B------:R-:W-:Y:S05]  /*3e650*/  BSYNC B1 ;  /* 0x0000000000017941 */ /* 0x000fea0003800000 */
.L_x_828:
        /* <DEDUP_REMOVED lines=10> */
.L_x_831:
[----:B------:R-:W-:Y:S05]  /*3e700*/  BSYNC B1 ;  /* 0x0000000000017941 */ /* 0x000fea0003800000 */
.L_x_830:
        /* <DEDUP_REMOVED lines=10> */
.L_x_833:
[----:B------:R-:W-:Y:S05]  /*3e7b0*/  BSYNC B1 ;  /* 0x0000000000017941 */ /* 0x000fea0003800000 */
.L_x_832:
        /* <DEDUP_REMOVED lines=10> */
.L_x_835:
[----:B------:R-:W-:Y:S05]  /*3e860*/  BSYNC B1 ;  /* 0x0000000000017941 */ /* 0x000fea0003800000 */
.L_x_834:
        /* <DEDUP_REMOVED lines=10> */
.L_x_837:
[----:B------:R-:W-:Y:S05]  /*3e910*/  BSYNC B1 ;  /* 0x0000000000017941 */ /* 0x000fea0003800000 */
.L_x_836:
        /* <DEDUP_REMOVED lines=10> */
.L_x_839:
[----:B------:R-:W-:Y:S05]  /*3e9c0*/  BSYNC B1 ;  /* 0x0000000000017941 */ /* 0x000fea0003800000 */
.L_x_838:
        /* <DEDUP_REMOVED lines=10> */
.L_x_841:
[----:B------:R-:W-:Y:S05]  /*3ea70*/  BSYNC B1 ;  /* 0x0000000000017941 */ /* 0x000fea0003800000 */
.L_x_840:
        /* <DEDUP_REMOVED lines=10> */
.L_x_843:
[----:B------:R-:W-:Y:S05]  /*3eb20*/  BSYNC B1 ;  /* 0x0000000000017941 */ /* 0x000fea0003800000 */
.L_x_842:
        /* <DEDUP_REMOVED lines=10> */
.L_x_845:
[----:B------:R-:W-:Y:S05]  /*3ebd0*/  BSYNC B1 ;  /* 0x0000000000017941 */ /* 0x000fea0003800000 */
.L_x_844:
        /* <DEDUP_REMOVED lines=10> */
.L_x_847:
[----:B------:R-:W-:Y:S05]  /*3ec80*/  BSYNC B1 ;  /* 0x0000000000017941 */ /* 0x000fea0003800000 */
.L_x_846:
        /* <DEDUP_REMOVED lines=10> */
.L_x_849:
[----:B------:R-:W-:Y:S05]  /*3ed30*/  BSYNC B1 ;  /* 0x0000000000017941 */ /* 0x000fea0003800000 */
.L_x_848:
        /* <DEDUP_REMOVED lines=10> */
.L_x_851:
[----:B------:R-:W-:Y:S05]  /*3ede0*/  BSYNC B1 ;  /* 0x0000000000017941 */ /* 0x000fea0003800000 */
.L_x_850:
        /* <DEDUP_REMOVED lines=10> */
.L_x_853:
[----:B------:R-:W-:Y:S05]  /*3ee90*/  BSYNC B1 ;  /* 0x0000000000017941 */ /* 0x000fea0003800000 */
.L_x_852:
        /* <DEDUP_REMOVED lines=10> */
.L_x_855:
[----:B------:R-:W-:Y:S05]  /*3ef40*/  BSYNC B1 ;  /* 0x0000000000017941 */ /* 0x000fea0003800000 */
.L_x_854:
        /* <DEDUP_REMOVED lines=10> */
.L_x_857:
[----:B------:R-:W-:Y:S05]  /*3eff0*/  BSYNC B1 ;  /* 0x0000000000017941 */ /* 0x000fea0003800000 */
.L_x_856:
        /* <DEDUP_REMOVED lines=10> */
.L_x_859:
[----:B------:R-:W-:Y:S05]  /*3f0a0*/  BSYNC B1 ;  /* 0x0000000000017941 */ /* 0x000fea0003800000 */
.L_x_858:
        /* <DEDUP_REMOVED lines=10> */
.L_x_861:
[----:B------:R-:W-:Y:S05]  /*3f150*/  BSYNC B1 ;  /* 0x0000000000017941 */ /* 0x000fea0003800000 */
.L_x_860:
        /* <DEDUP_REMOVED lines=10> */
.L_x_863:
[----:B------:R-:W-:Y:S05]  /*3f200*/  BSYNC B1 ;  /* 0x0000000000017941 */ /* 0x000fea0003800000 */
.L_x_862:
        /* <DEDUP_REMOVED lines=10> */
.L_x_865:
[----:B------:R-:W-:Y:S05]  /*3f2b0*/  BSYNC B1 ;  /* 0x0000000000017941 */ /* 0x000fea0003800000 */
.L_x_864:
        /* <DEDUP_REMOVED lines=10> */
.L_x_867:
[----:B------:R-:W-:Y:S05]  /*3f360*/  BSYNC B1 ;  /* 0x0000000000017941 */ /* 0x000fea0003800000 */
.L_x_866:
        /* <DEDUP_REMOVED lines=10> */
.L_x_869:
[----:B------:R-:W-:Y:S05]  /*3f410*/  BSYNC B1 ;  /* 0x0000000000017941 */ /* 0x000fea0003800000 */
.L_x_868:
        /* <DEDUP_REMOVED lines=10> */
.L_x_871:
[----:B------:R-:W-:Y:S05]  /*3f4c0*/  BSYNC B1 ;  /* 0x0000000000017941 */ /* 0x000fea0003800000 */
.L_x_870:
        /* <DEDUP_REMOVED lines=10> */
.L_x_873:
[----:B------:R-:W-:Y:S05]  /*3f570*/  BSYNC B1 ;  /* 0x0000000000017941 */ /* 0x000fea0003800000 */
.L_x_872:
        /* <DEDUP_REMOVED lines=10> */
.L_x_875:
[----:B------:R-:W-:Y:S05]  /*3f620*/  BSYNC B1 ;  /* 0x0000000000017941 */ /* 0x000fea0003800000 */
.L_x_874:
        /* <DEDUP_REMOVED lines=10> */
.L_x_877:
[----:B------:R-:W-:Y:S05]  /*3f6d0*/  BSYNC B1 ;  /* 0x0000000000017941 */ /* 0x000fea0003800000 */
.L_x_876:
        /* <DEDUP_REMOVED lines=10> */
.L_x_879:
[----:B------:R-:W-:Y:S05]  /*3f780*/  BSYNC B1 ;  /* 0x0000000000017941 */ /* 0x000fea0003800000 */
.L_x_878:
        /* <DEDUP_REMOVED lines=10> */
.L_x_881:
[----:B------:R-:W-:Y:S05]  /*3f830*/  BSYNC B1 ;  /* 0x0000000000017941 */ /* 0x000fea0003800000 */
.L_x_880:
        /* <DEDUP_REMOVED lines=10> */
.L_x_883:
[----:B------:R-:W-:Y:S05]  /*3f8e0*/  BSYNC B1 ;  /* 0x0000000000017941 */ /* 0x000fea0003800000 */
.L_x_882:
        /* <DEDUP_REMOVED lines=10> */
.L_x_885:
[----:B------:R-:W-:Y:S05]  /*3f990*/  BSYNC B1 ;  /* 0x0000000000017941 */ /* 0x000fea0003800000 */
.L_x_884:
        /* <DEDUP_REMOVED lines=10> */
.L_x_887:
[----:B------:R-:W-:Y:S05]  /*3fa40*/  BSYNC B1 ;  /* 0x0000000000017941 */ /* 0x000fea0003800000 */
.L_x_886:
        /* <DEDUP_REMOVED lines=10> */
.L_x_889:
[----:B------:R-:W-:Y:S05]  /*3faf0*/  BSYNC B1 ;  /* 0x0000000000017941 */ /* 0x000fea0003800000 */
.L_x_888:
        /* <DEDUP_REMOVED lines=10> */
.L_x_891:
[----:B------:R-:W-:Y:S05]  /*3fba0*/  BSYNC B1 ;  /* 0x0000000000017941 */ /* 0x000fea0003800000 */
.L_x_890:
        /* <DEDUP_REMOVED lines=10> */
.L_x_893:
[----:B------:R-:W-:Y:S05]  /*3fc50*/  BSYNC B1 ;  /* 0x0000000000017941 */ /* 0x000fea0003800000 */
.L_x_892:
        /* <DEDUP_REMOVED lines=10> */
.L_x_895:
[----:B------:R-:W-:Y:S05]  /*3fd00*/  BSYNC B1 ;  /* 0x0000000000017941 */ /* 0x000fea0003800000 */
.L_x_894:
        /* <DEDUP_REMOVED lines=10> */
.L_x_897:
[----:B------:R-:W-:Y:S05]  /*3fdb0*/  BSYNC B1 ;  /* 0x0000000000017941 */ /* 0x000fea0003800000 */
.L_x_896:
        /* <DEDUP_REMOVED lines=10> */
.L_x_899:
[----:B------:R-:W-:Y:S05]  /*3fe60*/  BSYNC B1 ;  /* 0x0000000000017941 */ /* 0x000fea0003800000 */
.L_x_898:
        /* <DEDUP_REMOVED lines=10> */
.L_x_901:
[----:B------:R-:W-:Y:S05]  /*3ff10*/  BSYNC B1 ;  /* 0x0000000000017941 */ /* 0x000fea0003800000 */
.L_x_900:
        /* <DEDUP_REMOVED lines=10> */
.L_x_903:
[----:B------:R-:W-:Y:S05]  /*3ffc0*/  BSYNC B1 ;  /* 0x0000000000017941 */ /* 0x000fea0003800000 */
.L_x_902:
        /* <DEDUP_REMOVED lines=10> */
.L_x_905:
[----:B------:R-:W-:Y:S05]  /*40070*/  BSYNC B1 ;  /* 0x0000000000017941 */ /* 0x000fea0003800000 */
.L_x_904:
        /* <DEDUP_REMOVED lines=10> */
.L_x_907:
[----:B------:R-:W-:Y:S05]  /*40120*/  BSYNC B1 ;  /* 0x0000000000017941 */ /* 0x000fea0003800000 */
.L_x_906:
        /* <DEDUP_REMOVED lines=10> */
.L_x_909:
[----:B------:R-:W-:Y:S05]  /*401d0*/  BSYNC B1 ;  /* 0x0000000000017941 */ /* 0x000fea0003800000 */
.L_x_908:
        /* <DEDUP_REMOVED lines=10> */
.L_x_911:
[----:B------:R-:W-:Y:S05]  /*40280*/  BSYNC B1 ;  /* 0x0000000000017941 */ /* 0x000fea0003800000 */
.L_x_910:
        /* <DEDUP_REMOVED lines=10> */
.L_x_913:
[----:B------:R-:W-:Y:S05]  /*40330*/  BSYNC B1 ;  /* 0x0000000000017941 */ /* 0x000fea0003800000 */
.L_x_912:
        /* <DEDUP_REMOVED lines=10> */
.L_x_915:
[----:B------:R-:W-:Y:S05]  /*403e0*/  BSYNC B1 ;  /* 0x0000000000017941 */ /* 0x000fea0003800000 */
.L_x_914:
        /* <DEDUP_REMOVED lines=10> */
.L_x_917:
[----:B------:R-:W-:Y:S05]  /*40490*/  BSYNC B1 ;  /* 0x0000000000017941 */ /* 0x000fea0003800000 */
.L_x_916:
        /* <DEDUP_REMOVED lines=10> */
.L_x_919:
[----:B------:R-:W-:Y:S05]  /*40540*/  BSYNC B1 ;  /* 0x0000000000017941 */ /* 0x000fea0003800000 */
.L_x_918:
        /* <DEDUP_REMOVED lines=10> */
.L_x_921:
[----:B------:R-:W-:Y:S05]  /*405f0*/  BSYNC B1 ;  /* 0x0000000000017941 */ /* 0x000fea0003800000 */
.L_x_920:
        /* <DEDUP_REMOVED lines=10> */
.L_x_923:
[----:B------:R-:W-:Y:S05]  /*406a0*/  BSYNC B1 ;  /* 0x0000000000017941 */ /* 0x000fea0003800000 */
.L_x_922:
        /* <DEDUP_REMOVED lines=10> */
.L_x_925:
[----:B------:R-:W-:Y:S05]  /*40750*/  BSYNC B1 ;  /* 0x0000000000017941 */ /* 0x000fea0003800000 */
.L_x_924:
        /* <DEDUP_REMOVED lines=10> */
.L_x_927:
[----:B------:R-:W-:Y:S05]  /*40800*/  BSYNC B1 ;  /* 0x0000000000017941 */ /* 0x000fea0003800000 */
.L_x_926:
        /* <DEDUP_REMOVED lines=10> */
.L_x_929:
[----:B------:R-:W-:Y:S05]  /*408b0*/  BSYNC B1 ;  /* 0x0000000000017941 */ /* 0x000fea0003800000 */
.L_x_928:
        /* <DEDUP_REMOVED lines=10> */
.L_x_931:
[----:B------:R-:W-:Y:S05]  /*40960*/  BSYNC B1 ;  /* 0x0000000000017941 */ /* 0x000fea0003800000 */
.L_x_930:
        /* <DEDUP_REMOVED lines=10> */
.L_x_933:
[----:B------:R-:W-:Y:S05]  /*40a10*/  BSYNC B1 ;  /* 0x0000000000017941 */ /* 0x000fea0003800000 */
.L_x_932:
        /* <DEDUP_REMOVED lines=10> */
.L_x_935:
[----:B------:R-:W-:Y:S05]  /*40ac0*/  BSYNC B1 ;  /* 0x0000000000017941 */ /* 0x000fea0003800000 */
.L_x_934:
        /* <DEDUP_REMOVED lines=10> */
.L_x_937:
[----:B------:R-:W-:Y:S05]  /*40b70*/  BSYNC B1 ;  /* 0x0000000000017941 */ /* 0x000fea0003800000 */
.L_x_936:
        /* <DEDUP_REMOVED lines=10> */
.L_x_939:
[----:B------:R-:W-:Y:S05]  /*40c20*/  BSYNC B1 ;  /* 0x0000000000017941 */ /* 0x000fea0003800000 */
.L_x_938:
        /* <DEDUP_REMOVED lines=10> */
.L_x_941:
[----:B------:R-:W-:Y:S05]  /*40cd0*/  BSYNC B1 ;  /* 0x0000000000017941 */ /* 0x000fea0003800000 */
.L_x_940:
        /* <DEDUP_REMOVED lines=10> */
.L_x_943:
[----:B------:R-:W-:Y:S05]  /*40d80*/  BSYNC B1 ;  /* 0x0000000000017941 */ /* 0x000fea0003800000 */
.L_x_942:
        /* <DEDUP_REMOVED lines=10> */
.L_x_945:
[----:B------:R-:W-:Y:S05]  /*40e30*/  BSYNC B1 ;  /* 0x0000000000017941 */ /* 0x000fea0003800000 */
.L_x_944:
        /* <DEDUP_REMOVED lines=10> */
.L_x_947:
[----:B------:R-:W-:Y:S05]  /*40ee0*/  BSYNC B1 ;  /* 0x0000000000017941 */ /* 0x000fea0003800000 */
.L_x_946:
        /* <DEDUP_REMOVED lines=10> */
.L_x_949:
[----:B------:R-:W-:Y:S05]  /*40f90*/  BSYNC B1 ;  /* 0x0000000000017941 */ /* 0x000fea0003800000 */
.L_x_948:
        /* <DEDUP_REMOVED lines=10> */
.L_x_951:
[----:B------:R-:W-:Y:S05]  /*41040*/  BSYNC B1 ;  /* 0x0000000000017941 */ /* 0x000fea0003800000 */
.L_x_950:
        /* <DEDUP_REMOVED lines=10> */
.L_x_953:
[----:B------:R-:W-:Y:S05]  /*410f0*/  BSYNC B1 ;  /* 0x0000000000017941 */ /* 0x000fea0003800000 */
.L_x_952:
        /* <DEDUP_REMOVED lines=10> */
.L_x_955:
[----:B------:R-:W-:Y:S05]  /*411a0*/  BSYNC B1 ;  /* 0x0000000000017941 */ /* 0x000fea0003800000 */
.L_x_954:
        /* <DEDUP_REMOVED lines=10> */
.L_x_957:
[----:B------:R-:W-:Y:S05]  /*41250*/  BSYNC B1 ;  /* 0x0000000000017941 */ /* 0x000fea0003800000 */
.L_x_956:
        /* <DEDUP_REMOVED lines=10> */
.L_x_959:
[----:B------:R-:W-:Y:S05]  /*41300*/  BSYNC B1 ;  /* 0x0000000000017941 */ /* 0x000fea0003800000 */
.L_x_958:
        /* <DEDUP_REMOVED lines=10> */
.L_x_961:
[----:B------:R-:W-:Y:S05]  /*413b0*/  BSYNC B1 ;  /* 0x0000000000017941 */ /* 0x000fea0003800000 */
.L_x_960:
        /* <DEDUP_REMOVED lines=10> */
.L_x_963:
[----:B------:R-:W-:Y:S05]  /*41460*/  BSYNC B1 ;  /* 0x0000000000017941 */ /* 0x000fea0003800000 */
.L_x_962:
        /* <DEDUP_REMOVED lines=10> */
.L_x_965:
[----:B------:R-:W-:Y:S05]  /*41510*/  BSYNC B1 ;  /* 0x0000000000017941 */ /* 0x000fea0003800000 */
.L_x_964:
        /* <DEDUP_REMOVED lines=10> */
.L_x_967:
[----:B------:R-:W-:Y:S05]  /*415c0*/  BSYNC B1 ;  /* 0x0000000000017941 */ /* 0x000fea0003800000 */
.L_x_966:
        /* <DEDUP_REMOVED lines=10> */
.L_x_969:
[----:B------:R-:W-:Y:S05]  /*41670*/  BSYNC B1 ;  /* 0x0000000000017941 */ /* 0x000fea0003800000 */
.L_x_968:
        /* <DEDUP_REMOVED lines=10> */
.L_x_971:
[----:B------:R-:W-:Y:S05]  /*41720*/  BSYNC B1 ;  /* 0x0000000000017941 */ /* 0x000fea0003800000 */
.L_x_970:
        /* <DEDUP_REMOVED lines=10> */
.L_x_973:
[----:B------:R-:W-:Y:S05]  /*417d0*/  BSYNC B1 ;  /* 0x0000000000017941 */ /* 0x000fea0003800000 */
.L_x_972:
        /* <DEDUP_REMOVED lines=10> */
.L_x_975:
[----:B------:R-:W-:Y:S05]  /*41880*/  BSYNC B1 ;  /* 0x0000000000017941 */ /* 0x000fea0003800000 */
.L_x_974:
        /* <DEDUP_REMOVED lines=10> */
.L_x_977:
[----:B------:R-:W-:Y:S05]  /*41930*/  BSYNC B1 ;  /* 0x0000000000017941 */ /* 0x000fea0003800000 */
.L_x_976:
        /* <DEDUP_REMOVED lines=10> */
.L_x_979:
[----:B------:R-:W-:Y:S05]  /*419e0*/  BSYNC B1 ;  /* 0x0000000000017941 */ /* 0x000fea0003800000 */
.L_x_978:
        /* <DEDUP_REMOVED lines=10> */
.L_x_981:
[----:B------:R-:W-:Y:S05]  /*41a90*/  BSYNC B1 ;  /* 0x0000000000017941 */ /* 0x000fea0003800000 */
.L_x_980:
        /* <DEDUP_REMOVED lines=10> */
.L_x_983:
[----:B------:R-:W-:Y:S05]  /*41b40*/  BSYNC B1 ;  /* 0x0000000000017941 */ /* 0x000fea0003800000 */
.L_x_982:
        /* <DEDUP_REMOVED lines=10> */
.L_x_985:
[----:B------:R-:W-:Y:S05]  /*41bf0*/  BSYNC B1 ;  /* 0x0000000000017941 */ /* 0x000fea0003800000 */
.L_x_984:
        /* <DEDUP_REMOVED lines=10> */
.L_x_987:
[----:B------:R-:W-:Y:S05]  /*41ca0*/  BSYNC B1 ;  /* 0x0000000000017941 */ /* 0x000fea0003800000 */
.L_x_986:
        /* <DEDUP_REMOVED lines=10> */
.L_x_989:
[----:B------:R-:W-:Y:S05]  /*41d50*/  BSYNC B1 ;  /* 0x0000000000017941 */ /* 0x000fea0003800000 */
.L_x_988:
        /* <DEDUP_REMOVED lines=10> */
.L_x_991:
[----:B------:R-:W-:Y:S05]  /*41e00*/  BSYNC B1 ;  /* 0x0000000000017941 */ /* 0x000fea0003800000 */
.L_x_990:
        /* <DEDUP_REMOVED lines=10> */
.L_x_993:
[----:B------:R-:W-:Y:S05]  /*41eb0*/  BSYNC B1 ;  /* 0x0000000000017941 */ /* 0x000fea0003800000 */
.L_x_992:
        /* <DEDUP_REMOVED lines=10> */
.L_x_995:
[----:B------:R-:W-:Y:S05]  /*41f60*/  BSYNC B1 ;  /* 0x0000000000017941 */ /* 0x000fea0003800000 */
.L_x_994:
        /* <DEDUP_REMOVED lines=10> */
.L_x_997:
[----:B------:R-:W-:Y:S05]  /*42010*/  BSYNC B1 ;  /* 0x0000000000017941 */ /* 0x000fea0003800000 */
.L_x_996:
        /* <DEDUP_REMOVED lines=10> */
.L_x_999:
[----:B------:R-:W-:Y:S05]  /*420c0*/  BSYNC B1 ;  /* 0x0000000000017941 */ /* 0x000fea0003800000 */
.L_x_998:
        /* <DEDUP_REMOVED lines=10> */
.L_x_1001:
[----:B------:R-:W-:Y:S05]  /*42170*/  BSYNC B1 ;  /* 0x0000000000017941 */ /* 0x000fea0003800000 */
.L_x_1000:
        /* <DEDUP_REMOVED lines=10> */
.L_x_1003:
[----:B------:R-:W-:Y:S05]  /*42220*/  BSYNC B1 ;  /* 0x0000000000017941 */ /* 0x000fea0003800000 */
.L_x_1002:
        /* <DEDUP_REMOVED lines=10> */
.L_x_1005:
[----:B------:R-:W-:Y:S05]  /*422d0*/  BSYNC B1 ;  /* 0x0000000000017941 */ /* 0x000fea0003800000 */
.L_x_1004:
        /* <DEDUP_REMOVED lines=10> */
.L_x_1007:
[----:B------:R-:W-:Y:S05]  /*42380*/  BSYNC B1 ;  /* 0x0000000000017941 */ /* 0x000fea0003800000 */
.L_x_1006:
        /* <DEDUP_REMOVED lines=10> */
.L_x_1009:
[----:B------:R-:W-:Y:S05]  /*42430*/  BSYNC B1 ;  /* 0x0000000000017941 */ /* 0x000fea0003800000 */
.L_x_1008:
        /* <DEDUP_REMOVED lines=10> */
.L_x_1011:
[----:B------:R-:W-:Y:S05]  /*424e0*/  BSYNC B1 ;  /* 0x0000000000017941 */ /* 0x000fea0003800000 */
.L_x_1010:
        /* <DEDUP_REMOVED lines=10> */
.L_x_1013:
[----:B------:R-:W-:Y:S05]  /*42590*/  BSYNC B1 ;  /* 0x0000000000017941 */ /* 0x000fea0003800000 */
.L_x_1012:
        /* <DEDUP_REMOVED lines=10> */
.L_x_1015:
[----:B------:R-:W-:Y:S05]  /*42640*/  BSYNC B1 ;  /* 0x0000000000017941 */ /* 0x000fea0003800000 */
.L_x_1014:
        /* <DEDUP_REMOVED lines=10> */
.L_x_1017:
[----:B------:R-:W-:Y:S05]  /*426f0*/  BSYNC B1 ;  /* 0x0000000000017941 */ /* 0x000fea0003800000 */
.L_x_1016:
        /* <DEDUP_REMOVED lines=10> */
.L_x_1019:
[----:B------:R-:W-:Y:S05]  /*427a0*/  BSYNC B1 ;  /* 0x0000000000017941 */ /* 0x000fea0003800000 */
.L_x_1018:
        /* <DEDUP_REMOVED lines=10> */
.L_x_1021:
[----:B------:R-:W-:Y:S05]  /*42850*/  BSYNC B1 ;  /* 0x0000000000017941 */ /* 0x000fea0003800000 */
.L_x_1020:
        /* <DEDUP_REMOVED lines=10> */
.L_x_1023:
[----:B------:R-:W-:Y:S05]  /*42900*/  BSYNC B1 ;  /* 0x0000000000017941 */ /* 0x000fea0003800000 */
.L_x_1022:
        /* <DEDUP_REMOVED lines=10> */
.L_x_1025:
[----:B------:R-:W-:Y:S05]  /*429b0*/  BSYNC B1 ;  /* 0x0000000000017941 */ /* 0x000fea0003800000 */
.L_x_1024:
        /* <DEDUP_REMOVED lines=10> */
.L_x_1027:
[----:B------:R-:W-:Y:S05]  /*42a60*/  BSYNC B1 ;  /* 0x0000000000017941 */ /* 0x000fea0003800000 */
.L_x_1026:
        /* <DEDUP_REMOVED lines=10> */
.L_x_1029:
[----:B------:R-:W-:Y:S05]  /*42b10*/  BSYNC B1 ;  /* 0x0000000000017941 */ /* 0x000fea0003800000 */
.L_x_1028:
        /* <DEDUP_REMOVED lines=10> */
.L_x_1031:
[----:B------:R-:W-:Y:S05]  /*42bc0*/  BSYNC B1 ;  /* 0x0000000000017941 */ /* 0x000fea0003800000 */
.L_x_1030:
        /* <DEDUP_REMOVED lines=10> */
.L_x_1033:
[----:B------:R-:W-:Y:S05]  /*42c70*/  BSYNC B1 ;  /* 0x0000000000017941 */ /* 0x000fea0003800000 */
.L_x_1032:
        /* <DEDUP_REMOVED lines=10> */
.L_x_1035:
[----:B------:R-:W-:Y:S05]  /*42d20*/  BSYNC B1 ;  /* 0x0000000000017941 */ /* 0x000fea0003800000 */
.L_x_1034:
        /* <DEDUP_REMOVED lines=10> */
.L_x_1037:
[----:B------:R-:W-:Y:S05]  /*42dd0*/  BSYNC B1 ;  /* 0x0000000000017941 */ /* 0x000fea0003800000 */
.L_x_1036:
        /* <DEDUP_REMOVED lines=10> */
.L_x_1039:
[----:B------:R-:W-:Y:S05]  /*42e80*/  BSYNC B1 ;  /* 0x0000000000017941 */ /* 0x000fea0003800000 */
.L_x_1038:
[----:B------:R-:W3:Y:S01]  /*42e90*/  LDL.LU R158, [R1+0x3f0] ;  /* 0x0003f000019e7983 */ /* 0x000ee20000300800 */
[----:B-----5:R-:W-:Y:S01]  /*42ea0*/  HADD2.F32 R17, -RZ, R3.H0_H0 ;  /* 0x20000003ff117230 */ /* 0x020fe20000004100 */
        /* <DEDUP_REMOVED lines=8> */
.L_x_1041:
[----:B------:R-:W-:Y:S05]  /*42f30*/  BSYNC B1 ;  /* 0x0000000000017941 */ /* 0x000fea0003800000 */
.L_x_1040:
[----:B012---:R-:W2:Y:S01]  /*42f40*/  LDL.LU R156, [R1+0x3f4] ;  /* 0x0003f400019c7983 */ /* 0x007ea20000300800 */
[----:B---3-5:R-:W-:Y:S01]  /*42f50*/  HADD2.F32 R17, -RZ, R3.H0_H0 ;  /* 0x20000003ff117230 */ /* 0x028fe20000004100 */
[----:B------:R-:W-:Y:S01]  /*42f60*/  ISETP.GT.AND P6, PT, R0, 0x1f8, P5 ;  /* 0x000001f80000780c */ /* 0x000fe20002fc4270 */
[----:B------:R-:W-:Y:S03]  /*42f70*/  BSSY B1, `(.L_x_1042) ;  /* 0x0000007000017945 */ /* 0x000fe60003800000 */
[----:B------:R-:W-:-:S04]  /*42f80*/  FMUL R17, R17, R16 ;  /* 0x0000001011117220 */ /* 0x000fc80000400000 */
[----:B--2---:R-:W-:-:S05]  /*42f90*/  FFMA R17, R156, R2, R17 ;  /* 0x000000029c117223 */ /* 0x004fca0000000011 */
[----:B------:R-:W-:-:S05]  /*42fa0*/  F2FP.F16.F32.PACK_AB R17, RZ, R17 ;  /* 0x00000011ff11723e */ /* 0x000fca00000000ff */
[----:B------:R0:W-:Y:S01]  /*42fb0*/  @P0 STG.E.U16 desc[UR46][R14.64+0x3f2], R17 ;  /* 0x0003f2110e000986 */ /* 0x0001e2000c10152e */
[----:B------:R-:W-:Y:S05]  /*42fc0*/  @!P6 BRA `(.L_x_1043) ;  /* 0x000000000004e947 */ /* 0x000fea0003800000 */
[----:B------:R1:W5:Y:S02]  /*42fd0*/  LDG.E.LTC128B.U16 R3, desc[UR46][R154.64+0x3f0] ;  /* 0x0003f02e9a037981 */ /* 0x000364000c1e1520 */
.L_x_1043:
[----:B------:R-:W-:Y:S05]  /*42fe0*/  BSYNC B1 ;  /* 0x0000000000017941 */ /* 0x000fea0003800000 */
.L_x_1042:
[----:B0-----:R-:W2:Y:S01]  /*42ff0*/  LDL.LU R15, [R1+0x3f8] ;  /* 0x0003f800010f7983 */ /* 0x001ea20000300800 */
[----:B-----5:R-:W-:Y:S01]  /*43000*/  HADD2.F32 R14, -RZ, R3.H0_H0 ;  /* 0x20000003ff0e7230 */ /* 0x020fe20000004100 */
[----:B------:R-:W-:Y:S01]  /*43010*/  ISETP.GT.AND P5, PT, R0, 0x1f9, P5 ;  /* 0x000001f90000780c */ /* 0x000fe20002fa4270 */
[----:B------:R-:W-:Y:S03]  /*43020*/  BSSY B1, `(.L_x_1044) ;  /* 0x000000a000017945 */ /* 0x000fe60003800000 */
[----:B------:R-:W-:-:S04]  /*43030*/  FMUL R14, R14, R16 ;  /* 0x000000100e0e7220 */ /* 0x000fc80000400000 */
[----:B--2---:R-:W-:Y:S01]  /*43040*/  FFMA R14, R15, R2, R14 ;  /* 0x000000020f0e7223 */ /* 0x004fe2000000000e */
[----:B------:R-:W-:-:S04]  /*43050*/  @P6 IMAD.MOV.U32 R15, RZ, RZ, R153 ;  /* 0x000000ffff0f6224 */ /* 0x000fc800078e0099 */
[----:B------:R-:W-:-:S04]  /*43060*/  F2FP.F16.F32.PACK_AB R14, RZ, R14 ;  /* 0x0000000eff0e723e */ /* 0x000fc800000000ff */
[----:B------:R-:W-:Y:S01]  /*43070*/  PRMT R17, R14, 0x7610, R17 ;  /* 0x000076100e117816 */ /* 0x000fe20000000011 */
[----:B------:R-:W-:-:S05]  /*43080*/  @P6 IMAD.MOV.U32 R14, RZ, RZ, R152 ;  /* 0x000000ffff0e6224 */ /* 0x000fca00078e0098 */
[----:B------:R0:W-:Y:S01]  /*43090*/  @P6 STG.E.U16 desc[UR46][R14.64+0x3f0], R17 ;  /* 0x0003f0110e006986 */ /* 0x0001e2000c10152e */
[----:B------:R-:W-:Y:S05]  /*430a0*/  @!P5 BRA `(.L_x_1045) ;  /* 0x000000000004d947 */ /* 0x000fea0003800000 */
[----:B------:R2:W5:Y:S02]  /*430b0*/  LDG.E.LTC128B.U16 R3, desc[UR46][R154.64+0x3f2] ;  /* 0x0003f22e9a037981 */ /* 0x000564000c1e1520 */
.L_x_1045:
[----:B------:R-:W-:Y:S05]  /*430c0*/  BSYNC B1 ;  /* 0x0000000000017941 */ /* 0x000fea0003800000 */
.L_x_1044:
[----:B0-----:R-:W3:Y:S01]  /*430d0*/  LDL.LU R15, [R1+0x3fc] ;  /* 0x0003fc00010f7983 */ /* 0x001ee20000300800 */
        /* <DEDUP_REMOVED lines=9> */
.L_x_1047:
[----:B------:R-:W-:Y:S05]  /*43170*/  BSYNC B1 ;  /* 0x0000000000017941 */ /* 0x000fea0003800000 */
.L_x_1046:
[----:B------:R-:W2:Y:S01]  /*43180*/  LDL.LU R15, [R1] ;  /* 0x00000000010f7983 */ /* 0x000ea20000300800 */
[----:B0----5:R-:W-:Y:S01]  /*43190*/  HADD2.F32 R14, -RZ, R3.H0_H0 ;  /* 0x20000003ff0e7230 */ /* 0x021fe20000004100 */
        /* <DEDUP_REMOVED lines=8> */
.L_x_1049:
[----:B------:R-:W-:Y:S05]  /*43220*/  BSYNC B1 ;  /* 0x0000000000017941 */ /* 0x000fea0003800000 */
.L_x_1048:
[----:B------:R-:W3:Y:S01]  /*43230*/  LDL.LU R15, [R1+0x4] ;  /* 0x00000400010f7983 */ /* 0x000ee20000300800 */
[----:B0----5:R-:W-:Y:S01]  /*43240*/  HADD2.F32 R14, -RZ, R3.H0_H0 ;  /* 0x20000003ff0e7230 */ /* 0x021fe20000004100 */
        /* <DEDUP_REMOVED lines=8> */
.L_x_1051:
[----:B------:R-:W-:Y:S05]  /*432d0*/  BSYNC B1 ;  /* 0x0000000000017941 */ /* 0x000fea0003800000 */
.L_x_1050:
[----:B------:R-:W2:Y:S01]  /*432e0*/  LDL.LU R15, [R1+0x8] ;  /* 0x00000800010f7983 */ /* 0x000ea20000300800 */
        /* <DEDUP_REMOVED lines=9> */
.L_x_1053:
[----:B------:R-:W-:Y:S05]  /*43380*/  BSYNC B1 ;  /* 0x0000000000017941 */ /* 0x000fea0003800000 */
.L_x_1052:
        /* <DEDUP_REMOVED lines=10> */
.L_x_1055:
[----:B------:R-:W-:Y:S05]  /*43430*/  BSYNC B1 ;  /* 0x0000000000017941 */ /* 0x000fea0003800000 */
.L_x_1054:
        /* <DEDUP_REMOVED lines=10> */
.L_x_1057:
[----:B------:R-:W-:Y:S05]  /*434e0*/  BSYNC B1 ;  /* 0x0000000000017941 */ /* 0x000fea0003800000 */
.L_x_1056:
        /* <DEDUP_REMOVED lines=10> */
.L_x_1059:
[----:B------:R-:W-:Y:S05]  /*43590*/  BSYNC B1 ;  /* 0x0000000000017941 */ /* 0x000fea0003800000 */
.L_x_1058:
        /* <DEDUP_REMOVED lines=10> */
.L_x_1061:
[----:B------:R-:W-:Y:S05]  /*43640*/  BSYNC B1 ;  /* 0x0000000000017941 */ /* 0x000fea0003800000 */
.L_x_1060:
        /* <DEDUP_REMOVED lines=10> */
.L_x_1063:
[----:B------:R-:W-:Y:S05]  /*436f0*/  BSYNC B1 ;  /* 0x0000000000017941 */ /* 0x000fea0003800000 */
.L_x_1062:
        /* <DEDUP_REMOVED lines=10> */
.L_x_1065:
[----:B------:R-:W-:Y:S05]  /*437a0*/  BSYNC B1 ;  /* 0x0000000000017941 */ /* 0x000fea0003800000 */
.L_x_1064:
        /* <DEDUP_REMOVED lines=10> */
.L_x_1067:
[----:B------:R-:W-:Y:S05]  /*43850*/  BSYNC B1 ;  /* 0x0000000000017941 */ /* 0x000fea0003800000 */
.L_x_1066:
        /* <DEDUP_REMOVED lines=10> */
.L_x_1069:
[----:B------:R-:W-:Y:S05]  /*43900*/  BSYNC B1 ;  /* 0x0000000000017941 */ /* 0x000fea0003800000 */
.L_x_1068:
        /* <DEDUP_REMOVED lines=10> */
.L_x_1071:
[----:B------:R-:W-:Y:S05]  /*439b0*/  BSYNC B1 ;  /* 0x0000000000017941 */ /* 0x000fea0003800000 */
.L_x_1070:
        /* <DEDUP_REMOVED lines=10> */
.L_x_1073:
[----:B------:R-:W-:Y:S05]  /*43a60*/  BSYNC B1 ;  /* 0x0000000000017941 */ /* 0x000fea0003800000 */
.L_x_1072:
        /* <DEDUP_REMOVED lines=10> */
.L_x_1075:
[----:B------:R-:W-:Y:S05]  /*43b10*/  BSYNC B1 ;  /* 0x0000000000017941 */ /* 0x000fea0003800000 */
.L_x_1074:
        /* <DEDUP_REMOVED lines=10> */
.L_x_1077:
[----:B------:R-:W-:Y:S05]  /*43bc0*/  BSYNC B1 ;  /* 0x0000000000017941 */ /* 0x000fea0003800000 */
.L_x_1076:
        /* <DEDUP_REMOVED lines=10> */
.L_x_1079:
[----:B------:R-:W-:Y:S05]  /*43c70*/  BSYNC B1 ;  /* 0x0000000000017941 */ /* 0x000fea0003800000 */
.L_x_1078:
        /* <DEDUP_REMOVED lines=10> */
.L_x_1081:
[----:B------:R-:W-:Y:S05]  /*43d20*/  BSYNC B1 ;  /* 0x0000000000017941 */ /* 0x000fea0003800000 */
.L_x_1080:
        /* <DEDUP_REMOVED lines=10> */
.L_x_1083:
[----:B------:R-:W-:Y:S05]  /*43dd0*/  BSYNC B1 ;  /* 0x0000000000017941 */ /* 0x000fea0003800000 */
.L_x_1082:
        /* <DEDUP_REMOVED lines=10> */
.L_x_1085:
[----:B------:R-:W-:Y:S05]  /*43e80*/  BSYNC B1 ;  /* 0x0000000000017941 */ /* 0x000fea0003800000 */
.L_x_1084:
        /* <DEDUP_REMOVED lines=10> */
.L_x_1087:
[----:B------:R-:W-:Y:S05]  /*43f30*/  BSYNC B1 ;  /* 0x0000000000017941 */ /* 0x000fea0003800000 */
.L_x_1086:
        /* <DEDUP_REMOVED lines=10> */
.L_x_1089:
[----:B------:R-:W-:Y:S05]  /*43fe0*/  BSYNC B1 ;  /* 0x0000000000017941 */ /* 0x000fea0003800000 */
.L_x_1088:
        /* <DEDUP_REMOVED lines=10> */
.L_x_1091:
[----:B------:R-:W-:Y:S05]  /*44090*/  BSYNC B1 ;  /* 0x0000000000017941 */ /* 0x000fea0003800000 */
.L_x_1090:
        /* <DEDUP_REMOVED lines=10> */
.L_x_1093:
[----:B------:R-:W-:Y:S05]  /*44140*/  BSYNC B1 ;  /* 0x0000000000017941 */ /* 0x000fea0003800000 */
.L_x_1092:
        /* <DEDUP_REMOVED lines=10> */
.L_x_1095:
[----:B------:R-:W-:Y:S05]  /*441f0*/  BSYNC B1 ;  /* 0x0000000000017941 */ /* 0x000fea0003800000 */
.L_x_1094:
        /* <DEDUP_REMOVED lines=10> */
.L_x_1097:
[----:B------:R-:W-:Y:S05]  /*442a0*/  BSYNC B1 ;  /* 0x0000000000017941 */ /* 0x000fea0003800000 */
.L_x_1096:
        /* <DEDUP_REMOVED lines=10> */
.L_x_1099:
[----:B------:R-:W-:Y:S05]  /*44350*/  BSYNC B1 ;  /* 0x0000000000017941 */ /* 0x000fea0003800000 */
.L_x_1098:
        /* <DEDUP_REMOVED lines=10> */
.L_x_1101:
[----:B------:R-:W-:Y:S05]  /*44400*/  BSYNC B1 ;  /* 0x0000000000017941 */ /* 0x000fea0003800000 */
.L_x_1100:
        /* <DEDUP_REMOVED lines=10> */
.L_x_1103:
[----:B------:R-:W-:Y:S05]  /*444b0*/  BSYNC B1 ;  /* 0x0000000000017941 */ /* 0x000fea0003800000 */
.L_x_1102:
        /* <DEDUP_REMOVED lines=10> */
.L_x_1105:
[----:B------:R-:W-:Y:S05]  /*44560*/  BSYNC B1 ;  /* 0x0000000000017941 */ /* 0x000fea0003800000 */
.L_x_1104:
        /* <DEDUP_REMOVED lines=10> */
.L_x_1107:
[----:B------:R-:W-:Y:S05]  /*44610*/  BSYNC B1 ;  /* 0x0000000000017941 */ /* 0x000fea0003800000 */
.L_x_1106:
        /* <DEDUP_REMOVED lines=10> */
.L_x_1109:
[----:B------:R-:W-:Y:S05]  /*446c0*/  BSYNC B1 ;  /* 0x0000000000017941 */ /* 0x000fea0003800000 */
.L_x_1108:
        /* <DEDUP_REMOVED lines=10> */
.L_x_1111:
[----:B------:R-:W-:Y:S05]  /*44770*/  BSYNC B1 ;  /* 0x0000000000017941 */ /* 0x000fea0003800000 */
.L_x_1110:
        /* <DEDUP_REMOVED lines=10> */
.L_x_1113:
[----:B------:R-:W-:Y:S05]  /*44820*/  BSYNC B1 ;  /* 0x0000000000017941 */ /* 0x000fea0003800000 */
.L_x_1112:
        /* <DEDUP_REMOVED lines=10> */
.L_x_1115:
[----:B------:R-:W-:Y:S05]  /*448d0*/  BSYNC B1 ;  /* 0x0000000000017941 */ /* 0x000fea0003800000 */
.L_x_1114:
        /* <DEDUP_REMOVED lines=10> */
.L_x_1117:
[----:B------:R-:W-:Y:S05]  /*44980*/  BSYNC B1 ;  /* 0x0000000000017941 */ /* 0x000fea0003800000 */
.L_x_1116:
        /* <DEDUP_REMOVED lines=10> */
.L_x_1119:
[----:B------:R-:W-:Y:S05]  /*44a30*/  BSYNC B1 ;  /* 0x0000000000017941 */ /* 0x000fea0003800000 */
.L_x_1118:
        /* <DEDUP_REMOVED lines=10> */
.L_x_1121:
[----:B------:R-:W-:Y:S05]  /*44ae0*/  BSYNC B1 ;  /* 0x0000000000017941 */ /* 0x000fea0003800000 */
.L_x_1120:
        /* <DEDUP_REMOVED lines=10> */
.L_x_1123:
[----:B------:R-:W-:Y:S05]  /*44b90*/  BSYNC B1 ;  /* 0x0000000000017941 */ /* 0x000fea0003800000 */
.L_x_1122:
        /* <DEDUP_REMOVED lines=10> */
.L_x_1125:
[----:B------:R-:W-:Y:S05]  /*44c40*/  BSYNC B1 ;  /* 0x0000000000017941 */ /* 0x000fea0003800000 */
.L_x_1124:
        /* <DEDUP_REMOVED lines=10> */
.L_x_1127:
[----:B------:R-:W-:Y:S05]  /*44cf0*/  BSYNC B1 ;  /* 0x0000000000017941 */ /* 0x000fea0003800000 */
.L_x_1126:
        /* <DEDUP_REMOVED lines=10> */
.L_x_1129:
[----:B------:R-:W-:Y:S05]  /*44da0*/  BSYNC B1 ;  /* 0x0000000000017941 */ /* 0x000fea0003800000 */
.L_x_1128:
        /* <DEDUP_REMOVED lines=10> */
.L_x_1131:
[----:B------:R-:W-:Y:S05]  /*44e50*/  BSYNC B1 ;  /* 0x0000000000017941 */ /* 0x000fea0003800000 */
.L_x_1130:
        /* <DEDUP_REMOVED lines=10> */
.L_x_1133:
[----:B------:R-:W-:Y:S05]  /*44f00*/  BSYNC B1 ;  /* 0x0000000000017941 */ /* 0x000fea0003800000 */
.L_x_1132:
        /* <DEDUP_REMOVED lines=10> */
.L_x_1135:
[----:B------:R-:W-:Y:S05]  /*44fb0*/  BSYNC B1 ;  /* 0x0000000000017941 */ /* 0x000fea0003800000 */
.L_x_1134:
[----:B0-----:R-:W2:Y:S01]  /*44fc0*/  LDL.LU R14, [R1+0xb0] ;  /* 0x0000b000010e7983 */ /* 0x001ea20000300800 */
[----:B-----5:R-:W-:Y:S01]  /*44fd0*/  HADD2.F32 R15, -RZ, R3.H0_H0 ;  /* 0x20000003ff0f7230 */ /* 0x020fe20000004100 */
        /* <DEDUP_REMOVED lines=8> */
.L_x_1137:
[----:B------:R-:W-:Y:S05]  /*45060*/  BSYNC B1 ;  /* 0x0000000000017941 */ /* 0x000fea0003800000 */
.L_x_1136:
        /* <DEDUP_REMOVED lines=10> */
.L_x_1139:
[----:B------:R-:W-:Y:S05]  /*45110*/  BSYNC B1 ;  /* 0x0000000000017941 */ /* 0x000fea0003800000 */
.L_x_1138:
        /* <DEDUP_REMOVED lines=10> */
.L_x_1141:
[----:B------:R-:W-:Y:S05]  /*451c0*/  BSYNC B1 ;  /* 0x0000000000017941 */ /* 0x000fea0003800000 */
.L_x_1140:
        /* <DEDUP_REMOVED lines=10> */
.L_x_1143:
[----:B------:R-:W-:Y:S05]  /*45270*/  BSYNC B1 ;  /* 0x0000000000017941 */ /* 0x000fea0003800000 */
.L_x_1142:
        /* <DEDUP_REMOVED lines=10> */
.L_x_1145:
[----:B------:R-:W-:Y:S05]  /*45320*/  BSYNC B1 ;  /* 0x0000000000017941 */ /* 0x000fea0003800000 */
.L_x_1144:
        /* <DEDUP_REMOVED lines=10> */
.L_x_1147:
[----:B------:R-:W-:Y:S05]  /*453d0*/  BSYNC B1 ;  /* 0x0000000000017941 */ /* 0x000fea0003800000 */
.L_x_1146:
        /* <DEDUP_REMOVED lines=10> */
.L_x_1149:
[----:B------:R-:W-:Y:S05]  /*45480*/  BSYNC B1 ;  /* 0x0000000000017941 */ /* 0x000fea0003800000 */
.L_x_1148:
        /* <DEDUP_REMOVED lines=10> */
.L_x_1151:
[----:B------:R-:W-:Y:S05]  /*45530*/  BSYNC B1 ;  /* 0x0000000000017941 */ /* 0x000fea0003800000 */
.L_x_1150:
        /* <DEDUP_REMOVED lines=10> */
.L_x_1153:
[----:B------:R-:W-:Y:S05]  /*455e0*/  BSYNC B1 ;  /* 0x0000000000017941 */ /* 0x000fea0003800000 */
.L_x_1152:
        /* <DEDUP_REMOVED lines=10> */
.L_x_1155:
[----:B------:R-:W-:Y:S05]  /*45690*/  BSYNC B1 ;  /* 0x0000000000017941 */ /* 0x000fea0003800000 */
.L_x_1154:
        /* <DEDUP_REMOVED lines=10> */
.L_x_1157:
[----:B------:R-:W-:Y:S05]  /*45740*/  BSYNC B1 ;  /* 0x0000000000017941 */ /* 0x000fea0003800000 */
.L_x_1156:
        /* <DEDUP_REMOVED lines=10> */
.L_x_1159:
[----:B------:R-:W-:Y:S05]  /*457f0*/  BSYNC B1 ;  /* 0x0000000000017941 */ /* 0x000fea0003800000 */
.L_x_1158:
        /* <DEDUP_REMOVED lines=10> */
.L_x_1161:
[----:B------:R-:W-:Y:S05]  /*458a0*/  BSYNC B1 ;  /* 0x0000000000017941 */ /* 0x000fea0003800000 */
.L_x_1160:
        /* <DEDUP_REMOVED lines=10> */
.L_x_1163:
[----:B------:R-:W-:Y:S05]  /*45950*/  BSYNC B1 ;  /* 0x0000000000017941 */ /* 0x000fea0003800000 */
.L_x_1162:
        /* <DEDUP_REMOVED lines=10> */
.L_x_1165:
[----:B------:R-:W-:Y:S05]  /*45a00*/  BSYNC B1 ;  /* 0x0000000000017941 */ /* 0x000fea0003800000 */
.L_x_1164:
        /* <DEDUP_REMOVED lines=10> */
.L_x_1167:
[----:B------:R-:W-:Y:S05]  /*45ab0*/  BSYNC B1 ;  /* 0x0000000000017941 */ /* 0x000fea0003800000 */
.L_x_1166:
        /* <DEDUP_REMOVED lines=10> */
.L_x_1169:
[----:B------:R-:W-:Y:S05]  /*45b60*/  BSYNC B1 ;  /* 0x0000000000017941 */ /* 0x000fea0003800000 */
.L_x_1168:
        /* <DEDUP_REMOVED lines=10> */
.L_x_1171:
[----:B------:R-:W-:Y:S05]  /*45c10*/  BSYNC B1 ;  /* 0x0000000000017941 */ /* 0x000fea0003800000 */
.L_x_1170:
        /* <DEDUP_REMOVED lines=10> */
.L_x_1173:
[----:B------:R-:W-:Y:S05]  /*45cc0*/  BSYNC B1 ;  /* 0x0000000000017941 */ /* 0x000fea0003800000 */
.L_x_1172:
        /* <DEDUP_REMOVED lines=10> */
.L_x_1175:
[----:B------:R-:W-:Y:S05]  /*45d70*/  BSYNC B1 ;  /* 0x0000000000017941 */ /* 0x000fea0003800000 */
.L_x_1174:
        /* <DEDUP_REMOVED lines=10> */
.L_x_1177:
[----:B------:R-:W-:Y:S05]  /*45e20*/  BSYNC B1 ;  /* 0x0000000000017941 */ /* 0x000fea0003800000 */
.L_x_1176:
        /* <DEDUP_REMOVED lines=10> */
.L_x_1179:
[----:B------:R-:W-:Y:S05]  /*45ed0*/  BSYNC B1 ;  /* 0x0000000000017941 */ /* 0x000fea0003800000 */
.L_x_1178:
        /* <DEDUP_REMOVED lines=10> */
.L_x_1181:
[----:B------:R-:W-:Y:S05]  /*45f80*/  BSYNC B1 ;  /* 0x0000000000017941 */ /* 0x000fea0003800000 */
.L_x_1180:
        /* <DEDUP_REMOVED lines=10> */
.L_x_1183:
[----:B------:R-:W-:Y:S05]  /*46030*/  BSYNC B1 ;  /* 0x0000000000017941 */ /* 0x000fea0003800000 */
.L_x_1182:
        /* <DEDUP_REMOVED lines=10> */
.L_x_1185:
[----:B------:R-:W-:Y:S05]  /*460e0*/  BSYNC B1 ;  /* 0x0000000000017941 */ /* 0x000fea0003800000 */
.L_x_1184:
        /* <DEDUP_REMOVED lines=10> */
.L_x_1187:
[----:B------:R-:W-:Y:S05]  /*46190*/  BSYNC B1 ;  /* 0x0000000000017941 */ /* 0x000fea0003800000 */
.L_x_1186:
        /* <DEDUP_REMOVED lines=10> */
.L_x_1189:
[----:B------:R-:W-:Y:S05]  /*46240*/  BSYNC B1 ;  /* 0x0000000000017941 */ /* 0x000fea0003800000 */
.L_x_1188:
        /* <DEDUP_REMOVED lines=10> */
.L_x_1191:
[----:B------:R-:W-:Y:S05]  /*462f0*/  BSYNC B1 ;  /* 0x0000000000017941 */ /* 0x000fea0003800000 */
.L_x_1190:
        /* <DEDUP_REMOVED lines=10> */
.L_x_1193:
[----:B------:R-:W-:Y:S05]  /*463a0*/  BSYNC B1 ;  /* 0x0000000000017941 */ /* 0x000fea0003800000 */
.L_x_1192:
        /* <DEDUP_REMOVED lines=10> */
.L_x_1195:
[----:B------:R-:W-:Y:S05]  /*46450*/  BSYNC B1 ;  /* 0x0000000000017941 */ /* 0x000fea0003800000 */
.L_x_1194:
        /* <DEDUP_REMOVED lines=10> */
.L_x_1197:
[----:B------:R-:W-:Y:S05]  /*46500*/  BSYNC B1 ;  /* 0x0000000000017941 */ /* 0x000fea0003800000 */
.L_x_1196:
        /* <DEDUP_REMOVED lines=10> */
.L_x_1199:
[----:B------:R-:W-:Y:S05]  /*465b0*/  BSYNC B1 ;  /* 0x0000000000017941 */ /* 0x000fea0003800000 */
.L_x_1198:
        /* <DEDUP_REMOVED lines=10> */
.L_x_1201:
[----:B------:R-:W-:Y:S05]  /*46660*/  BSYNC B1 ;  /* 0x0000000000017941 */ /* 0x000fea0003800000 */
.L_x_1200:
        /* <DEDUP_REMOVED lines=10> */
.L_x_1203:
[----:B------:R-:W-:Y:S05]  /*46710*/  BSYNC B1 ;  /* 0x0000000000017941 */ /* 0x000fea0003800000 */
.L_x_1202:
        /* <DEDUP_REMOVED lines=10> */
.L_x_1205:
[----:B------:R-:W-:Y:S05]  /*467c0*/  BSYNC B1 ;  /* 0x0000000000017941 */ /* 0x000fea0003800000 */
.L_x_1204:
        /* <DEDUP_REMOVED lines=10> */
.L_x_1207:
[----:B------:R-:W-:Y:S05]  /*46870*/  BSYNC B1 ;  /* 0x0000000000017941 */ /* 0x000fea0003800000 */
.L_x_1206:
        /* <DEDUP_REMOVED lines=10> */
.L_x_1209:
[----:B------:R-:W-:Y:S05]  /*46920*/  BSYNC B1 ;  /* 0x0000000000017941 */ /* 0x000fea0003800000 */
.L_x_1208:
        /* <DEDUP_REMOVED lines=10> */
.L_x_1211:
[----:B------:R-:W-:Y:S05]  /*469d0*/  BSYNC B1 ;  /* 0x0000000000017941 */ /* 0x000fea0003800000 */
.L_x_1210:
        /* <DEDUP_REMOVED lines=10> */
.L_x_1213:
[----:B------:R-:W-:Y:S05]  /*46a80*/  BSYNC B1 ;  /* 0x0000000000017941 */ /* 0x000fea0003800000 */
.L_x_1212:
        /* <DEDUP_REMOVED lines=10> */
.L_x_1215:
[----:B------:R-:W-:Y:S05]  /*46b30*/  BSYNC B1 ;  /* 0x0000000000017941 */ /* 0x000fea0003800000 */
.L_x_1214:
        /* <DEDUP_REMOVED lines=10> */
.L_x_1217:
[----:B------:R-:W-:Y:S05]  /*46be0*/  BSYNC B1 ;  /* 0x0000000000017941 */ /* 0x000fea0003800000 */
.L_x_1216:
        /* <DEDUP_REMOVED lines=10> */
.L_x_1219:
[----:B------:R-:W-:Y:S05]  /*46c90*/  BSYNC B1 ;  /* 0x0000000000017941 */ /* 0x000fea0003800000 */
.L_x_1218:
        /* <DEDUP_REMOVED lines=10> */
.L_x_1221:
[----:B------:R-:W-:Y:S05]  /*46d40*/  BSYNC B1 ;  /* 0x0000000000017941 */ /* 0x000fea0003800000 */
.L_x_1220:
        /* <DEDUP_REMOVED lines=10> */
.L_x_1223:
[----:B------:R-:W-:Y:S05]  /*46df0*/  BSYNC B1 ;  /* 0x0000000000017941 */ /* 0x000fea0003800000 */
.L_x_1222:
        /* <DEDUP_REMOVED lines=10> */
.L_x_1225:
[----:B------:R-:W-:Y:S05]  /*46ea0*/  BSYNC B1 ;  /* 0x0000000000017941 */ /* 0x000fea0003800000 */
.L_x_1224:
        /* <DEDUP_REMOVED lines=10> */
.L_x_1227:
[----:B------:R-:W-:Y:S05]  /*46f50*/  BSYNC B1 ;  /* 0x0000000000017941 */ /* 0x000fea0003800000 */
.L_x_1226:
        /* <DEDUP_REMOVED lines=10> */
.L_x_1229:
[----:B------:R-:W-:Y:S05]  /*47000*/  BSYNC B1 ;  /* 0x0000000000017941 */ /* 0x000fea0003800000 */
.L_x_1228:
        /* <DEDUP_REMOVED lines=10> */
.L_x_1231:
[----:B------:R-:W-:Y:S05]  /*470b0*/  BSYNC B1 ;  /* 0x0000000000017941 */ /* 0x000fea0003800000 */
.L_x_1230:
        /* <DEDUP_REMOVED lines=10> */
.L_x_1233:
[----:B------:R-:W-:Y:S05]  /*47160*/  BSYNC B1 ;  /* 0x0000000000017941 */ /* 0x000fea0003800000 */
.L_x_1232:
        /* <DEDUP_REMOVED lines=10> */
.L_x_1235:
[----:B------:R-:W-:Y:S05]  /*47210*/  BSYNC B1 ;  /* 0x0000000000017941 */ /* 0x000fea0003800000 */
.L_x_1234:
        /* <DEDUP_REMOVED lines=10> */
.L_x_1237:
[----:B------:R-:W-:Y:S05]  /*472c0*/  BSYNC B1 ;  /* 0x0000000000017941 */ /* 0x000fea0003800000 */
.L_x_1236:
        /* <DEDUP_REMOVED lines=10> */
.L_x_1239:
[----:B------:R-:W-:Y:S05]  /*47370*/  BSYNC B1 ;  /* 0x0000000000017941 */ /* 0x000fea0003800000 */
.L_x_1238:
        /* <DEDUP_REMOVED lines=10> */
.L_x_1241:
[----:B------:R-:W-:Y:S05]  /*47420*/  BSYNC B1 ;  /* 0x0000000000017941 */ /* 0x000fea0003800000 */
.L_x_1240:
        /* <DEDUP_REMOVED lines=10> */
.L_x_1243:
[----:B------:R-:W-:Y:S05]  /*474d0*/  BSYNC B1 ;  /* 0x0000000000017941 */ /* 0x000fea0003800000 */
.L_x_1242:
        /* <DEDUP_REMOVED lines=10> */
.L_x_1245:
[----:B------:R-:W-:Y:S05]  /*47580*/  BSYNC B1 ;  /* 0x0000000000017941 */ /* 0x000fea0003800000 */
.L_x_1244:
        /* <DEDUP_REMOVED lines=10> */
.L_x_1247:
[----:B------:R-:W-:Y:S05]  /*47630*/  BSYNC B1 ;  /* 0x0000000000017941 */ /* 0x000fea0003800000 */
.L_x_1246:
        /* <DEDUP_REMOVED lines=10> */
.L_x_1249:
[----:B------:R-:W-:Y:S05]  /*476e0*/  BSYNC B1 ;  /* 0x0000000000017941 */ /* 0x000fea0003800000 */
.L_x_1248:
        /* <DEDUP_REMOVED lines=10> */
.L_x_1251:
[----:B------:R-:W-:Y:S05]  /*47790*/  BSYNC B1 ;  /* 0x0000000000017941 */ /* 0x000fea0003800000 */
.L_x_1250:
        /* <DEDUP_REMOVED lines=10> */
.L_x_1253:
[----:B------:R-:W-:Y:S05]  /*47840*/  BSYNC B1 ;  /* 0x0000000000017941 */ /* 0x000fea0003800000 */
.L_x_1252:
        /* <DEDUP_REMOVED lines=10> */
.L_x_1255:
[----:B------:R-:W-:Y:S05]  /*478f0*/  BSYNC B1 ;  /* 0x0000000000017941 */ /* 0x000fea0003800000 */
.L_x_1254:
        /* <DEDUP_REMOVED lines=10> */
.L_x_1257:
[----:B------:R-:W-:Y:S05]  /*479a0*/  BSYNC B1 ;  /* 0x0000000000017941 */ /* 0x000fea0003800000 */
.L_x_1256:
        /* <DEDUP_REMOVED lines=10> */
.L_x_1259:
[----:B------:R-:W-:Y:S05]  /*47a50*/  BSYNC B1 ;  /* 0x0000000000017941 */ /* 0x000fea0003800000 */
.L_x_1258:
        /* <DEDUP_REMOVED lines=10> */
.L_x_1261:
[----:B------:R-:W-:Y:S05]  /*47b00*/  BSYNC B1 ;  /* 0x0000000000017941 */ /* 0x000fea0003800000 */
.L_x_1260:
        /* <DEDUP_REMOVED lines=10> */
.L_x_1263:
[----:B------:R-:W-:Y:S05]  /*47bb0*/  BSYNC B1 ;  /* 0x0000000000017941 */ /* 0x000fea0003800000 */
.L_x_1262:
        /* <DEDUP_REMOVED lines=10> */
.L_x_1265:
[----:B------:R-:W-:Y:S05]  /*47c60*/  BSYNC B1 ;  /* 0x0000000000017941 */ /* 0x000fea0003800000 */
.L_x_1264:
        /* <DEDUP_REMOVED lines=10> */
.L_x_1267:
[----:B------:R-:W-:Y:S05]  /*47d10*/  BSYNC B1 ;  /* 0x0000000000017941 */ /* 0x000fea0003800000 */
.L_x_1266:
        /* <DEDUP_REMOVED lines=10> */
.L_x_1269:
[----:B------:R-:W-:Y:S05]  /*47dc0*/  BSYNC B1 ;  /* 0x0000000000017941 */ /* 0x000fea0003800000 */
.L_x_1268:
        /* <DEDUP_REMOVED lines=10> */
.L_x_1271:
[----:B------:R-:W-:Y:S05]  /*47e70*/  BSYNC B1 ;  /* 0x0000000000017941 */ /* 0x000fea0003800000 */
.L_x_1270:
        /* <DEDUP_REMOVED lines=10> */
.L_x_1273:
[----:B------:R-:W-:Y:S05]  /*47f20*/  BSYNC B1 ;  /* 0x0000000000017941 */ /* 0x000fea0003800000 */
.L_x_1272:
        /* <DEDUP_REMOVED lines=10> */
.L_x_1275:
[----:B------:R-:W-:Y:S05]  /*47fd0*/  BSYNC B1 ;  /* 0x0000000000017941 */ /* 0x000fea0003800000 */
.L_x_1274:
        /* <DEDUP_REMOVED lines=10> */
.L_x_1277:
[----:B------:R-:W-:Y:S05]  /*48080*/  BSYNC B1 ;  /* 0x0000000000017941 */ /* 0x000fea0003800000 */
.L_x_1276:
        /* <DEDUP_REMOVED lines=10> */
.L_x_1279:
[----:B------:R-:W-:Y:S05]  /*48130*/  BSYNC B1 ;  /* 0x0000000000017941 */ /* 0x000fea0003800000 */
.L_x_1278:
        /* <DEDUP_REMOVED lines=10> */
.L_x_1281:
[----:B------:R-:W-:Y:S05]  /*481e0*/  BSYNC B1 ;  /* 0x0000000000017941 */ /* 0x000fea0003800000 */
.L_x_1280:
        /* <DEDUP_REMOVED lines=10> */
.L_x_1283:
[----:B------:R-:W-:Y:S05]  /*48290*/  BSYNC B1 ;  /* 0x0000000000017941 */ /* 0x000fea0003800000 */
.L_x_1282:
        /* <DEDUP_REMOVED lines=10> */
.L_x_1285:
[----:B------:R-:W-:Y:S05]  /*48340*/  BSYNC B1 ;  /* 0x0000000000017941 */ /* 0x000fea0003800000 */
.L_x_1284:
        /* <DEDUP_REMOVED lines=10> */
.L_x_1287:
[----:B------:R-:W-:Y:S05]  /*483f0*/  BSYNC B1 ;  /* 0x0000000000017941 */ /* 0x000fea0003800000 */
.L_x_1286:
        /* <DEDUP_REMOVED lines=10> */
.L_x_1289:
[----:B------:R-:W-:Y:S05]  /*484a0*/  BSYNC B1 ;  /* 0x0000000000017941 */ /* 0x000fea0003800000 */
.L_x_1288:
        /* <DEDUP_REMOVED lines=10> */
.L_x_1291:
[----:B------:R-:W-:Y:S05]  /*48550*/  BSYNC B1 ;  /* 0x0000000000017941 */ /* 0x000fea0003800000 */
.L_x_1290:
        /* <DEDUP_REMOVED lines=10> */
.L_x_1293:
[----:B------:R-:W-:Y:S05]  /*48600*/  BSYNC B1 ;  /* 0x0000000000017941 */ /* 0x000fea0003800000 */
.L_x_1292:
        /* <DEDUP_REMOVED lines=10> */
.L_x_1295:
[----:B------:R-:W-:Y:S05]  /*486b0*/  BSYNC B1 ;  /* 0x0000000000017941 */ /* 0x000fea0003800000 */
.L_x_1294:
        /* <DEDUP_REMOVED lines=10> */
.L_x_1297:
[----:B------:R-:W-:Y:S05]  /*48760*/  BSYNC B1 ;  /* 0x0000000000017941 */ /* 0x000fea0003800000 */
.L_x_1296:
        /* <DEDUP_REMOVED lines=10> */
.L_x_1299:
[----:B------:R-:W-:Y:S05]  /*48810*/  BSYNC B1 ;  /* 0x0000000000017941 */ /* 0x000fea0003800000 */
.L_x_1298:
        /* <DEDUP_REMOVED lines=10> */
.L_x_1301:
[----:B------:R-:W-:Y:S05]  /*488c0*/  BSYNC B1 ;  /* 0x0000000000017941 */ /* 0x000fea0003800000 */
.L_x_1300:
        /* <DEDUP_REMOVED lines=10> */
.L_x_1303:
[----:B------:R-:W-:Y:S05]  /*48970*/  BSYNC B1 ;  /* 0x0000000000017941 */ /* 0x000fea0003800000 */
.L_x_1302:
[----:B0----5:R-:W-:Y:S01]  /*48980*/  HADD2.F32 R13, -RZ, R3.H0_H0 ;  /* 0x20000003ff0d7230 */ /* 0x021fe20000004100 */
[----:B------:R-:W-:Y:S01]  /*48990*/  ISETP.GT.AND P3, PT, R0, 0x101, P2 ;  /* 0x000001010000780c */ /* 0x000fe20001764270 */
[----:B------:R-:W-:Y:S03]  /*489a0*/  BSSY B1, `(.L_x_1304) ;  /* 0x0000007000017945 */ /* 0x000fe60003800000 */
[----:B------:R-:W-:-:S04]  /*489b0*/  FMUL R13, R13, R16 ;  /* 0x000000100d0d7220 */ /* 0x000fc80000400000 */
[----:B------:R-:W-:-:S05]  /*489c0*/  FFMA R13, R24, R2, R13 ;  /* 0x00000002180d7223 */ /* 0x000fca000000000d */
[----:B------:R-:W-:-:S05]  /*489d0*/  F2FP.F16.F32.PACK_AB R13, RZ, R13 ;  /* 0x0000000dff0d723e */ /* 0x000fca00000000ff */
[----:B------:R0:W-:Y:S01]  /*489e0*/  @P0 STG.E.U16 desc[UR46][R10.64+0x200], R13 ;  /* 0x0002000d0a000986 */ /* 0x0001e2000c10152e */
[----:B------:R-:W-:Y:S05]  /*489f0*/  @!P3 BRA `(.L_x_1305) ;  /* 0x000000000004b947 */ /* 0x000fea0003800000 */
[----:B------:R0:W5:Y:S02]  /*48a00*/  LDG.E.LTC128B.U16 R3, desc[UR46][R8.64+0x202] ;  /* 0x0002022e08037981 */ /* 0x000164000c1e1520 */
.L_x_1305:
[----:B------:R-:W-:Y:S05]  /*48a10*/  BSYNC B1 ;  /* 0x0000000000017941 */ /* 0x000fea0003800000 */
.L_x_1304:
        /* <DEDUP_REMOVED lines=9> */
.L_x_1307:
[----:B------:R-:W-:Y:S05]  /*48ab0*/  BSYNC B1 ;  /* 0x0000000000017941 */ /* 0x000fea0003800000 */
.L_x_1306:
[----:B-----5:R-:W-:Y:S01]  /*48ac0*/  HADD2.F32 R13, -RZ, R3.H0_H0 ;  /* 0x20000003ff0d7230 */ /* 0x020fe20000004100 */
        /* <DEDUP_REMOVED lines=8> */
.L_x_1309:
[----:B------:R-:W-:Y:S05]  /*48b50*/  BSYNC B1 ;  /* 0x0000000000017941 */ /* 0x000fea0003800000 */
.L_x_1308:
        /* <DEDUP_REMOVED lines=9> */
.L_x_1311:
[----:B------:R-:W-:Y:S05]  /*48bf0*/  BSYNC B1 ;  /* 0x0000000000017941 */ /* 0x000fea0003800000 */
.L_x_1310:
        /* <DEDUP_REMOVED lines=9> */
.L_x_1313:
[----:B------:R-:W-:Y:S05]  /*48c90*/  BSYNC B1 ;  /* 0x0000000000017941 */ /* 0x000fea0003800000 */
.L_x_1312:
        /* <DEDUP_REMOVED lines=9> */
.L_x_1315:
[----:B------:R-:W-:Y:S05]  /*48d30*/  BSYNC B1 ;  /* 0x0000000000017941 */ /* 0x000fea0003800000 */
.L_x_1314:
        /* <DEDUP_REMOVED lines=9> */
.L_x_1317:
[----:B------:R-:W-:Y:S05]  /*48dd0*/  BSYNC B1 ;  /* 0x0000000000017941 */ /* 0x000fea0003800000 */
.L_x_1316:
        /* <DEDUP_REMOVED lines=9> */
.L_x_1319:
[----:B------:R-:W-:Y:S05]  /*48e70*/  BSYNC B1 ;  /* 0x0000000000017941 */ /* 0x000fea0003800000 */
.L_x_1318:
        /* <DEDUP_REMOVED lines=9> */
.L_x_1321:
[----:B------:R-:W-:Y:S05]  /*48f10*/  BSYNC B1 ;  /* 0x0000000000017941 */ /* 0x000fea0003800000 */
.L_x_1320:
        /* <DEDUP_REMOVED lines=9> */
.L_x_1323:
[----:B------:R-:W-:Y:S05]  /*48fb0*/  BSYNC B1 ;  /* 0x0000000000017941 */ /* 0x000fea0003800000 */
.L_x_1322:
        /* <DEDUP_REMOVED lines=9> */
.L_x_1325:
[----:B------:R-:W-:Y:S05]  /*49050*/  BSYNC B1 ;  /* 0x0000000000017941 */ /* 0x000fea0003800000 */
.L_x_1324:
        /* <DEDUP_REMOVED lines=9> */
.L_x_1327:
[----:B------:R-:W-:Y:S05]  /*490f0*/  BSYNC B1 ;  /* 0x0000000000017941 */ /* 0x000fea0003800000 */
.L_x_1326:
        /* <DEDUP_REMOVED lines=9> */
.L_x_1329:
[----:B------:R-:W-:Y:S05]  /*49190*/  BSYNC B1 ;  /* 0x0000000000017941 */ /* 0x000fea0003800000 */
.L_x_1328:
        /* <DEDUP_REMOVED lines=9> */
.L_x_1331:
[----:B------:R-:W-:Y:S05]  /*49230*/  BSYNC B1 ;  /* 0x0000000000017941 */ /* 0x000fea0003800000 */
.L_x_1330:
        /* <DEDUP_REMOVED lines=9> */
.L_x_1333:
[----:B------:R-:W-:Y:S05]  /*492d0*/  BSYNC B1 ;  /* 0x0000000000017941 */ /* 0x000fea0003800000 */
.L_x_1332:
        /* <DEDUP_REMOVED lines=9> */
.L_x_1335:
[----:B------:R-:W-:Y:S05]  /*49370*/  BSYNC B1 ;  /* 0x0000000000017941 */ /* 0x000fea0003800000 */
.L_x_1334:
        /* <DEDUP_REMOVED lines=9> */
.L_x_1337:
[----:B------:R-:W-:Y:S05]  /*49410*/  BSYNC B1 ;  /* 0x0000000000017941 */ /* 0x000fea0003800000 */
.L_x_1336:
        /* <DEDUP_REMOVED lines=9> */
.L_x_1339:
[----:B------:R-:W-:Y:S05]  /*494b0*/  BSYNC B1 ;  /* 0x0000000000017941 */ /* 0x000fea0003800000 */
.L_x_1338:
        /* <DEDUP_REMOVED lines=9> */
.L_x_1341:
[----:B------:R-:W-:Y:S05]  /*49550*/  BSYNC B1 ;  /* 0x0000000000017941 */ /* 0x000fea0003800000 */
.L_x_1340:
        /* <DEDUP_REMOVED lines=9> */
.L_x_1343:
[----:B------:R-:W-:Y:S05]  /*495f0*/  BSYNC B1 ;  /* 0x0000000000017941 */ /* 0x000fea0003800000 */
.L_x_1342:
        /* <DEDUP_REMOVED lines=9> */
.L_x_1345:
[----:B------:R-:W-:Y:S05]  /*49690*/  BSYNC B1 ;  /* 0x0000000000017941 */ /* 0x000fea0003800000 */
.L_x_1344:
        /* <DEDUP_REMOVED lines=9> */
.L_x_1347:
[----:B------:R-:W-:Y:S05]  /*49730*/  BSYNC B1 ;  /* 0x0000000000017941 */ /* 0x000fea0003800000 */
.L_x_1346:
        /* <DEDUP_REMOVED lines=9> */
.L_x_1349:
[----:B------:R-:W-:Y:S05]  /*497d0*/  BSYNC B1 ;  /* 0x0000000000017941 */ /* 0x000fea0003800000 */
.L_x_1348:
        /* <DEDUP_REMOVED lines=9> */
.L_x_1351:
[----:B------:R-:W-:Y:S05]  /*49870*/  BSYNC B1 ;  /* 0x0000000000017941 */ /* 0x000fea0003800000 */
.L_x_1350:
        /* <DEDUP_REMOVED lines=9> */
.L_x_1353:
[----:B------:R-:W-:Y:S05]  /*49910*/  BSYNC B1 ;  /* 0x0000000000017941 */ /* 0x000fea0003800000 */
.L_x_1352:
        /* <DEDUP_REMOVED lines=9> */
.L_x_1355:
[----:B------:R-:W-:Y:S05]  /*499b0*/  BSYNC B1 ;  /* 0x0000000000017941 */ /* 0x000fea0003800000 */
.L_x_1354:
        /* <DEDUP_REMOVED lines=9> */
.L_x_1357:
[----:B------:R-:W-:Y:S05]  /*49a50*/  BSYNC B1 ;  /* 0x0000000000017941 */ /* 0x000fea0003800000 */
.L_x_1356:
        /* <DEDUP_REMOVED lines=9> */
.L_x_1359:
[----:B------:R-:W-:Y:S05]  /*49af0*/  BSYNC B1 ;  /* 0x0000000000017941 */ /* 0x000fea0003800000 */
.L_x_1358:
        /* <DEDUP_REMOVED lines=9> */
.L_x_1361:
[----:B------:R-:W-:Y:S05]  /*49b90*/  BSYNC B1 ;  /* 0x0000000000017941 */ /* 0x000fea0003800000 */
.L_x_1360:
        /* <DEDUP_REMOVED lines=9> */
.L_x_1363:
[----:B------:R-:W-:Y:S05]  /*49c30*/  BSYNC B1 ;  /* 0x0000000000017941 */ /* 0x000fea0003800000 */
.L_x_1362:
        /* <DEDUP_REMOVED lines=9> */
.L_x_1365:
[----:B------:R-:W-:Y:S05]  /*49cd0*/  BSYNC B1 ;  /* 0x0000000000017941 */ /* 0x000fea0003800000 */
.L_x_1364:
        /* <DEDUP_REMOVED lines=9> */
.L_x_1367:
[----:B------:R-:W-:Y:S05]  /*49d70*/  BSYNC B1 ;  /* 0x0000000000017941 */ /* 0x000fea0003800000 */
.L_x_1366:
        /* <DEDUP_REMOVED lines=9> */
.L_x_1369:
[----:B------:R-:W-:Y:S05]  /*49e10*/  BSYNC B1 ;  /* 0x0000000000017941 */ /* 0x000fea0003800000 */
.L_x_1368:
        /* <DEDUP_REMOVED lines=9> */
.L_x_1371:
[----:B------:R-:W-:Y:S05]  /*49eb0*/  BSYNC B1 ;  /* 0x0000000000017941 */ /* 0x000fea0003800000 */
.L_x_1370:
        /* <DEDUP_REMOVED lines=9> */
.L_x_1373:
[----:B------:R-:W-:Y:S05]  /*49f50*/  BSYNC B1 ;  /* 0x0000000000017941 */ /* 0x000fea0003800000 */
.L_x_1372:
        /* <DEDUP_REMOVED lines=9> */
.L_x_1375:
[----:B------:R-:W-:Y:S05]  /*49ff0*/  BSYNC B1 ;  /* 0x0000000000017941 */ /* 0x000fea0003800000 */
.L_x_1374:
        /* <DEDUP_REMOVED lines=9> */
.L_x_1377:
[----:B------:R-:W-:Y:S05]  /*4a090*/  BSYNC B1 ;  /* 0x0000000000017941 */ /* 0x000fea0003800000 */
.L_x_1376:
        /* <DEDUP_REMOVED lines=9> */
.L_x_1379:
[----:B------:R-:W-:Y:S05]  /*4a130*/  BSYNC B1 ;  /* 0x0000000000017941 */ /* 0x000fea0003800000 */
.L_x_1378:
        /* <DEDUP_REMOVED lines=9> */
.L_x_1381:
[----:B------:R-:W-:Y:S05]  /*4a1d0*/  BSYNC B1 ;  /* 0x0000000000017941 */ /* 0x000fea0003800000 */
.L_x_1380:
        /* <DEDUP_REMOVED lines=9> */
.L_x_1383:
[----:B------:R-:W-:Y:S05]  /*4a270*/  BSYNC B1 ;  /* 0x0000000000017941 */ /* 0x000fea0003800000 */
.L_x_1382:
        /* <DEDUP_REMOVED lines=9> */
.L_x_1385:
[----:B------:R-:W-:Y:S05]  /*4a310*/  BSYNC B1 ;  /* 0x0000000000017941 */ /* 0x000fea0003800000 */
.L_x_1384:
        /* <DEDUP_REMOVED lines=9> */
.L_x_1387:
[----:B------:R-:W-:Y:S05]  /*4a3b0*/  BSYNC B1 ;  /* 0x0000000000017941 */ /* 0x000fea0003800000 */
.L_x_1386:
        /* <DEDUP_REMOVED lines=9> */
.L_x_1389:
[----:B------:R-:W-:Y:S05]  /*4a450*/  BSYNC B1 ;  /* 0x0000000000017941 */ /* 0x000fea0003800000 */
.L_x_1388:
        /* <DEDUP_REMOVED lines=9> */
.L_x_1391:
[----:B------:R-:W-:Y:S05]  /*4a4f0*/  BSYNC B1 ;  /* 0x0000000000017941 */ /* 0x000fea0003800000 */
.L_x_1390:
        /* <DEDUP_REMOVED lines=9> */
.L_x_1393:
[----:B------:R-:W-:Y:S05]  /*4a590*/  BSYNC B1 ;  /* 0x0000000000017941 */ /* 0x000fea0003800000 */
.L_x_1392:
        /* <DEDUP_REMOVED lines=9> */
.L_x_1395:
[----:B------:R-:W-:Y:S05]  /*4a630*/  BSYNC B1 ;  /* 0x0000000000017941 */ /* 0x000fea0003800000 */
.L_x_1394:
        /* <DEDUP_REMOVED lines=9> */
.L_x_1397:
[----:B------:R-:W-:Y:S05]  /*4a6d0*/  BSYNC B1 ;  /* 0x0000000000017941 */ /* 0x000fea0003800000 */
.L_x_1396:
        /* <DEDUP_REMOVED lines=9> */
.L_x_1399:
[----:B------:R-:W-:Y:S05]  /*4a770*/  BSYNC B1 ;  /* 0x0000000000017941 */ /* 0x000fea0003800000 */
.L_x_1398:
        /* <DEDUP_REMOVED lines=9> */
.L_x_1401:
[----:B------:R-:W-:Y:S05]  /*4a810*/  BSYNC B1 ;  /* 0x0000000000017941 */ /* 0x000fea0003800000 */
.L_x_1400:
        /* <DEDUP_REMOVED lines=9> */
.L_x_1403:
[----:B------:R-:W-:Y:S05]  /*4a8b0*/  BSYNC B1 ;  /* 0x0000000000017941 */ /* 0x000fea0003800000 */
.L_x_1402:
        /* <DEDUP_REMOVED lines=9> */
.L_x_1405:
[----:B------:R-:W-:Y:S05]  /*4a950*/  BSYNC B1 ;  /* 0x0000000000017941 */ /* 0x000fea0003800000 */
.L_x_1404:
        /* <DEDUP_REMOVED lines=9> */
.L_x_1407:
[----:B------:R-:W-:Y:S05]  /*4a9f0*/  BSYNC B1 ;  /* 0x0000000000017941 */ /* 0x000fea0003800000 */
.L_x_1406:
        /* <DEDUP_REMOVED lines=9> */
.L_x_1409:
[----:B------:R-:W-:Y:S05]  /*4aa90*/  BSYNC B1 ;  /* 0x0000000000017941 */ /* 0x000fea0003800000 */
.L_x_1408:
        /* <DEDUP_REMOVED lines=9> */
.L_x_1411:
[----:B------:R-:W-:Y:S05]  /*4ab30*/  BSYNC B1 ;  /* 0x0000000000017941 */ /* 0x000fea0003800000 */
.L_x_1410:
        /* <DEDUP_REMOVED lines=9> */
.L_x_1413:
[----:B------:R-:W-:Y:S05]  /*4abd0*/  BSYNC B1 ;  /* 0x0000000000017941 */ /* 0x000fea0003800000 */
.L_x_1412:
        /* <DEDUP_REMOVED lines=9> */
.L_x_1415:
[----:B------:R-:W-:Y:S05]  /*4ac70*/  BSYNC B1 ;  /* 0x0000000000017941 */ /* 0x000fea0003800000 */
.L_x_1414:
        /* <DEDUP_REMOVED lines=9> */
.L_x_1417:
[----:B------:R-:W-:Y:S05]  /*4ad10*/  BSYNC B1 ;  /* 0x0000000000017941 */ /* 0x000fea0003800000 */
.L_x_1416:
        /* <DEDUP_REMOVED lines=9> */
.L_x_1419:
[----:B------:R-:W-:Y:S05]  /*4adb0*/  BSYNC B1 ;  /* 0x0000000000017941 */ /* 0x000fea0003800000 */
.L_x_1418:
        /* <DEDUP_REMOVED lines=9> */
.L_x_1421:
[----:B------:R-:W-:Y:S05]  /*4ae50*/  BSYNC B1 ;  /* 0x0000000000017941 */ /* 0x000fea0003800000 */
.L_x_1420:
        /* <DEDUP_REMOVED lines=9> */
.L_x_1423:
[----:B------:R-:W-:Y:S05]  /*4aef0*/  BSYNC B1 ;  /* 0x0000000000017941 */ /* 0x000fea0003800000 */
.L_x_1422:
        /* <DEDUP_REMOVED lines=9> */
.L_x_1425:
[----:B------:R-:W-:Y:S05]  /*4af90*/  BSYNC B1 ;  /* 0x0000000000017941 */ /* 0x000fea0003800000 */
.L_x_1424:
        /* <DEDUP_REMOVED lines=9> */
.L_x_1427:
[----:B------:R-:W-:Y:S05]  /*4b030*/  BSYNC B1 ;  /* 0x0000000000017941 */ /* 0x000fea0003800000 */
.L_x_1426:
        /* <DEDUP_REMOVED lines=9> */
.L_x_1429:
[----:B------:R-:W-:Y:S05]  /*4b0d0*/  BSYNC B1 ;  /* 0x0000000000017941 */ /* 0x000fea0003800000 */
.L_x_1428:
        /* <DEDUP_REMOVED lines=9> */
.L_x_1431:
[----:B------:R-:W-:Y:S05]  /*4b170*/  BSYNC B1 ;  /* 0x0000000000017941 */ /* 0x000fea0003800000 */
.L_x_1430:
        /* <DEDUP_REMOVED lines=9> */
.L_x_1433:
[----:B------:R-:W-:Y:S05]  /*4b210*/  BSYNC B1 ;  /* 0x0000000000017941 */ /* 0x000fea0003800000 */
.L_x_1432:
        /* <DEDUP_REMOVED lines=9> */
.L_x_1435:
[----:B------:R-:W-:Y:S05]  /*4b2b0*/  BSYNC B1 ;  /* 0x0000000000017941 */ /* 0x000fea0003800000 */
.L_x_1434:
        /* <DEDUP_REMOVED lines=9> */
.L_x_1437:
[----:B------:R-:W-:Y:S05]  /*4b350*/  BSYNC B1 ;  /* 0x0000000000017941 */ /* 0x000fea0003800000 */
.L_x_1436:
        /* <DEDUP_REMOVED lines=9> */
.L_x_1439:
[----:B------:R-:W-:Y:S05]  /*4b3f0*/  BSYNC B1 ;  /* 0x0000000000017941 */ /* 0x000fea0003800000 */
.L_x_1438:
        /* <DEDUP_REMOVED lines=9> */
.L_x_1441:
[----:B------:R-:W-:Y:S05]  /*4b490*/  BSYNC B1 ;  /* 0x0000000000017941 */ /* 0x000fea0003800000 */
.L_x_1440:
        /* <DEDUP_REMOVED lines=9> */
.L_x_1443:
[----:B------:R-:W-:Y:S05]  /*4b530*/  BSYNC B1 ;  /* 0x0000000000017941 */ /* 0x000fea0003800000 */
.L_x_1442:
        /* <DEDUP_REMOVED lines=9> */
.L_x_1445:
[----:B------:R-:W-:Y:S05]  /*4b5d0*/  BSYNC B1 ;  /* 0x0000000000017941 */ /* 0x000fea0003800000 */
.L_x_1444:
        /* <DEDUP_REMOVED lines=9> */
.L_x_1447:
[----:B------:R-:W-:Y:S05]  /*4b670*/  BSYNC B1 ;  /* 0x0000000000017941 */ /* 0x000fea0003800000 */
.L_x_1446:
        /* <DEDUP_REMOVED lines=9> */
.L_x_1449:
[----:B------:R-:W-:Y:S05]  /*4b710*/  BSYNC B1 ;  /* 0x0000000000017941 */ /* 0x000fea0003800000 */
.L_x_1448:
        /* <DEDUP_REMOVED lines=9> */
.L_x_1451:
[----:B------:R-:W-:Y:S05]  /*4b7b0*/  BSYNC B1 ;  /* 0x0000000000017941 */ /* 0x000fea0003800000 */
.L_x_1450:
        /* <DEDUP_REMOVED lines=9> */
.L_x_1453:
[----:B------:R-:W-:Y:S05]  /*4b850*/  BSYNC B1 ;  /* 0x0000000000017941 */ /* 0x000fea0003800000 */
.L_x_1452:
        /* <DEDUP_REMOVED lines=9> */
.L_x_1455:
[----:B------:R-:W-:Y:S05]  /*4b8f0*/  BSYNC B1 ;  /* 0x0000000000017941 */ /* 0x000fea0003800000 */
.L_x_1454:
        /* <DEDUP_REMOVED lines=9> */
.L_x_1457:
[----:B------:R-:W-:Y:S05]  /*4b990*/  BSYNC B1 ;  /* 0x0000000000017941 */ /* 0x000fea0003800000 */
.L_x_1456:
        /* <DEDUP_REMOVED lines=9> */
.L_x_1459:
[----:B------:R-:W-:Y:S05]  /*4ba30*/  BSYNC B1 ;  /* 0x0000000000017941 */ /* 0x000fea0003800000 */
.L_x_1458:
        /* <DEDUP_REMOVED lines=9> */
.L_x_1461:
[----:B------:R-:W-:Y:S05]  /*4bad0*/  BSYNC B1 ;  /* 0x0000000000017941 */ /* 0x000fea0003800000 */
.L_x_1460:
        /* <DEDUP_REMOVED lines=9> */
.L_x_1463:
[----:B------:R-:W-:Y:S05]  /*4bb70*/  BSYNC B1 ;  /* 0x0000000000017941 */ /* 0x000fea0003800000 */
.L_x_1462:
        /* <DEDUP_REMOVED lines=9> */
.L_x_1465:
[----:B------:R-:W-:Y:S05]  /*4bc10*/  BSYNC B1 ;  /* 0x0000000000017941 */ /* 0x000fea0003800000 */
.L_x_1464:
        /* <DEDUP_REMOVED lines=9> */
.L_x_1467:
[----:B------:R-:W-:Y:S05]  /*4bcb0*/  BSYNC B1 ;  /* 0x0000000000017941 */ /* 0x000fea0003800000 */
.L_x_1466:
        /* <DEDUP_REMOVED lines=9> */
.L_x_1469:
[----:B------:R-:W-:Y:S05]  /*4bd50*/  BSYNC B1 ;  /* 0x0000000000017941 */ /* 0x000fea0003800000 */
.L_x_1468:
        /* <DEDUP_REMOVED lines=9> */
.L_x_1471:
[----:B------:R-:W-:Y:S05]  /*4bdf0*/  BSYNC B1 ;  /* 0x0000000000017941 */ /* 0x000fea0003800000 */
.L_x_1470:
        /* <DEDUP_REMOVED lines=9> */
.L_x_1473:
[----:B------:R-:W-:Y:S05]  /*4be90*/  BSYNC B1 ;  /* 0x0000000000017941 */ /* 0x000fea0003800000 */
.L_x_1472:
        /* <DEDUP_REMOVED lines=9> */
.L_x_1475:
[----:B------:R-:W-:Y:S05]  /*4bf30*/  BSYNC B1 ;  /* 0x0000000000017941 */ /* 0x000fea0003800000 */
.L_x_1474:
        /* <DEDUP_REMOVED lines=9> */
.L_x_1477:
[----:B------:R-:W-:Y:S05]  /*4bfd0*/  BSYNC B1 ;  /* 0x0000000000017941 */ /* 0x000fea0003800000 */
.L_x_1476:
        /* <DEDUP_REMOVED lines=9> */
.L_x_1479:
[----:B------:R-:W-:Y:S05]  /*4c070*/  BSYNC B1 ;  /* 0x0000000000017941 */ /* 0x000fea0003800000 */
.L_x_1478:
        /* <DEDUP_REMOVED lines=9> */
.L_x_1481:
[----:B------:R-:W-:Y:S05]  /*4c110*/  BSYNC B1 ;  /* 0x0000000000017941 */ /* 0x000fea0003800000 */
.L_x_1480:
        /* <DEDUP_REMOVED lines=9> */
.L_x_1483:
[----:B------:R-:W-:Y:S05]  /*4c1b0*/  BSYNC B1 ;  /* 0x0000000000017941 */ /* 0x000fea0003800000 */
.L_x_1482:
        /* <DEDUP_REMOVED lines=9> */
.L_x_1485:
[----:B------:R-:W-:Y:S05]  /*4c250*/  BSYNC B1 ;  /* 0x0000000000017941 */ /* 0x000fea0003800000 */
.L_x_1484:
        /* <DEDUP_REMOVED lines=9> */
.L_x_1487:
[----:B------:R-:W-:Y:S05]  /*4c2f0*/  BSYNC B1 ;  /* 0x0000000000017941 */ /* 0x000fea0003800000 */
.L_x_1486:
        /* <DEDUP_REMOVED lines=9> */
.L_x_1489:
[----:B------:R-:W-:Y:S05]  /*4c390*/  BSYNC B1 ;  /* 0x0000000000017941 */ /* 0x000fea0003800000 */
.L_x_1488:
        /* <DEDUP_REMOVED lines=9> */
.L_x_1491:
[----:B------:R-:W-:Y:S05]  /*4c430*/  BSYNC B1 ;  /* 0x0000000000017941 */ /* 0x000fea0003800000 */
.L_x_1490:
        /* <DEDUP_REMOVED lines=9> */
.L_x_1493:
[----:B------:R-:W-:Y:S05]  /*4c4d0*/  BSYNC B1 ;  /* 0x0000000000017941 */ /* 0x000fea0003800000 */
.L_x_1492:
        /* <DEDUP_REMOVED lines=9> */
.L_x_1495:
[----:B------:R-:W-:Y:S05]  /*4c570*/  BSYNC B1 ;  /* 0x0000000000017941 */ /* 0x000fea0003800000 */
.L_x_1494:
        /* <DEDUP_REMOVED lines=9> */
.L_x_1497:
[----:B------:R-:W-:Y:S05]  /*4c610*/  BSYNC B1 ;  /* 0x0000000000017941 */ /* 0x000fea0003800000 */
.L_x_1496:
        /* <DEDUP_REMOVED lines=9> */
.L_x_1499:
[----:B------:R-:W-:Y:S05]  /*4c6b0*/  BSYNC B1 ;  /* 0x0000000000017941 */ /* 0x000fea0003800000 */
.L_x_1498:
        /* <DEDUP_REMOVED lines=9> */
.L_x_1501:
[----:B------:R-:W-:Y:S05]  /*4c750*/  BSYNC B1 ;  /* 0x0000000000017941 */ /* 0x000fea0003800000 */
.L_x_1500:
        /* <DEDUP_REMOVED lines=9> */
.L_x_1503:
[----:B------:R-:W-:Y:S05]  /*4c7f0*/  BSYNC B1 ;  /* 0x0000000000017941 */ /* 0x000fea0003800000 */
.L_x_1502:
        /* <DEDUP_REMOVED lines=9> */
.L_x_1505:
[----:B------:R-:W-:Y:S05]  /*4c890*/  BSYNC B1 ;  /* 0x0000000000017941 */ /* 0x000fea0003800000 */
.L_x_1504:
        /* <DEDUP_REMOVED lines=9> */
.L_x_1507:
[----:B------:R-:W-:Y:S05]  /*4c930*/  BSYNC B1 ;  /* 0x0000000000017941 */ /* 0x000fea0003800000 */
.L_x_1506:
        /* <DEDUP_REMOVED lines=9> */
.L_x_1509:
[----:B------:R-:W-:Y:S05]  /*4c9d0*/  BSYNC B1 ;  /* 0x0000000000017941 */ /* 0x000fea0003800000 */
.L_x_1508:
        /* <DEDUP_REMOVED lines=9> */
.L_x_1511:
[----:B------:R-:W-:Y:S05]  /*4ca70*/  BSYNC B1 ;  /* 0x0000000000017941 */ /* 0x000fea0003800000 */
.L_x_1510:
        /* <DEDUP_REMOVED lines=9> */
.L_x_1513:
[----:B------:R-:W-:Y:S05]  /*4cb10*/  BSYNC B1 ;  /* 0x0000000000017941 */ /* 0x000fea0003800000 */
.L_x_1512:
        /* <DEDUP_REMOVED lines=9> */
.L_x_1515:
[----:B------:R-:W-:Y:S05]  /*4cbb0*/  BSYNC B1 ;  /* 0x0000000000017941 */ /* 0x000fea0003800000 */
.L_x_1514:
        /* <DEDUP_REMOVED lines=9> */
.L_x_1517:
[----:B------:R-:W-:Y:S05]  /*4cc50*/  BSYNC B1 ;  /* 0x0000000000017941 */ /* 0x000fea0003800000 */
.L_x_1516:
        /* <DEDUP_REMOVED lines=9> */
.L_x_1519:
[----:B------:R-:W-:Y:S05]  /*4ccf0*/  BSYNC B1 ;  /* 0x0000000000017941 */ /* 0x000fea0003800000 */
.L_x_1518:
        /* <DEDUP_REMOVED lines=9> */
.L_x_1521:
[----:B------:R-:W-:Y:S05]  /*4cd90*/  BSYNC B1 ;  /* 0x0000000000017941 */ /* 0x000fea0003800000 */
.L_x_1520:
        /* <DEDUP_REMOVED lines=9> */
.L_x_1523:
[----:B------:R-:W-:Y:S05]  /*4ce30*/  BSYNC B1 ;  /* 0x0000000000017941 */ /* 0x000fea0003800000 */
.L_x_1522:
        /* <DEDUP_REMOVED lines=9> */
.L_x_1525:
[----:B------:R-:W-:Y:S05]  /*4ced0*/  BSYNC B1 ;  /* 0x0000000000017941 */ /* 0x000fea0003800000 */
.L_x_1524:
        /* <DEDUP_REMOVED lines=9> */
.L_x_1527:
[----:B------:R-:W-:Y:S05]  /*4cf70*/  BSYNC B1 ;  /* 0x0000000000017941 */ /* 0x000fea0003800000 */
.L_x_1526:
        /* <DEDUP_REMOVED lines=9> */
.L_x_1529:
[----:B------:R-:W-:Y:S05]  /*4d010*/  BSYNC B1 ;  /* 0x0000000000017941 */ /* 0x000fea0003800000 */
.L_x_1528:
        /* <DEDUP_REMOVED lines=9> */
.L_x_1531:
[----:B------:R-:W-:Y:S05]  /*4d0b0*/  BSYNC B1 ;  /* 0x0000000000017941 */ /* 0x000fea0003800000 */
.L_x_1530:
        /* <DEDUP_REMOVED lines=9> */
.L_x_1533:
[----:B------:R-:W-:Y:S05]  /*4d150*/  BSYNC B1 ;  /* 0x0000000000017941 */ /* 0x000fea0003800000 */
.L_x_1532:
        /* <DEDUP_REMOVED lines=9> */
.L_x_1535:
[----:B------:R-:W-:Y:S05]  /*4d1f0*/  BSYNC B1 ;  /* 0x0000000000017941 */ /* 0x000fea0003800000 */
.L_x_1534:
        /* <DEDUP_REMOVED lines=9> */
.L_x_1537:
[----:B------:R-:W-:Y:S05]  /*4d290*/  BSYNC B1 ;  /* 0x0000000000017941 */ /* 0x000fea0003800000 */
.L_x_1536:
        /* <DEDUP_REMOVED lines=9> */
.L_x_1539:
[----:B------:R-:W-:Y:S05]  /*4d330*/  BSYNC B1 ;  /* 0x0000000000017941 */ /* 0x000fea0003800000 */
.L_x_1538:
        /* <DEDUP_REMOVED lines=9> */
.L_x_1541:
[----:B------:R-:W-:Y:S05]  /*4d3d0*/  BSYNC B1 ;  /* 0x0000000000017941 */ /* 0x000fea0003800000 */
.L_x_1540:
        /* <DEDUP_REMOVED lines=9> */
.L_x_1543:
[----:B------:R-:W-:Y:S05]  /*4d470*/  BSYNC B1 ;  /* 0x0000000000017941 */ /* 0x000fea0003800000 */
.L_x_1542:
        /* <DEDUP_REMOVED lines=9> */
.L_x_1545:
[----:B------:R-:W-:Y:S05]  /*4d510*/  BSYNC B1 ;  /* 0x0000000000017941 */ /* 0x000fea0003800000 */
.L_x_1544:
        /* <DEDUP_REMOVED lines=9> */
.L_x_1547:
[----:B------:R-:W-:Y:S05]  /*4d5b0*/  BSYNC B1 ;  /* 0x0000000000017941 */ /* 0x000fea0003800000 */
.L_x_1546:
        /* <DEDUP_REMOVED lines=9> */
.L_x_1549:
[----:B------:R-:W-:Y:S05]  /*4d650*/  BSYNC B1 ;  /* 0x0000000000017941 */ /* 0x000fea0003800000 */
.L_x_1548:
        /* <DEDUP_REMOVED lines=9> */
.L_x_1551:
[----:B------:R-:W-:Y:S05]  /*4d6f0*/  BSYNC B1 ;  /* 0x0000000000017941 */ /* 0x000fea0003800000 */
.L_x_1550:
        /* <DEDUP_REMOVED lines=9> */
.L_x_1553:
[----:B------:R-:W-:Y:S05]  /*4d790*/  BSYNC B1 ;  /* 0x0000000000017941 */ /* 0x000fea0003800000 */
.L_x_1552:
[----:B0--345:R-:W-:Y:S01]  /*4d7a0*/  HADD2.F32 R9, -RZ, R3.H0_H0 ;  /* 0x20000003ff097230 */ /* 0x039fe20000004100 */
        /* <DEDUP_REMOVED lines=8> */
.L_x_1555:
[----:B------:R-:W-:Y:S05]  /*4d830*/  BSYNC B1 ;  /* 0x0000000000017941 */ /* 0x000fea0003800000 */
.L_x_1554:
        /* <DEDUP_REMOVED lines=9> */
.L_x_1557:
[----:B------:R-:W-:Y:S05]  /*4d8d0*/  BSYNC B1 ;  /* 0x0000000000017941 */ /* 0x000fea0003800000 */
.L_x_1556:
[----:B------:R-:W-:Y:S05]  /*4d8e0*/  @!P1 BRA `(.L_x_1558) ;  /* 0x00000124002c9947 */ /* 0x000fea0003800000 */
[----:B-----5:R-:W-:-:S05]  /*4d8f0*/  HADD2.F32 R3, -RZ, R3.H0_H0 ;  /* 0x20000003ff037230 */ /* 0x020fca0000004100 */
[----:B------:R-:W-:-:S04]  /*4d900*/  FMUL R0, R3, R16 ;  /* 0x0000001003007220 */ /* 0x000fc80000400000 */
[----:B------:R-:W-:-:S05]  /*4d910*/  FFMA R0, R151, R2, R0 ;  /* 0x0000000297007223 */ /* 0x000fca0000000000 */
[----:B------:R-:W-:-:S05]  /*4d920*/  F2FP.F16.F32.PACK_AB R0, RZ, R0 ;  /* 0x00000000ff00723e */ /* 0x000fca00000000ff */
[----:B------:R0:W-:Y:S01]  /*4d930*/  STG.E.U16 desc[UR46][R4.64+0x3f2], R0 ;  /* 0x0003f20004007986 */ /* 0x0001e2000c10152e */
[----:B------:R-:W-:Y:S05]  /*4d940*/  BRA `(.L_x_1558) ;  /* 0x0000012400147947 */ /* 0x000fea0003800000 */
.L_x_29:
[----:B------:R-:W2:Y:S01]  /*4d950*/  LDL.LU R4, [R1+0x800] ;  /* 0x0008000001047983 */ /* 0x000ea20000300800 */
[----:B------:R-:W-:-:S03]  /*4d960*/  ULDC.64 UR4, c[0x0][0x5c0] ;  /* 0x0001700000047ab9 */ /* 0x000fc60000000a00 */
[----:B------:R-:W3:Y:S04]  /*4d970*/  LDL.LU R5, [R1+0x804] ;  /* 0x0008040001057983 */ /* 0x000ee80000300800 */
[----:B------:R-:W4:Y:S04]  /*4d980*/  LDL.LU R14, [R1+0x808] ;  /* 0x00080800010e7983 */ /* 0x000f280000300800 */
[----:B------:R-:W5:Y:S04]  /*4d990*/  LDL.LU R235, [R1+0x894] ;  /* 0x0008940001eb7983 */ /* 0x000f680000300800 */
        /* <DEDUP_REMOVED lines=63> */
[----:B------:R-:W5:Y:S01]  /*4dd90*/  LDL.LU R193, [R1+0x994] ;  /* 0x0009940001c17983 */ /* 0x000f620000300800 */
[----:B------:R-:W-:-:S03]  /*4dda0*/  LEA R12, P1, R8, UR4, 0x1 ;  /* 0x00000004080c7c11 */ /* 0x000fc6000f8208ff */
[----:B------:R-:W5:Y:S04]  /*4ddb0*/  LDL.LU R192, [R1+0x998] ;  /* 0x0009980001c07983 */ /* 0x000f680000300800 */
[----:B------:R-:W5:Y:S04]  /*4ddc0*/  LDL.LU R194, [R1+0x99c] ;  /* 0x00099c0001c27983 */ /* 0x000f680000300800 */
[----:B------:R-:W5:Y:S04]  /*4ddd0*/  LDL.LU R195, [R1+0x9a0] ;  /* 0x0009a00001c37983 */ /* 0x000f680000300800 */
[----:B------:R-:W5:Y:S01]  /*4dde0*/  LDL.LU R197, [R1+0x9a4] ;  /* 0x0009a40001c57983 */ /* 0x000f620000300800 */
[----:B------:R-:W-:-:S03]  /*4ddf0*/  LEA.HI.X R13, R8, UR5, R19, 0x1, P1 ;  /* 0x00000005080d7c11 */ /* 0x000fc600088f0c13 */
[----:B------:R-:W5:Y:S04]  /*4de00*/  LDL.LU R196, [R1+0x9a8] ;  /* 0x0009a80001c47983 */ /* 0x000f680000300800 */
[----:B------:R-:W5:Y:S04]  /*4de10*/  LDL.LU R198, [R1+0x9ac] ;  /* 0x0009ac0001c67983 */ /* 0x000f680000300800 */
[----:B------:R-:W5:Y:S01]  /*4de20*/  LDL.LU R199, [R1+0x9b0] ;  /* 0x0009b00001c77983 */ /* 0x000f620000300800 */
[----:B--2---:R-:W-:-:S03]  /*4de30*/  FMUL R4, R4, R2 ;  /* 0x0000000204047220 */ /* 0x004fc60000400000 */
[----:B------:R-:W2:Y:S01]  /*4de40*/  LDL.LU R201, [R1+0x9b4] ;  /* 0x0009b40001c97983 */ /* 0x000ea20000300800 */
[----:B------:R-:W-:Y:S02]  /*4de50*/  ISETP.GT.AND P1, PT, R0, 0x1, P0 ;  /* 0x000000010000780c */ /* 0x000fe40000724270 */
[----:B------:R-:W-:Y:S01]  /*4de60*/  F2FP.F16.F32.PACK_AB R4, RZ, R4 ;  /* 0x00000004ff04723e */ /* 0x000fe200000000ff */
[----:B------:R-:W2:Y:S04]  /*4de70*/  LDL.LU R200, [R1+0x9b8] ;  /* 0x0009b80001c87983 */ /* 0x000ea80000300800 */
[----:B------:R-:W2:Y:S04]  /*4de80*/  LDL.LU R202, [R1+0x9bc] ;  /* 0x0009bc0001ca7983 */ /* 0x000ea80000300800 */
[----:B------:R-:W2:Y:S04]  /*4de90*/  LDL.LU R203, [R1+0x9c0] ;  /* 0x0009c00001cb7983 */ /* 0x000ea80000300800 */
[----:B------:R-:W2:Y:S04]  /*4dea0*/  LDL.LU R205, [R1+0x9c4] ;  /* 0x0009c40001cd7983 */ /* 0x000ea80000300800 */
[----:B------:R-:W2:Y:S04]  /*4deb0*/  LDL.LU R204, [R1+0x9c8] ;  /* 0x0009c80001cc7983 */ /* 0x000ea80000300800 */
[----:B------:R3:W-:Y:S04]  /*4dec0*/  @P2 STG.E.U16 desc[UR46][R12.64], R4 ;  /* 0x000000040c002986 */ /* 0x0007e8000c10152e */
[----:B------:R-:W2:Y:S04]  /*4ded0*/  LDL.LU R206, [R1+0x9cc] ;  /* 0x0009cc0001ce7983 */ /* 0x000ea80000300800 */
[----:B------:R-:W2:Y:S01]  /*4dee0*/  LDL.LU R207, [R1+0x9d0] ;  /* 0x0009d00001cf7983 */ /* 0x000ea20000300800 */
[----:B---3--:R-:W-:-:S03]  /*4def0*/  FMUL R4, R5, R2 ;  /* 0x0000000205047220 */ /* 0x008fc60000400000 */
[----:B------:R-:W3:Y:S04]  /*4df00*/  LDL.LU R209, [R1+0x9d4] ;  /* 0x0009d40001d17983 */ /* 0x000ee80000300800 */
[----:B------:R-:W3:Y:S01]  /*4df10*/  LDL.LU R208, [R1+0x9d8] ;  /* 0x0009d80001d07983 */ /* 0x000ee20000300800 */
[----:B------:R-:W-:-:S03]  /*4df20*/  F2FP.F16.F32.PACK_AB R4, RZ, R4 ;  /* 0x00000004ff04723e */ /* 0x000fc600000000ff */
[----:B------:R-:W3:Y:S04]  /*4df30*/  LDL.LU R210, [R1+0x9dc] ;  /* 0x0009dc0001d27983 */ /* 0x000ee80000300800 */
[----:B------:R-:W3:Y:S01]  /*4df40*/  LDL.LU R211, [R1+0x9e0] ;  /* 0x0009e00001d37983 */ /* 0x000ee20000300800 */
[----:B------:R-:W-:-:S03]  /*4df50*/  PRMT R6, R4, 0x7610, R6 ;  /* 0x0000761004067816 */ /* 0x000fc60000000006 */
[----:B------:R-:W3:Y:S01]  /*4df60*/  LDL.LU R213, [R1+0x9e4] ;  /* 0x0009e40001d57983 */ /* 0x000ee20000300800 */
[----:B------:R-:W-:-:S03]  /*4df70*/  @P1 MOV R4, R12 ;  /* 0x0000000c00041202 */ /* 0x000fc60000000f00 */
[----:B------:R-:W3:Y:S01]  /*4df80*/  LDL.LU R212, [R1+0x9e8] ;  /* 0x0009e80001d47983 */ /* 0x000ee20000300800 */
[----:B------:R-:W-:-:S03]  /*4df90*/  @P1 IMAD.MOV.U32 R5, RZ, RZ, R13 ;  /* 0x000000ffff051224 */ /* 0x000fc600078e000d */
[----:B------:R-:W3:Y:S04]  /*4dfa0*/  LDL.LU R214, [R1+0x9ec] ;  /* 0x0009ec0001d67983 */ /* 0x000ee80000300800 */
[----:B------:R-:W3:Y:S04]  /*4dfb0*/  LDL.LU R215, [R1+0x9f0] ;  /* 0x0009f00001d77983 */ /* 0x000ee80000300800 */
[----:B------:R-:W3:Y:S04]  /*4dfc0*/  LDL.LU R217, [R1+0x9f4] ;  /* 0x0009f40001d97983 */ /* 0x000ee80000300800 */
[----:B------:R-:W3:Y:S04]  /*4dfd0*/  LDL.LU R216, [R1+0x9f8] ;  /* 0x0009f80001d87983 */ /* 0x000ee80000300800 */
[----:B------:R-:W3:Y:S04]  /*4dfe0*/  LDL.LU R218, [R1+0x9fc] ;  /* 0x0009fc0001da7983 */ /* 0x000ee80000300800 */
[----:B------:R-:W3:Y:S04]  /*4dff0*/  LDL.LU R8, [R1+0x888] ;  /* 0x0008880001087983 */ /* 0x000ee80000300800 */
[----:B------:R-:W3:Y:S04]  /*4e000*/  LDL.LU R9, [R1+0x88c] ;  /* 0x00088c0001097983 */ /* 0x000ee80000300800 */
[----:B------:R-:W3:Y:S04]  /*4e010*/  LDL.LU R19, [R1+0x890] ;  /* 0x0008900001137983 */ /* 0x000ee80000300800 */
[----:B------:R0:W-:Y:S04]  /*4e020*/  @P1 STG.E.U16 desc[UR46][R4.64+0x2], R6 ;  /* 0x0000020604001986 */ /* 0x0001e8000c10152e */
[----:B0-----:R-:W5:Y:S01]  /*4e030*/  LDL.LU R5, [R1+0x80c] ;  /* 0x00080c0001057983 */ /* 0x001f620000300800 */
[----:B------:R-:W-:Y:S01]  /*4e040*/  ISETP.GT.AND P5, PT, R3, 0x8, PT ;  /* 0x000000080300780c */ /* 0x000fe20003fa4270 */
[----:B------:R-:W-:Y:S01]  /*4e050*/  USHF.L.U32 UR5, UR8, 0x4, URZ ;  /* 0x0000000408057899 */ /* 0x000fe2000800063f */
[----:B----4-:R-:W-:Y:S01]  /*4e060*/  FMUL R4, R14, R2 ;  /* 0x000000020e047220 */ /* 0x010fe20000400000 */
[----:B------:R-:W-:Y:S01]  /*4e070*/  USHF.L.U64.HI UR4, UR8, 0x4, UR9 ;  /* 0x0000000408047899 */ /* 0x000fe20008010209 */
[----:B------:R-:W-:-:S03]  /*4e080*/  ISETP.GT.AND P1, PT, R0, RZ, P5 ;  /* 0x000000ff0000720c */ /* 0x000fc60002f24270 */
[----:B------:R-:W-:Y:S02]  /*4e090*/  IADD3 R14, P2, R12, UR5, RZ ;  /* 0x000000050c0e7c10 */ /* 0x000fe4000ff5e0ff */
[----:B------:R-:W-:Y:S02]  /*4e0a0*/  F2FP.F16.F32.PACK_AB R4, RZ, R4 ;  /* 0x00000004ff04723e */ /* 0x000fe400000000ff */
[----:B------:R-:W-:-:S06]  /*4e0b0*/  IADD3.X R15, R13, UR4, RZ, P2, !PT ;  /* 0x000000040d0f7c10 */ /* 0x000fcc00097fe4ff */
[----:B------:R5:W-:Y:S01]  /*4e0c0*/  @P1 STG.E.U16 desc[UR46][R14.64], R4 ;  /* 0x000000040e001986 */ /* 0x000be2000c10152e */
[----:B------:R-:W-:Y:S01]  /*4e0d0*/  ISETP.GT.AND P1, PT, R0, 0x1, P5 ;  /* 0x000000010000780c */ /* 0x000fe20002f24270 */
[----:B-----5:R-:W-:-:S12]  /*4e0e0*/  FMUL R4, R5, R2 ;  /* 0x0000000205047220 */ /* 0x020fd80000400000 */
[----:B------:R-:W-:Y:S02]  /*4e0f0*/  @P1 MOV R5, R15 ;  /* 0x0000000f00051202 */ /* 0x000fe40000000f00 */
[----:B------:R-:W-:-:S04]  /*4e100*/  F2FP.F16.F32.PACK_AB R4, RZ, R4 ;  /* 0x00000004ff04723e */ /* 0x000fc800000000ff */
[----:B------:R-:W-:Y:S01]  /*4e110*/  PRMT R6, R4, 0x7610, R6 ;  /* 0x0000761004067816 */ /* 0x000fe20000000006 */
[----:B------:R-:W-:-:S05]  /*4e120*/  @P1 IMAD.MOV.U32 R4, RZ, RZ, R14 ;  /* 0x000000ffff041224 */ /* 0x000fca00078e000e */
[----:B------:R0:W-:Y:S04]  /*4e130*/  @P1 STG.E.U16 desc[UR46][R4.64+0x2], R6 ;  /* 0x0000020604001986 */ /* 0x0001e8000c10152e */
[----:B0-----:R-:W4:Y:S01]  /*4e140*/  LDL.LU R5, [R1+0x810] ;  /* 0x0008100001057983 */ /* 0x001f220000300800 */
[----:B------:R-:W-:Y:S01]  /*4e150*/  ISETP.GT.AND P1, PT, R0, 0x8, P0 ;  /* 0x000000080000780c */ /* 0x000fe20000724270 */
[----:B----4-:R-:W-:-:S12]  /*4e160*/  FMUL R4, R5, R2 ;  /* 0x0000000205047220 */ /* 0x010fd80000400000 */
[----:B------:R-:W-:Y:S01]  /*4e170*/  @P1 IMAD.MOV.U32 R5, RZ, RZ, R13 ;  /* 0x000000ffff051224 */ /* 0x000fe200078e000d */
        /* <DEDUP_REMOVED lines=9> */
[----:B------:R-:W-:Y:S02]  /*4e210*/  PRMT R6, R4, 0x7610, R6 ;  /* 0x0000761004067816 */ /* 0x000fe40000000006 */
[----:B------:R-:W-:-:S05]  /*4e220*/  @P1 MOV R4, R12 ;  /* 0x0000000c00041202 */ /* 0x000fca0000000f00 */
[----:B------:R0:W-:Y:S04]  /*4e230*/  @P1 STG.E.U16 desc[UR46][R4.64+0x12], R6 ;  /* 0x0000120604001986 */ /* 0x0001e8000c10152e */
[----:B0-----:R-:W4:Y:S01]  /*4e240*/  LDL.LU R5, [R1+0x818] ;  /* 0x0008180001057983 */ /* 0x001f220000300800 */
[----:B------:R-:W-:Y:S01]  /*4e250*/  ISETP.GT.AND P1, PT, R0, 0x8, P5 ;  /* 0x000000080000780c */ /* 0x000fe20002f24270 */
[----:B----4-:R-:W-:-:S12]  /*4e260*/  FMUL R4, R5, R2 ;  /* 0x0000000205047220 */ /* 0x010fd80000400000 */
        /* <DEDUP_REMOVED lines=214> */
[C---:B------:R-:W-:Y:S01]  /*4efd0*/  ISETP.GT.AND P1, PT, R0.reuse, 0x41, P0 ;  /* 0x000000410000780c */ /* 0x040fe20000724270 */
[-C--:B------:R-:W-:Y:S01]  /*4efe0*/  FMUL R7, R7, R2.reuse ;  /* 0x0000000207077220 */ /* 0x080fe20000400000 */
[C---:B------:R-:W-:Y:S01]  /*4eff0*/  ISETP.GT.AND P2, PT, R0.reuse, 0x58, P5 ;  /* 0x000000580000780c */ /* 0x040fe20002f44270 */
[-C--:B------:R-:W-:Y:S01]  /*4f000*/  FMUL R17, R17, R2.reuse ;  /* 0x0000000211117220 */ /* 0x080fe20000400000 */
[----:B------:R-:W-:Y:S01]  /*4f010*/  ISETP.GT.AND P3, PT, R0, 0x59, P5 ;  /* 0x000000590000780c */ /* 0x000fe20002f64270 */
[-C--:B------:R-:W-:Y:S01]  /*4f020*/  FMUL R10, R10, R2.reuse ;  /* 0x000000020a0a7220 */ /* 0x080fe20000400000 */
[----:B------:R-:W-:Y:S01]  /*4f030*/  ISETP.GT.AND P4, PT, R0, 0x61, P0 ;  /* 0x000000610000780c */ /* 0x000fe20000784270 */
[-C--:B------:R-:W-:Y:S01]  /*4f040*/  FMUL R11, R11, R2.reuse ;  /* 0x000000020b0b7220 */ /* 0x080fe20000400000 */
[----:B------:R-:W-:Y:S01]  /*4f050*/  F2FP.F16.F32.PACK_AB R7, RZ, R7 ;  /* 0x00000007ff07723e */ /* 0x000fe200000000ff */
[-C--:B------:R-:W-:Y:S01]  /*4f060*/  FMUL R18, R18, R2.reuse ;  /* 0x0000000212127220 */ /* 0x080fe20000400000 */
        /* <DEDUP_REMOVED lines=51> */
[-C--:B--2---:R-:W-:Y:S01]  /*4f3a0*/  FMUL R201, R201, R2.reuse ;  /* 0x00000002c9c97220 */ /* 0x084fe20000400000 */
[-C--:B------:R-:W-:Y:S01]  /*4f3b0*/  FMUL R199, R199, R2.reuse ;  /* 0x00000002c7c77220 */ /* 0x080fe20000400000 */
[-C--:B------:R-:W-:Y:S01]  /*4f3c0*/  FMUL R200, R200, R2.reuse ;  /* 0x00000002c8c87220 */ /* 0x080fe20000400000 */
[-C--:B------:R-:W-:Y:S01]  /*4f3d0*/  FMUL R202, R202, R2.reuse ;  /* 0x00000002caca7220 */ /* 0x080fe20000400000 */
[-C--:B------:R-:W-:Y:S01]  /*4f3e0*/  FMUL R205, R205, R2.reuse ;  /* 0x00000002cdcd7220 */ /* 0x080fe20000400000 */
[-C--:B------:R-:W-:Y:S01]  /*4f3f0*/  FMUL R203, R203, R2.reuse ;  /* 0x00000002cbcb7220 */ /* 0x080fe20000400000 */
[-C--:B------:R-:W-:Y:S01]  /*4f400*/  FMUL R204, R204, R2.reuse ;  /* 0x00000002cccc7220 */ /* 0x080fe20000400000 */
[-C--:B------:R-:W-:Y:S01]  /*4f410*/  FMUL R206, R206, R2.reuse ;  /* 0x00000002cece7220 */ /* 0x080fe20000400000 */
[-C--:B---3--:R-:W-:Y:S01]  /*4f420*/  FMUL R209, R209, R2.reuse ;  /* 0x00000002d1d17220 */ /* 0x088fe20000400000 */
        /* <DEDUP_REMOVED lines=11> */
[----:B----4-:R-:W-:Y:S01]  /*4f4e0*/  FMUL R4, R5, R2 ;  /* 0x0000000205047220 */ /* 0x010fe20000400000 */
[----:B------:R-:W-:-:S04]  /*4f4f0*/  @P1 MOV R5, R13 ;  /* 0x0000000d00051202 */ /* 0x000fc80000000f00 */
[----:B------:R-:W-:-:S04]  /*4f500*/  F2FP.F16.F32.PACK_AB R4, RZ, R4 ;  /* 0x00000004ff04723e */ /* 0x000fc800000000ff */
[----:B------:R-:W-:Y:S01]  /*4f510*/  PRMT R6, R4, 0x7610, R6 ;  /* 0x0000761004067816 */ /* 0x000fe20000000006 */
[----:B------:R-:W-:-:S05]  /*4f520*/  @P1 IMAD.MOV.U32 R4, RZ, RZ, R12 ;  /* 0x000000ffff041224 */ /* 0x000fca00078e000c */
[----:B------:R0:W-:Y:S01]  /*4f530*/  @P1 STG.E.U16 desc[UR46][R4.64+0x82], R6 ;  /* 0x0000820604001986 */ /* 0x0001e2000c10152e */
[----:B------:R-:W-:Y:S01]  /*4f540*/  ISETP.GT.AND P1, PT, R0, 0x40, P5 ;  /* 0x000000400000780c */ /* 0x000fe20002f24270 */
[-C--:B0-----:R-:W-:Y:S01]  /*4f550*/  FMUL R4, R8, R2.reuse ;  /* 0x0000000208047220 */ /* 0x081fe20000400000 */
[----:B------:R-:W-:-:S11]  /*4f560*/  FMUL R8, R223, R2 ;  /* 0x00000002df087220 */ /* 0x000fd60000400000 */
[----:B------:R-:W-:Y:S01]  /*4f570*/  @P1 IMAD.MOV.U32 R5, RZ, RZ, R15 ;  /* 0x000000ffff051224 */ /* 0x000fe200078e000f */
        /* <DEDUP_REMOVED lines=9> */
[----:B------:R-:W-:Y:S02]  /*4f610*/  PRMT R6, R4, 0x7610, R6 ;  /* 0x0000761004067816 */ /* 0x000fe40000000006 */
[----:B------:R-:W-:-:S05]  /*4f620*/  @P1 MOV R4, R14 ;  /* 0x0000000e00041202 */ /* 0x000fca0000000f00 */
[----:B------:R0:W-:Y:S01]  /*4f630*/  @P1 STG.E.U16 desc[UR46][R4.64+0x82], R6 ;  /* 0x0000820604001986 */ /* 0x0001e2000c10152e */
[----:B------:R-:W-:Y:S01]  /*4f640*/  ISETP.GT.AND P1, PT, R0, 0x48, P0 ;  /* 0x000000480000780c */ /* 0x000fe20000724270 */
[-C--:B0-----:R-:W-:Y:S01]  /*4f650*/  FMUL R4, R19, R2.reuse ;  /* 0x0000000213047220 */ /* 0x081fe20000400000 */
[----:B------:R-:W-:-:S11]  /*4f660*/  FMUL R19, R221, R2 ;  /* 0x00000002dd137220 */ /* 0x000fd60000400000 */
[----:B------:R-:W-:Y:S02]  /*4f670*/  @P1 MOV R5, R13 ;  /* 0x0000000d00051202 */ /* 0x000fe40000000f00 */
[----:B------:R-:W-:-:S04]  /*4f680*/  F2FP.F16.F32.PACK_AB R4, RZ, R4 ;  /* 0x00000004ff04723e */ /* 0x000fc800000000ff */
[----:B------:R-:W-:Y:S01]  /*4f690*/  PRMT R6, R4, 0x7610, R6 ;  /* 0x0000761004067816 */ /* 0x000fe20000000006 */
[----:B------:R-:W-:-:S05]  /*4f6a0*/  @P1 IMAD.MOV.U32 R4, RZ, RZ, R12 ;  /* 0x000000ffff041224 */ /* 0x000fca00078e000c */
[----:B------:R0:W-:Y:S01]  /*4f6b0*/  @P1 STG.E.U16 desc[UR46][R4.64+0x90], R6 ;  /* 0x0000900604001986 */ /* 0x0001e2000c10152e */
[----:B------:R-:W-:Y:S01]  /*4f6c0*/  ISETP.GT.AND P1, PT, R0, 0x49, P0 ;  /* 0x000000490000780c */ /* 0x000fe20000724270 */
[----:B0-----:R-:W-:-:S12]  /*4f6d0*/  FMUL R4, R235, R2 ;  /* 0x00000002eb047220 */ /* 0x001fd80000400000 */
[----:B------:R-:W-:Y:S01]  /*4f6e0*/  @P1 IMAD.MOV.U32 R5, RZ, RZ, R13 ;  /* 0x000000ffff051224 */ /* 0x000fe200078e000d */
[----:B------:R-:W2:Y:S01]  /*4f6f0*/  LDL.LU R235, [R1+0x7c4] ;  /* 0x0007c40001eb7983 */ /* 0x000ea20000300800 */
[----:B------:R-:W-:-:S04]  /*4f700*/  F2FP.F16.F32.PACK_AB R4, RZ, R4 ;  /* 0x00000004ff04723e */ /* 0x000fc800000000ff */
[----:B------:R-:W-:Y:S01]  /*4f710*/  PRMT R6, R4, 0x7610, R6 ;  /* 0x0000761004067816 */ /* 0x000fe20000000006 */
[----:B------:R-:W-:-:S05]  /*4f720*/  @P1 IMAD.MOV.U32 R4, RZ, RZ, R12 ;  /* 0x000000ffff041224 */ /* 0x000fca00078e000c */
[----:B------:R0:W-:Y:S01]  /*4f730*/  @P1 STG.E.U16 desc[UR46][R4.64+0x92], R6 ;  /* 0x0000920604001986 */ /* 0x0001e2000c10152e */
[----:B------:R-:W-:Y:S01]  /*4f740*/  ISETP.GT.AND P1, PT, R0, 0x48, P5 ;  /* 0x000000480000780c */ /* 0x000fe20002f24270 */
[----:B0-----:R-:W-:-:S12]  /*4f750*/  FMUL R4, R234, R2 ;  /* 0x00000002ea047220 */ /* 0x001fd80000400000 */
[----:B------:R-:W-:Y:S01]  /*4f760*/  @P1 IMAD.MOV.U32 R5, RZ, RZ, R15 ;  /* 0x000000ffff051224 */ /* 0x000fe200078e000f */
[----:B------:R-:W3:Y:S01]  /*4f770*/  LDL.LU R234, [R1+0x7c8] ;  /* 0x0007c80001ea7983 */ /* 0x000ee20000300800 */
[----:B------:R-:W-:-:S04]  /*4f780*/  F2FP.F16.F32.PACK_AB R4, RZ, R4 ;  /* 0x00000004ff04723e */ /* 0x000fc800000000ff */
[----:B------:R-:W-:Y:S02]  /*4f790*/  PRMT R6, R4, 0x7610, R6 ;  /* 0x0000761004067816 */ /* 0x000fe40000000006 */
[----:B------:R-:W-:-:S05]  /*4f7a0*/  @P1 MOV R4, R14 ;  /* 0x0000000e00041202 */ /* 0x000fca0000000f00 */
[----:B------:R0:W-:Y:S01]  /*4f7b0*/  @P1 STG.E.U16 desc[UR46][R4.64+0x90], R6 ;  /* 0x0000900604001986 */ /* 0x0001e2000c10152e */
[----:B------:R-:W-:Y:S01]  /*4f7c0*/  ISETP.GT.AND P1, PT, R0, 0x49, P5 ;  /* 0x000000490000780c */ /* 0x000fe20002f24270 */
[----:B0-----:R-:W-:-:S12]  /*4f7d0*/  FMUL R4, R233, R2 ;  /* 0x00000002e9047220 */ /* 0x001fd80000400000 */
[----:B------:R-:W-:Y:S01]  /*4f7e0*/  @P1 MOV R5, R15 ;  /* 0x0000000f00051202 */ /* 0x000fe20000000f00 */
[----:B------:R-:W4:Y:S01]  /*4f7f0*/  LDL.LU R233, [R1+0x7cc] ;  /* 0x0007cc0001e97983 */ /* 0x000f220000300800 */
[----:B------:R-:W-:-:S04]  /*4f800*/  F2FP.F16.F32.PACK_AB R4, RZ, R4 ;  /* 0x00000004ff04723e */ /* 0x000fc800000000ff */
[----:B------:R-:W-:Y:S01]  /*4f810*/  PRMT R6, R4, 0x7610, R6 ;  /* 0x0000761004067816 */ /* 0x000fe20000000006 */
[----:B------:R-:W-:-:S05]  /*4f820*/  @P1 IMAD.MOV.U32 R4, RZ, RZ, R14 ;  /* 0x000000ffff041224 */ /* 0x000fca00078e000e */
[----:B------:R0:W-:Y:S01]  /*4f830*/  @P1 STG.E.U16 desc[UR46][R4.64+0x92], R6 ;  /* 0x0000920604001986 */ /* 0x0001e2000c10152e */
[----:B------:R-:W-:Y:S01]  /*4f840*/  ISETP.GT.AND P1, PT, R0, 0x50, P0 ;  /* 0x000000500000780c */ /* 0x000fe20000724270 */
[----:B0-----:R-:W-:-:S12]  /*4f850*/  FMUL R4, R232, R2 ;  /* 0x00000002e8047220 */ /* 0x001fd80000400000 */
[----:B------:R-:W-:Y:S01]  /*4f860*/  @P1 IMAD.MOV.U32 R5, RZ, RZ, R13 ;  /* 0x000000ffff051224 */ /* 0x000fe200078e000d */
[----:B------:R-:W5:Y:S01]  /*4f870*/  LDL.LU R232, [R1+0x7d0] ;  /* 0x0007d00001e87983 */ /* 0x000f620000300800 */
        /* <DEDUP_REMOVED lines=9> */
[----:B------:R-:W-:Y:S02]  /*4f910*/  PRMT R6, R4, 0x7610, R6 ;  /* 0x0000761004067816 */ /* 0x000fe40000000006 */
[----:B------:R-:W-:-:S05]  /*4f920*/  @P1 MOV R4, R12 ;  /* 0x0000000c00041202 */ /* 0x000fca0000000f00 */
[----:B------:R0:W-:Y:S01]  /*4f930*/  @P1 STG.E.U16 desc[UR46][R4.64+0xa2], R6 ;  /* 0x0000a20604001986 */ /* 0x0001e2000c10152e */
[----:B------:R-:W-:Y:S01]  /*4f940*/  ISETP.GT.AND P1, PT, R0, 0x50, P5 ;  /* 0x000000500000780c */ /* 0x000fe20002f24270 */
[----:B0-----:R-:W-:-:S12]  /*4f950*/  FMUL R4, R230, R2 ;  /* 0x00000002e6047220 */ /* 0x001fd80000400000 */
[----:B------:R-:W-:Y:S01]  /*4f960*/  @P1 MOV R5, R15 ;  /* 0x0000000f00051202 */ /* 0x000fe20000000f00 */
        /* <DEDUP_REMOVED lines=28> */
[----:B------:R0:W-:Y:S02]  /*4fb30*/  @P1 STG.E.U16 desc[UR46][R4.64+0xb2], R6 ;  /* 0x0000b20604001986 */ /* 0x0001e4000c10152e */
[-C--:B0-----:R-:W-:Y:S01]  /*4fb40*/  FMUL R5, R226, R2.reuse ;  /* 0x00000002e2057220 */ /* 0x081fe20000400000 */
[-C--:B------:R-:W-:Y:S01]  /*4fb50*/  FMUL R4, R225, R2.reuse ;  /* 0x00000002e1047220 */ /* 0x080fe20000400000 */
[----:B------:R-:W-:Y:S01]  /*4fb60*/  ISETP.GT.AND P1, PT, R0, 0x60, P0 ;  /* 0x000000600000780c */ /* 0x000fe20000724270 */
[----:B------:R-:W-:Y:S01]  /*4fb70*/  FMUL R6, R224, R2 ;  /* 0x00000002e0067220 */ /* 0x000fe20000400000 */
[----:B------:R-:W5:Y:S01]  /*4fb80*/  LDL.LU R226, [R1+0x7e8] ;  /* 0x0007e80001e27983 */ /* 0x000f620000300800 */
[----:B------:R-:W-:Y:S02]  /*4fb90*/  F2FP.F16.F32.PACK_AB R5, RZ, R5 ;  /* 0x00000005ff05723e */ /* 0x000fe400000000ff */
[----:B------:R-:W-:Y:S01]  /*4fba0*/  F2FP.F16.F32.PACK_AB R4, RZ, R4 ;  /* 0x00000004ff04723e */ /* 0x000fe200000000ff */
[----:B------:R-:W5:Y:S01]  /*4fbb0*/  LDL.LU R225, [R1+0x7ec] ;  /* 0x0007ec0001e17983 */ /* 0x000f620000300800 */
[----:B------:R-:W-:Y:S01]  /*4fbc0*/  PRMT R219, R5, 0x7610, R219 ;  /* 0x0000761005db7816 */ /* 0x000fe200000000db */
[--C-:B------:R-:W-:Y:S01]  /*4fbd0*/  @P2 IMAD.MOV.U32 R5, RZ, RZ, R15.reuse ;  /* 0x000000ffff052224 */ /* 0x100fe200078e000f */
[----:B------:R-:W-:Y:S01]  /*4fbe0*/  PRMT R220, R4, 0x7610, R220 ;  /* 0x0000761004dc7816 */ /* 0x000fe200000000dc */
[----:B------:R-:W-:Y:S01]  /*4fbf0*/  @P2 IMAD.MOV.U32 R4, RZ, RZ, R14 ;  /* 0x000000ffff042224 */ /* 0x000fe200078e000e */
[----:B------:R-:W-:Y:S01]  /*4fc00*/  F2FP.F16.F32.PACK_AB R6, RZ, R6 ;  /* 0x00000006ff06723e */ /* 0x000fe200000000ff */
[----:B------:R-:W5:Y:S04]  /*4fc10*/  LDL.LU R224, [R1+0x7f0] ;  /* 0x0007f00001e07983 */ /* 0x000f680000300800 */
[----:B------:R0:W-:Y:S04]  /*4fc20*/  @P2 STG.E.U16 desc[UR46][R4.64+0xb0], R219 ;  /* 0x0000b0db04002986 */ /* 0x0001e8000c10152e */
[----:B------:R-:W5:Y:S01]  /*4fc30*/  LDL.LU R223, [R1+0x7f4] ;  /* 0x0007f40001df7983 */ /* 0x000f620000300800 */
[----:B0-----:R-:W-:Y:S01]  /*4fc40*/  @P3 MOV R4, R14 ;  /* 0x0000000e00043202 */ /* 0x001fe20000000f00 */
[----:B------:R-:W-:Y:S01]  /*4fc50*/  @P3 IMAD.MOV.U32 R5, RZ, RZ, R15 ;  /* 0x000000ffff053224 */ /* 0x000fe200078e000f */
[C---:B------:R-:W-:Y:S01]  /*4fc60*/  ISETP.GT.AND P2, PT, R0.reuse, 0x61, P5 ;  /* 0x000000610000780c */ /* 0x040fe20002f44270 */
[----:B------:R-:W5:Y:S04]  /*4fc70*/  LDL.LU R222, [R1+0x7f8] ;  /* 0x0007f80001de7983 */ /* 0x000f680000300800 */
[----:B------:R0:W-:Y:S01]  /*4fc80*/  @P3 STG.E.U16 desc[UR46][R4.64+0xb2], R220 ;  /* 0x0000b2dc04003986 */ /* 0x0001e2000c10152e */
[----:B------:R-:W-:-:S03]  /*4fc90*/  ISETP.GT.AND P3, PT, R0, 0x60, P5 ;  /* 0x000000600000780c */ /* 0x000fc60002f64270 */
[----:B------:R-:W5:Y:S01]  /*4fca0*/  LDL.LU R221, [R1+0x7fc] ;  /* 0x0007fc0001dd7983 */ /* 0x000f620000300800 */
[----:B0-----:R-:W-:-:S03]  /*4fcb0*/  F2FP.F16.F32.PACK_AB R4, RZ, R8 ;  /* 0x00000008ff04723e */ /* 0x001fc600000000ff */
[----:B------:R-:W3:Y:S01]  /*4fcc0*/  LDL.LU R220, [R1+0x7c0] ;  /* 0x0007c00001dc7983 */ /* 0x000ee20000300800 */
[----:B------:R-:W-:Y:S02]  /*4fcd0*/  @P1 MOV R5, R13 ;  /* 0x0000000d00051202 */ /* 0x000fe40000000f00 */
[----:B------:R-:W-:Y:S01]  /*4fce0*/  PRMT R219, R4, 0x7610, R219 ;  /* 0x0000761004db7816 */ /* 0x000fe200000000db */
[----:B------:R-:W-:-:S05]  /*4fcf0*/  @P1 IMAD.MOV.U32 R4, RZ, RZ, R12 ;  /* 0x000000ffff041224 */ /* 0x000fca00078e000c */
[----:B------:R0:W-:Y:S01]  /*4fd00*/  @P1 STG.E.U16 desc[UR46][R4.64+0xc0], R6 ;  /* 0x0000c00604001986 */ /* 0x0001e2000c10152e */
[----:B------:R-:W-:Y:S01]  /*4fd10*/  PRMT R8, R7, 0x7610, R8 ;  /* 0x0000761007087816 */ /* 0x000fe20000000008 */
[----:B0-----:R-:W-:Y:S02]  /*4fd20*/  @P4 IMAD.MOV.U32 R4, RZ, RZ, R12 ;  /* 0x000000ffff044224 */ /* 0x001fe400078e000c */
[----:B------:R-:W-:Y:S01]  /*4fd30*/  @P4 IMAD.MOV.U32 R5, RZ, RZ, R13 ;  /* 0x000000ffff054224 */ /* 0x000fe200078e000d */
[----:B------:R-:W-:-:S04]  /*4fd40*/  F2FP.F16.F32.PACK_AB R6, RZ, R9 ;  /* 0x00000009ff06723e */ /* 0x000fc800000000ff */
[----:B------:R0:W-:Y:S01]  /*4fd50*/  @P4 STG.E.U16 desc[UR46][R4.64+0xc2], R219 ;  /* 0x0000c2db04004986 */ /* 0x0001e2000c10152e */
[----:B------:R-:W-:Y:S02]  /*4fd60*/  ISETP.GT.AND P1, PT, R0, 0x68, P0 ;  /* 0x000000680000780c */ /* 0x000fe40000724270 */
[----:B------:R-:W-:Y:S02]  /*4fd70*/  PRMT R7, R6, 0x7610, R7 ;  /* 0x0000761006077816 */ /* 0x000fe40000000007 */
[----:B0-----:R-:W-:Y:S01]  /*4fd80*/  @P3 MOV R4, R14 ;  /* 0x0000000e00043202 */ /* 0x001fe20000000f00 */
[----:B------:R-:W-:Y:S01]  /*4fd90*/  @P3 IMAD.MOV.U32 R5, RZ, RZ, R15 ;  /* 0x000000ffff053224 */ /* 0x000fe200078e000f */
[----:B------:R-:W2:Y:S04]  /*4fda0*/  LDL.LU R219, [R1+0x7bc] ;  /* 0x0007bc0001db7983 */ /* 0x000ea80000300800 */
[----:B------:R0:W-:Y:S01]  /*4fdb0*/  @P3 STG.E.U16 desc[UR46][R4.64+0xc0], R8 ;  /* 0x0000c00804003986 */ /* 0x0001e2000c10152e */
[----:B------:R-:W-:Y:S01]  /*4fdc0*/  ISETP.GT.AND P4, PT, R0, 0x69, P0 ;  /* 0x000000690000780c */ /* 0x000fe20000784270 */
[----:B0-----:R-:W-:Y:S01]  /*4fdd0*/  @P2 IMAD.MOV.U32 R4, RZ, RZ, R14 ;  /* 0x000000ffff042224 */ /* 0x001fe200078e000e */
[----:B------:R-:W-:-:S05]  /*4fde0*/  @P2 MOV R5, R15 ;  /* 0x0000000f00052202 */ /* 0x000fca0000000f00 */
[----:B------:R0:W-:Y:S01]  /*4fdf0*/  @P2 STG.E.U16 desc[UR46][R4.64+0xc2], R7 ;  /* 0x0000c20704002986 */ /* 0x0001e2000c10152e */
[C---:B------:R-:W-:Y:S02]  /*4fe00*/  ISETP.GT.AND P3, PT, R0.reuse, 0x68, P5 ;  /* 0x000000680000780c */ /* 0x040fe40002f64270 */
[----:B------:R-:W-:Y:S02]  /*4fe10*/  F2FP.F16.F32.PACK_AB R6, RZ, R10 ;  /* 0x0000000aff06723e */ /* 0x000fe400000000ff */
[----:B0-----:R-:W-:Y:S01]  /*4fe20*/  F2FP.F16.F32.PACK_AB R4, RZ, R17 ;  /* 0x00000011ff04723e */ /* 0x001fe200000000ff */
[----:B------:R-:W-:Y:S01]  /*4fe30*/  @P1 IMAD.MOV.U32 R5, RZ, RZ, R13 ;  /* 0x000000ffff051224 */ /* 0x000fe200078e000d */
[----:B------:R-:W-:Y:S01]  /*4fe40*/  ISETP.GT.AND P2, PT, R0, 0x69, P5 ;  /* 0x000000690000780c */ /* 0x000fe20002f44270 */
[----:B------:R-:W4:Y:S01]  /*4fe50*/  LDL.LU R10, [R1+0x600] ;  /* 0x00060000010a7983 */ /* 0x000f220000300800 */
[----:B------:R-:W-:Y:S01]  /*4fe60*/  PRMT R9, R4, 0x7610, R9 ;  /* 0x0000761004097816 */ /* 0x000fe20000000009 */
[----:B------:R-:W-:Y:S01]  /*4fe70*/  @P1 IMAD.MOV.U32 R4, RZ, RZ, R12 ;  /* 0x000000ffff041224 */ /* 0x000fe200078e000c */
[----:B------:R-:W-:Y:S01]  /*4fe80*/  F2FP.F16.F32.PACK_AB R7, RZ, R11 ;  /* 0x0000000bff07723e */ /* 0x000fe200000000ff */
[----:B------:R-:W5:Y:S04]  /*4fe90*/  LDL.LU R17, [R1+0x614] ;  /* 0x0006140001117983 */ /* 0x000f680000300800 */
[----:B------:R0:W-:Y:S01]  /*4fea0*/  @P1 STG.E.U16 desc[UR46][R4.64+0xd0], R6 ;  /* 0x0000d00604001986 */ /* 0x0001e2000c10152e */
[----:B------:R-:W-:-:S02]  /*4feb0*/  PRMT R8, R7, 0x7610, R8 ;  /* 0x0000761007087816 */ /* 0x000fc40000000008 */
[----:B0-----:R-:W-:Y:S01]  /*4fec0*/  @P4 MOV R4, R12 ;  /* 0x0000000c00044202 */ /* 0x001fe20000000f00 */
[----:B------:R-:W-:Y:S01]  /*4fed0*/  @P4 IMAD.MOV.U32 R5, RZ, RZ, R13 ;  /* 0x000000ffff054224 */ /* 0x000fe200078e000d */
[----:B------:R-:W-:-:S04]  /*4fee0*/  F2FP.F16.F32.PACK_AB R6, RZ, R18 ;  /* 0x00000012ff06723e */ /* 0x000fc800000000ff */
[----:B------:R0:W-:Y:S01]  /*4fef0*/  @P4 STG.E.U16 desc[UR46][R4.64+0xd2], R9 ;  /* 0x0000d20904004986 */ /* 0x0001e2000c10152e */
[----:B------:R-:W-:Y:S02]  /*4ff00*/  ISETP.GT.AND P1, PT, R0, 0x70, P0 ;  /* 0x000000700000780c */ /* 0x000fe40000724270 */
[----:B------:R-:W-:Y:S01]  /*4ff10*/  PRMT R7, R6, 0x7610, R7 ;  /* 0x0000761006077816 */ /* 0x000fe20000000007 */
[----:B0-----:R-:W-:Y:S01]  /*4ff20*/  @P3 IMAD.MOV.U32 R4, RZ, RZ, R14 ;  /* 0x000000ffff043224 */ /* 0x001fe200078e000e */
[----:B------:R-:W-:-:S05]  /*4ff30*/  @P3 MOV R5, R15 ;  /* 0x0000000f00053202 */ /* 0x000fca0000000f00 */
[----:B------:R0:W-:Y:S01]  /*4ff40*/  @P3 STG.E.U16 desc[UR46][R4.64+0xd0], R8 ;  /* 0x0000d00804003986 */ /* 0x0001e2000c10152e */
[----:B------:R-:W-:Y:S01]  /*4ff50*/  ISETP.GT.AND P4, PT, R0, 0x71, P0 ;  /* 0x000000710000780c */ /* 0x000fe20000784270 */
[----:B0-----:R-:W-:Y:S02]  /*4ff60*/  @P2 IMAD.MOV.U32 R4, RZ, RZ, R14 ;  /* 0x000000ffff042224 */ /* 0x001fe400078e000e */
[----:B------:R-:W-:-:S05]  /*4ff70*/  @P2 IMAD.MOV.U32 R5, RZ, RZ, R15 ;  /* 0x000000ffff052224 */ /* 0x000fca00078e000f */
[----:B------:R0:W-:Y:S01]  /*4ff80*/  @P2 STG.E.U16 desc[UR46][R4.64+0xd2], R7 ;  /* 0x0000d20704002986 */ /* 0x0001e2000c10152e */
[C---:B------:R-:W-:Y:S02]  /*4ff90*/  ISETP.GT.AND P3, PT, R0.reuse, 0x70, P5 ;  /* 0x000000700000780c */ /* 0x040fe40002f64270 */
[----:B------:R-:W-:Y:S02]  /*4ffa0*/  F2FP.F16.F32.PACK_AB R6, RZ, R19 ;  /* 0x00000013ff06723e */ /* 0x000fe400000000ff */
[----:B0-----:R-:W-:Y:S01]  /*4ffb0*/  F2FP.F16.F32.PACK_AB R4, RZ, R21 ;  /* 0x00000015ff04723e */ /* 0x001fe200000000ff */
[----:B------:R-:W-:Y:S01]  /*4ffc0*/  @P1 IMAD.MOV.U32 R5, RZ, RZ, R13 ;  /* 0x000000ffff051224 */ /* 0x000fe200078e000d */
[----:B------:R-:W-:Y:S01]  /*4ffd0*/  ISETP.GT.AND P2, PT, R0, 0x71, P5 ;  /* 0x000000710000780c */ /* 0x000fe20002f44270 */
[----:B------:R-:W3:Y:S01]  /*4ffe0*/  LDL.LU R19, [R1+0x7b8] ;  /* 0x0007b80001137983 */ /* 0x000ee20000300800 */
[----:B------:R-:W-:Y:S02]  /*4fff0*/  PRMT R9, R4, 0x7610, R9 ;  /* 0x0000761004097816 */ /* 0x000fe40000000009 */
[----:B------:R-:W-:-:S02]  /*50000*/  @P1 MOV R4, R12 ;  /* 0x0000000c00041202 */ /* 0x000fc40000000f00 */
[----:B------:R-:W-:-:S03]  /*50010*/  F2FP.F16.F32.PACK_AB R7, RZ, R20 ;  /* 0x00000014ff07723e */ /* 0x000fc600000000ff */
[----:B------:R0:W-:Y:S01]  /*50020*/  @P1 STG.E.U16 desc[UR46][R4.64+0xe0], R6 ;  /* 0x0000e00604001986 */ /* 0x0001e2000c10152e */
[----:B------:R-:W-:Y:S01]  /*50030*/  PRMT R8, R7, 0x7610, R8 ;  /* 0x0000761007087816 */ /* 0x000fe20000000008 */
[----:B0-----:R-:W-:Y:S01]  /*50040*/  @P4 IMAD.MOV.U32 R4, RZ, RZ, R12 ;  /* 0x000000ffff044224 */ /* 0x001fe200078e000c */
[----:B------:R-:W-:Y:S02]  /*50050*/  @P4 MOV R5, R13 ;  /* 0x0000000d00054202 */ /* 0x000fe40000000f00 */
[----:B------:R-:W-:-:S03]  /*50060*/  F2FP.F16.F32.PACK_AB R6, RZ, R22 ;  /* 0x00000016ff06723e */ /* 0x000fc600000000ff */
[----:B------:R0:W-:Y:S01]  /*50070*/  @P4 STG.E.U16 desc[UR46][R4.64+0xe2], R9 ;  /* 0x0000e20904004986 */ /* 0x0001e2000c10152e */
[----:B------:R-:W-:Y:S02]  /*50080*/  ISETP.GT.AND P1, PT, R0, 0x78, P0 ;  /* 0x000000780000780c */ /* 0x000fe40000724270 */
[----:B------:R-:W-:Y:S01]  /*50090*/  PRMT R7, R6, 0x7610, R7 ;  /* 0x0000761006077816 */ /* 0x000fe20000000007 */
[----:B0-----:R-:W-:Y:S02]  /*500a0*/  @P3 IMAD.MOV.U32 R4, RZ, RZ, R14 ;  /* 0x000000ffff043224 */ /* 0x001fe400078e000e */
[----:B------:R-:W-:-:S05]  /*500b0*/  @P3 IMAD.MOV.U32 R5, RZ, RZ, R15 ;  /* 0x000000ffff053224 */ /* 0x000fca00078e000f */
[----:B------:R0:W-:Y:S01]  /*500c0*/  @P3 STG.E.U16 desc[UR46][R4.64+0xe0], R8 ;  /* 0x0000e00804003986 */ /* 0x0001e2000c10152e */
[----:B------:R-:W-:Y:S02]  /*500d0*/  ISETP.GT.AND P4, PT, R0, 0x79, P0 ;  /* 0x000000790000780c */ /* 0x000fe40000784270 */
[----:B0-----:R-:W-:Y:S01]  /*500e0*/  @P2 MOV R4, R14 ;  /* 0x0000000e00042202 */ /* 0x001fe20000000f00 */
[----:B------:R-:W-:-:S05]  /*500f0*/  @P2 IMAD.MOV.U32 R5, RZ, RZ, R15 ;  /* 0x000000ffff052224 */ /* 0x000fca00078e000f */
[----:B------:R0:W-:Y:S01]  /*50100*/  @P2 STG.E.U16 desc[UR46][R4.64+0xe2], R7 ;  /* 0x0000e20704002986 */ /* 0x0001e2000c10152e */
[----:B------:R-:W-:Y:S02]  /*50110*/  ISETP.GT.AND P3, PT, R0, 0x78, P5 ;  /* 0x000000780000780c */ /* 0x000fe40002f64270 */
[----:B------:R-:W-:Y:S02]  /*50120*/  F2FP.F16.F32.PACK_AB R6, RZ, R23 ;  /* 0x00000017ff06723e */ /* 0x000fe400000000ff */
[----:B0-----:R-:W-:Y:S01]  /*50130*/  F2FP.F16.F32.PACK_AB R4, RZ, R153 ;  /* 0x00000099ff04723e */ /* 0x001fe200000000ff */
[----:B------:R-:W2:Y:S01]  /*50140*/  LDL.LU R23, [R1+0x7b4] ;  /* 0x0007b40001177983 */ /* 0x000ea20000300800 */
[----:B------:R-:W-:Y:S02]  /*50150*/  @P1 MOV R5, R13 ;  /* 0x0000000d00051202 */ /* 0x000fe40000000f00 */
[----:B------:R-:W-:Y:S01]  /*50160*/  PRMT R9, R4, 0x7610, R9 ;  /* 0x0000761004097816 */ /* 0x000fe20000000009 */
[----:B------:R-:W-:Y:S01]  /*50170*/  @P1 IMAD.MOV.U32 R4, RZ, RZ, R12 ;  /* 0x000000ffff041224 */ /* 0x000fe200078e000c */
[----:B------:R-:W-:Y:S01]  /*50180*/  ISETP.GT.AND P2, PT, R0, 0x79, P5 ;  /* 0x000000790000780c */ /* 0x000fe20002f44270 */
[----:B------:R-:W2:Y:S01]  /*50190*/  LDL.LU R153, [R1+0x7b0] ;  /* 0x0007b00001997983 */ /* 0x000ea20000300800 */
[----:B------:R-:W-:-:S03]  /*501a0*/  F2FP.F16.F32.PACK_AB R7, RZ, R152 ;  /* 0x00000098ff07723e */ /* 0x000fc600000000ff */
[----:B------:R0:W-:Y:S01]  /*501b0*/  @P1 STG.E.U16 desc[UR46][R4.64+0xf0], R6 ;  /* 0x0000f00604001986 */ /* 0x0001e2000c10152e */
[----:B------:R-:W-:-:S03]  /*501c0*/  PRMT R8, R7, 0x7610, R8 ;  /* 0x0000761007087816 */ /* 0x000fc60000000008 */
[----:B------:R-:W3:Y:S01]  /*501d0*/  LDL.LU R152, [R1+0x7ac] ;  /* 0x0007ac0001987983 */ /* 0x000ee20000300800 */
[----:B0-----:R-:W-:Y:S02]  /*501e0*/  @P4 IMAD.MOV.U32 R4, RZ, RZ, R12 ;  /* 0x000000ffff044224 */ /* 0x001fe400078e000c */
[----:B------:R-:W-:Y:S01]  /*501f0*/  @P4 IMAD.MOV.U32 R5, RZ, RZ, R13 ;  /* 0x000000ffff054224 */ /* 0x000fe200078e000d */
[----:B------:R-:W-:Y:S02]  /*50200*/  F2FP.F16.F32.PACK_AB R6, RZ, R154 ;  /* 0x0000009aff06723e */ /* 0x000fe400000000ff */
[----:B------:R-:W-:Y:S01]  /*50210*/  ISETP.GT.AND P1, PT, R0, 0x80, P0 ;  /* 0x000000800000780c */ /* 0x000fe20000724270 */
[----:B------:R-:W2:Y:S04]  /*50220*/  LDL.LU R154, [R1+0x7a8] ;  /* 0x0007a800019a7983 */ /* 0x000ea80000300800 */
[----:B------:R0:W-:Y:S01]  /*50230*/  @P4 STG.E.U16 desc[UR46][R4.64+0xf2], R9 ;  /* 0x0000f20904004986 */ /* 0x0001e2000c10152e */
[----:B------:R-:W-:-:S02]  /*50240*/  PRMT R7, R6, 0x7610, R7 ;  /* 0x0000761006077816 */ /* 0x000fc40000000007 */
[----:B0-----:R-:W-:Y:S01]  /*50250*/  @P3 MOV R4, R14 ;  /* 0x0000000e00043202 */ /* 0x001fe20000000f00 */
[----:B------:R-:W-:-:S05]  /*50260*/  @P3 IMAD.MOV.U32 R5, RZ, RZ, R15 ;  /* 0x000000ffff053224 */ /* 0x000fca00078e000f */
        /* <DEDUP_REMOVED lines=10> */
[----:B------:R-:W3:Y:S01]  /*50310*/  LDL.LU R155, [R1+0x7a4] ;  /* 0x0007a400019b7983 */ /* 0x000ee20000300800 */
[----:B------:R-:W-:Y:S01]  /*50320*/  PRMT R9, R4, 0x7610, R9 ;  /* 0x0000761004097816 */ /* 0x000fe20000000009 */
[----:B------:R-:W-:Y:S01]  /*50330*/  @P1 IMAD.MOV.U32 R4, RZ, RZ, R12 ;  /* 0x000000ffff041224 */ /* 0x000fe200078e000c */
[----:B------:R-:W-:Y:S01]  /*50340*/  F2FP.F16.F32.PACK_AB R7, RZ, R156 ;  /* 0x0000009cff07723e */ /* 0x000fe200000000ff */
[----:B------:R-:W2:Y:S04]  /*50350*/  LDL.LU R157, [R1+0x7a0] ;  /* 0x0007a000019d7983 */ /* 0x000ea80000300800 */
[----:B------:R0:W-:Y:S01]  /*50360*/  @P1 STG.E.U16 desc[UR46][R4.64+0x100], R6 ;  /* 0x0001000604001986 */ /* 0x0001e2000c10152e */
[----:B------:R-:W-:-:S03]  /*50370*/  PRMT R8, R7, 0x7610, R8 ;  /* 0x0000761007087816 */ /* 0x000fc60000000008 */
[----:B------:R-:W3:Y:S01]  /*50380*/  LDL.LU R156, [R1+0x79c] ;  /* 0x00079c00019c7983 */ /* 0x000ee20000300800 */
[----:B0-----:R-:W-:Y:S01]  /*50390*/  @P4 MOV R4, R12 ;  /* 0x0000000c00044202 */ /* 0x001fe20000000f00 */
[----:B------:R-:W-:Y:S01]  /*503a0*/  @P4 IMAD.MOV.U32 R5, RZ, RZ, R13 ;  /* 0x000000ffff054224 */ /* 0x000fe200078e000d */
[----:B------:R-:W-:Y:S02]  /*503b0*/  F2FP.F16.F32.PACK_AB R6, RZ, R158 ;  /* 0x0000009eff06723e */ /* 0x000fe400000000ff */
[----:B------:R-:W-:Y:S01]  /*503c0*/  ISETP.GT.AND P1, PT, R0, 0x88, P0 ;  /* 0x000000880000780c */ /* 0x000fe20000724270 */
[----:B------:R-:W2:Y:S04]  /*503d0*/  LDL.LU R158, [R1+0x798] ;  /* 0x00079800019e7983 */ /* 0x000ea80000300800 */
[----:B------:R0:W-:Y:S01]  /*503e0*/  @P4 STG.E.U16 desc[UR46][R4.64+0x102], R9 ;  /* 0x0001020904004986 */ /* 0x0001e2000c10152e */
        /* <DEDUP_REMOVED lines=15> */
[----:B------:R-:W-:Y:S01]  /*504e0*/  @P1 MOV R4, R12 ;  /* 0x0000000c00041202 */ /* 0x000fe20000000f00 */
[----:B------:R-:W2:Y:S01]  /*504f0*/  LDL.LU R161, [R1+0x790] ;  /* 0x0007900001a17983 */ /* 0x000ea20000300800 */
[----:B------:R-:W-:-:S03]  /*50500*/  F2FP.F16.F32.PACK_AB R7, RZ, R160 ;  /* 0x000000a0ff07723e */ /* 0x000fc600000000ff */
[----:B------:R0:W-:Y:S01]  /*50510*/  @P1 STG.E.U16 desc[UR46][R4.64+0x110], R6 ;  /* 0x0001100604001986 */ /* 0x0001e2000c10152e */
[----:B------:R-:W-:-:S03]  /*50520*/  PRMT R8, R7, 0x7610, R8 ;  /* 0x0000761007087816 */ /* 0x000fc60000000008 */
[----:B------:R-:W3:Y:S01]  /*50530*/  LDL.LU R160, [R1+0x78c] ;  /* 0x00078c0001a07983 */ /* 0x000ee20000300800 */
[----:B0-----:R-:W-:Y:S01]  /*50540*/  @P4 IMAD.MOV.U32 R4, RZ, RZ, R12 ;  /* 0x000000ffff044224 */ /* 0x001fe200078e000c */
[----:B------:R-:W-:Y:S02]  /*50550*/  @P4 MOV R5, R13 ;  /* 0x0000000d00054202 */ /* 0x000fe40000000f00 */
[----:B------:R-:W-:Y:S02]  /*50560*/  F2FP.F16.F32.PACK_AB R6, RZ, R162 ;  /* 0x000000a2ff06723e */ /* 0x000fe400000000ff */
[----:B------:R-:W-:Y:S01]  /*50570*/  ISETP.GT.AND P1, PT, R0, 0x90, P0 ;  /* 0x000000900000780c */ /* 0x000fe20000724270 */
[----:B------:R0:W-:Y:S01]  /*50580*/  @P4 STG.E.U16 desc[UR46][R4.64+0x112], R9 ;  /* 0x0001120904004986 */ /* 0x0001e2000c10152e */
[----:B------:R-:W-:-:S03]  /*50590*/  PRMT R7, R6, 0x7610, R7 ;  /* 0x0000761006077816 */ /* 0x000fc60000000007 */
[----:B------:R-:W2:Y:S01]  /*505a0*/  LDL.LU R162, [R1+0x788] ;  /* 0x0007880001a27983 */ /* 0x000ea20000300800 */
        /* <DEDUP_REMOVED lines=10> */
[----:B------:R-:W3:Y:S01]  /*50650*/  LDL.LU R163, [R1+0x784] ;  /* 0x0007840001a37983 */ /* 0x000ee20000300800 */
        /* <DEDUP_REMOVED lines=349> */
[----:B------:R-:W-:Y:S01]  /*51c30*/  ISETP.GT.AND P3, PT, R0, 0xf9, P5 ;  /* 0x000000f90000780c */ /* 0x000fe20002f64270 */
[----:B------:R-:W3:Y:S01]  /*51c40*/  LDL.LU R215, [R1+0x6b4] ;  /* 0x0006b40001d77983 */ /* 0x000ee20000300800 */
[----:B0-----:R-:W-:Y:S01]  /*51c50*/  F2FP.F16.F32.PACK_AB R4, RZ, R217 ;  /* 0x000000d9ff04723e */ /* 0x001fe200000000ff */
[----:B------:R-:W-:Y:S01]  /*51c60*/  @P1 IMAD.MOV.U32 R5, RZ, RZ, R13 ;  /* 0x000000ffff051224 */ /* 0x000fe200078e000d */
[----:B------:R-:W-:Y:S01]  /*51c70*/  F2FP.F16.F32.PACK_AB R7, RZ, R216 ;  /* 0x000000d8ff07723e */ /* 0x000fe200000000ff */
[----:B------:R-:W2:Y:S01]  /*51c80*/  LDL.LU R217, [R1+0x6b0] ;  /* 0x0006b00001d97983 */ /* 0x000ea20000300800 */
[----:B------:R-:W-:Y:S01]  /*51c90*/  PRMT R9, R4, 0x7610, R9 ;  /* 0x0000761004097816 */ /* 0x000fe20000000009 */
[----:B------:R-:W-:Y:S01]  /*51ca0*/  @P1 IMAD.MOV.U32 R4, RZ, RZ, R12 ;  /* 0x000000ffff041224 */ /* 0x000fe200078e000c */
[----:B------:R-:W-:Y:S01]  /*51cb0*/  PRMT R8, R7, 0x7610, R8 ;  /* 0x0000761007087816 */ /* 0x000fe20000000008 */
[----:B------:R-:W3:Y:S04]  /*51cc0*/  LDL.LU R216, [R1+0x6ac] ;  /* 0x0006ac0001d87983 */ /* 0x000ee80000300800 */
[----:B------:R0:W-:Y:S02]  /*51cd0*/  @P1 STG.E.U16 desc[UR46][R4.64+0x1f0], R6 ;  /* 0x0001f00604001986 */ /* 0x0001e4000c10152e */
[----:B0-----:R-:W-:Y:S01]  /*51ce0*/  @P4 MOV R4, R12 ;  /* 0x0000000c00044202 */ /* 0x001fe20000000f00 */
[----:B------:R-:W-:Y:S01]  /*51cf0*/  @P4 IMAD.MOV.U32 R5, RZ, RZ, R13 ;  /* 0x000000ffff054224 */ /* 0x000fe200078e000d */
[----:B------:R-:W-:-:S02]  /*51d00*/  F2FP.F16.F32.PACK_AB R6, RZ, R218 ;  /* 0x000000daff06723e */ /* 0x000fc400000000ff */
[----:B------:R-:W2:Y:S04]  /*51d10*/  LDL.LU R218, [R1+0x6a8] ;  /* 0x0006a80001da7983 */ /* 0x000ea80000300800 */
[----:B------:R0:W-:Y:S01]  /*51d20*/  @P4 STG.E.U16 desc[UR46][R4.64+0x1f2], R9 ;  /* 0x0001f20904004986 */ /* 0x0001e2000c10152e */
[----:B------:R-:W-:Y:S01]  /*51d30*/  PRMT R7, R6, 0x7610, R7 ;  /* 0x0000761006077816 */ /* 0x000fe20000000007 */
[----:B----4-:R-:W-:Y:S01]  /*51d40*/  FMUL R6, R10, R2 ;  /* 0x000000020a067220 */ /* 0x010fe20000400000 */
[----:B0-----:R-:W-:Y:S01]  /*51d50*/  @P2 IMAD.MOV.U32 R4, RZ, RZ, R14 ;  /* 0x000000ffff042224 */ /* 0x001fe200078e000e */
[----:B------:R-:W-:-:S05]  /*51d60*/  @P2 MOV R5, R15 ;  /* 0x0000000f00052202 */ /* 0x000fca0000000f00 */
[----:B------:R0:W-:Y:S02]  /*51d70*/  @P2 STG.E.U16 desc[UR46][R4.64+0x1f0], R8 ;  /* 0x0001f00804002986 */ /* 0x0001e4000c10152e */
[----:B0-----:R-:W-:Y:S02]  /*51d80*/  @P3 IMAD.MOV.U32 R4, RZ, RZ, R14 ;  /* 0x000000ffff043224 */ /* 0x001fe400078e000e */
[----:B------:R-:W4:Y:S01]  /*51d90*/  LDL.LU R8, [R1+0x60c] ;  /* 0x00060c0001087983 */ /* 0x000f220000300800 */
[----:B------:R-:W-:-:S05]  /*51da0*/  @P3 IMAD.MOV.U32 R5, RZ, RZ, R15 ;  /* 0x000000ffff053224 */ /* 0x000fca00078e000f */
[----:B------:R0:W-:Y:S04]  /*51db0*/  @P3 STG.E.U16 desc[UR46][R4.64+0x1f2], R7 ;  /* 0x0001f20704003986 */ /* 0x0001e8000c10152e */
[----:B0-----:R-:W3:Y:S01]  /*51dc0*/  LDL.LU R5, [R1+0x604] ;  /* 0x0006040001057983 */ /* 0x001ee20000300800 */
[----:B------:R-:W-:-:S03]  /*51dd0*/  F2FP.F16.F32.PACK_AB R4, RZ, R6 ;  /* 0x00000006ff04723e */ /* 0x000fc600000000ff */
[----:B------:R-:W2:Y:S01]  /*51de0*/  LDL.LU R6, [R1+0x608] ;  /* 0x0006080001067983 */ /* 0x000ea20000300800 */
[----:B------:R-:W-:Y:S01]  /*51df0*/  ISETP.GT.AND P1, PT, R3, 0x80, PT ;  /* 0x000000800300780c */ /* 0x000fe20003f24270 */
[----:B------:R-:W-:-:S03]  /*51e00*/  USHF.L.U32 UR11, UR8, 0x8, URZ ;  /* 0x00000008080b7899 */ /* 0x000fc6000800063f */
[----:B------:R-:W-:Y:S01]  /*51e10*/  ISETP.GT.AND P2, PT, R0, RZ, P1 ;  /* 0x000000ff0000720c */ /* 0x000fe20000f44270 */
[----:B------:R-:W-:Y:S02]  /*51e20*/  USHF.L.U64.HI UR10, UR8, 0x8, UR9 ;  /* 0x00000008080a7899 */ /* 0x000fe40008010209 */
[----:B------:R-:W-:Y:S02]  /*51e30*/  IADD3 R10, P6, R12, UR11, RZ ;  /* 0x0000000b0c0a7c10 */ /* 0x000fe4000ffde0ff */
[----:B------:R-:W-:Y:S02]  /*51e40*/  ISETP.GT.AND P4, PT, R3, 0x88, PT ;  /* 0x000000880300780c */ /* 0x000fe40003f84270 */
[----:B------:R-:W-:Y:S02]  /*51e50*/  IADD3.X R11, R13, UR10, RZ, P6, !PT ;  /* 0x0000000a0d0b7c10 */ /* 0x000fe4000b7fe4ff */
[C---:B------:R-:W-:Y:S02]  /*51e60*/  ISETP.GT.AND P3, PT, R0.reuse, 0x1, P1 ;  /* 0x000000010000780c */ /* 0x040fe40000f64270 */
[----:B------:R-:W-:-:S02]  /*51e70*/  ISETP.GT.AND P6, PT, R0, RZ, P4 ;  /* 0x000000ff0000720c */ /* 0x000fc400027c4270 */
[----:B------:R0:W-:Y:S02]  /*51e80*/  @P2 STG.E.U16 desc[UR46][R10.64], R4 ;  /* 0x000000040a002986 */ /* 0x0001e4000c10152e */
[----:B0-----:R-:W-:Y:S01]  /*51e90*/  IADD3 R4, P2, R10, UR5, RZ ;  /* 0x000000050a047c10 */ /* 0x001fe2000ff5e0ff */
[-C--:B-----5:R-:W-:Y:S01]  /*51ea0*/  FMUL R17, R17, R2.reuse ;  /* 0x0000000211117220 */ /* 0x0a0fe20000400000 */
[-C--:B---3--:R-:W-:Y:S01]  /*51eb0*/  FMUL R5, R5, R2.reuse ;  /* 0x0000000205057220 */ /* 0x088fe20000400000 */
[----:B--2---:R-:W-:-:S04]  /*51ec0*/  FMUL R6, R6, R2 ;  /* 0x0000000206067220 */ /* 0x004fc80000400000 */
[----:B------:R-:W-:Y:S02]  /*51ed0*/  F2FP.F16.F32.PACK_AB R5, RZ, R5 ;  /* 0x00000005ff05723e */ /* 0x000fe400000000ff */
[----:B------:R-:W-:Y:S02]  /*51ee0*/  F2FP.F16.F32.PACK_AB R6, RZ, R6 ;  /* 0x00000006ff06723e */ /* 0x000fe400000000ff */
[----:B------:R-:W-:Y:S02]  /*51ef0*/  PRMT R7, R5, 0x7610, R7 ;  /* 0x0000761005077816 */ /* 0x000fe40000000007 */
[----:B------:R-:W-:Y:S02]  /*51f00*/  IADD3.X R5, R11, UR4, RZ, P2, !PT ;  /* 0x000000040b057c10 */ /* 0x000fe400097fe4ff */
[----:B------:R-:W-:Y:S01]  /*51f10*/  PRMT R9, R6, 0x7610, R9 ;  /* 0x0000761006097816 */ /* 0x000fe20000000009 */
[----:B----4-:R-:W-:Y:S01]  /*51f20*/  FMUL R6, R8, R2 ;  /* 0x0000000208067220 */ /* 0x010fe20000400000 */
[----:B------:R-:W-:Y:S01]  /*51f30*/  MOV R8, UR5 ;  /* 0x0000000500087c02 */ /* 0x000fe20008000f00 */
[----:B------:R0:W-:Y:S04]  /*51f40*/  @P3 STG.E.U16 desc[UR46][R10.64+0x2], R7 ;  /* 0x000002070a003986 */ /* 0x0001e8000c10152e */
[----:B------:R1:W-:Y:S01]  /*51f50*/  @P6 STG.E.U16 desc[UR46][R4.64], R9 ;  /* 0x0000000904006986 */ /* 0x0003e2000c10152e */
[----:B------:R-:W-:-:S02]  /*51f60*/  IADD3 R8, P3, P6, R8, UR11, R12 ;  /* 0x0000000b08087c10 */ /* 0x000fc4000fe7e00c */
[----:B------:R-:W-:Y:S02]  /*51f70*/  ISETP.GT.AND P2, PT, R0, 0x1, P4 ;  /* 0x000000010000780c */ /* 0x000fe40002744270 */
[----:B------:R-:W-:Y:S01]  /*51f80*/  F2FP.F16.F32.PACK_AB R6, RZ, R6 ;  /* 0x00000006ff06723e */ /* 0x000fe200000000ff */
[----:B0-----:R-:W2:Y:S01]  /*51f90*/  LDL.LU R7, [R1+0x610] ;  /* 0x0006100001077983 */ /* 0x001ea20000300800 */
[----:B-1----:R-:W-:-:S05]  /*51fa0*/  IMAD.U32 R4, RZ, RZ, UR4 ;  /* 0x00000004ff047e24 */ /* 0x002fca000f8e00ff */
[----:B------:R-:W-:Y:S02]  /*51fb0*/  IADD3.X R9, R4, UR10, R13, P3, P6 ;  /* 0x0000000a04097c10 */ /* 0x000fe40009fec40d */
[----:B------:R-:W-:-:S04]  /*51fc0*/  IADD3 R4, P3, R10, UR5, RZ ;  /* 0x000000050a047c10 */ /* 0x000fc8000ff7e0ff */
[----:B------:R-:W-:Y:S02]  /*51fd0*/  IADD3.X R5, R11, UR4, RZ, P3, !PT ;  /* 0x000000040b057c10 */ /* 0x000fe40009ffe4ff */
[----:B------:R-:W-:Y:S02]  /*51fe0*/  ISETP.GT.AND P3, PT, R0, 0x9, P1 ;  /* 0x000000090000780c */ /* 0x000fe40000f64270 */
[----:B------:R-:W-:Y:S02]  /*51ff0*/  PRMT R18, R6, 0x7610, R18 ;  /* 0x0000761006127816 */ /* 0x000fe40000000012 */
[----:B------:R-:W-:-:S03]  /*52000*/  F2FP.F16.F32.PACK_AB R6, RZ, R17 ;  /* 0x00000011ff06723e */ /* 0x000fc600000000ff */
[----:B------:R0:W-:Y:S06]  /*52010*/  @P2 STG.E.U16 desc[UR46][R4.64+0x2], R18 ;  /* 0x0000021204002986 */ /* 0x0001ec000c10152e */
[----:B------:R1:W-:Y:S04]  /*52020*/  @P3 STG.E.U16 desc[UR46][R10.64+0x12], R6 ;  /* 0x000012060a003986 */ /* 0x0003e8000c10152e */
[----:B0-----:R-:W3:Y:S04]  /*52030*/  LDL.LU R4, [R1+0x618] ;  /* 0x0006180001047983 */ /* 0x001ee80000300800 */
[----:B------:R-:W4:Y:S04]  /*52040*/  LDL.LU R5, [R1+0x61c] ;  /* 0x00061c0001057983 */ /* 0x000f280000300800 */
[----:B------:R-:W5:Y:S04]  /*52050*/  LDL.LU R18, [R1+0x6a4] ;  /* 0x0006a40001127983 */ /* 0x000f680000300800 */
[----:B-1----:R-:W5:Y:S01]  /*52060*/  LDL.LU R6, [R1+0x620] ;  /* 0x0006200001067983 */ /* 0x002f620000300800 */
[----:B------:R-:W-:-:S02]  /*52070*/  ISETP.GT.AND P6, PT, R0, 0x8, P1 ;  /* 0x000000080000780c */ /* 0x000fc40000fc4270 */
[C---:B------:R-:W-:Y:S02]  /*52080*/  ISETP.GT.AND P2, PT, R0.reuse, 0x8, P4 ;  /* 0x000000080000780c */ /* 0x040fe40002744270 */
[----:B------:R-:W-:Y:S01]  /*52090*/  ISETP.GT.AND P3, PT, R0, 0x10, P1 ;  /* 0x000000100000780c */ /* 0x000fe20000f64270 */
[----:B--2---:R-:W-:-:S05]  /*520a0*/  FMUL R7, R7, R2 ;  /* 0x0000000207077220 */ /* 0x004fca0000400000 */
[----:B------:R-:W-:-:S05]  /*520b0*/  F2FP.F16.F32.PACK_AB R7, RZ, R7 ;  /* 0x00000007ff07723e */ /* 0x000fca00000000ff */
[----:B------:R0:W-:Y:S01]  /*520c0*/  @P6 STG.E.U16 desc[UR46][R10.64+0x10], R7 ;  /* 0x000010070a006986 */ /* 0x0001e2000c10152e */
[----:B------:R-:W-:Y:S01]  /*520d0*/  ISETP.GT.AND P6, PT, R0, 0x9, P4 ;  /* 0x000000090000780c */ /* 0x000fe200027c4270 */
[-C--:B---3--:R-:W-:Y:S01]  /*520e0*/  FMUL R4, R4, R2.reuse ;  /* 0x0000000204047220 */ /* 0x088fe20000400000 */
[----:B----4-:R-:W-:-:S04]  /*520f0*/  FMUL R5, R5, R2 ;  /* 0x0000000205057220 */ /* 0x010fc80000400000 */
[----:B------:R-:W-:Y:S01]  /*52100*/  F2FP.F16.F32.PACK_AB R4, RZ, R4 ;  /* 0x00000004ff04723e */ /* 0x000fe200000000ff */
[----:B-----5:R-:W-:-:S03]  /*52110*/  FMUL R6, R6, R2 ;  /* 0x0000000206067220 */ /* 0x020fc60000400000 */
[----:B0-----:R-:W-:Y:S02]  /*52120*/  PRMT R7, R4, 0x7610, R7 ;  /* 0x0000761004077816 */ /* 0x001fe40000000007 */
[----:B------:R-:W-:Y:S02]  /*52130*/  F2FP.F16.F32.PACK_AB R5, RZ, R5 ;  /* 0x00000005ff05723e */ /* 0x000fe400000000ff */
[----:B------:R-:W-:Y:S02]  /*52140*/  F2FP.F16.F32.PACK_AB R4, RZ, R6 ;  /* 0x00000006ff04723e */ /* 0x000fe400000000ff */
[----:B------:R-:W-:Y:S02]  /*52150*/  PRMT R17, R5, 0x7610, R17 ;  /* 0x0000761005117816 */ /* 0x000fe40000000011 */
[----:B------:R-:W-:Y:S01]  /*52160*/  PRMT R6, R4, 0x7610, R6 ;  /* 0x0000761004067816 */ /* 0x000fe20000000006 */
[----:B------:R-:W-:Y:S01]  /*52170*/  @P6 IMAD.MOV.U32 R4, RZ, RZ, R8 ;  /* 0x000000ffff046224 */ /* 0x000fe200078e0008 */
[----:B------:R-:W-:Y:S01]  /*52180*/  @P6 MOV R5, R9 ;  /* 0x0000000900056202 */ /* 0x000fe20000000f00 */
[----:B------:R-:W-:Y:S04]  /*52190*/  @P2 STG.E.U16 desc[UR46][R8.64+0x10], R7 ;  /* 0x0000100708002986 */ /* 0x000fe8000c10152e */
[----:B------:R0:W-:Y:S04]  /*521a0*/  @P6 STG.E.U16 desc[UR46][R4.64+0x12], R17 ;  /* 0x0000121104006986 */ /* 0x0001e8000c10152e */
[----:B------:R1:W-:Y:S04]  /*521b0*/  @P3 STG.E.U16 desc[UR46][R10.64+0x20], R6 ;  /* 0x000020060a003986 */ /* 0x0003e8000c10152e */
[----:B0-----:R-:W2:Y:S04]  /*521c0*/  LDL.LU R4, [R1+0x624] ;  /* 0x0006240001047983 */ /* 0x001ea80000300800 */
[----:B------:R-:W3:Y:S04]  /*521d0*/  LDL.LU R5, [R1+0x628] ;  /* 0x0006280001057983 */ /* 0x000ee80000300800 */
[----:B-1----:R-:W4:Y:S01]  /*521e0*/  LDL.LU R6, [R1+0x62c] ;  /* 0x00062c0001067983 */ /* 0x002f220000300800 */
[----:B------:R-:W-:-:S02]  /*521f0*/  ISETP.GT.AND P2, PT, R0, 0x11, P1 ;  /* 0x000000110000780c */ /* 0x000fc40000f44270 */
[C---:B------:R-:W-:Y:S02]  /*52200*/  ISETP.GT.AND P6, PT, R0.reuse, 0x10, P4 ;  /* 0x000000100000780c */ /* 0x040fe400027c4270 */
[----:B------:R-:W-:Y:S01]  /*52210*/  ISETP.GT.AND P3, PT, R0, 0x11, P4 ;  /* 0x000000110000780c */ /* 0x000fe20002764270 */
[-C--:B--2---:R-:W-:Y:S01]  /*52220*/  FMUL R4, R4, R2.reuse ;  /* 0x0000000204047220 */ /* 0x084fe20000400000 */
[----:B---3--:R-:W-:-:S04]  /*52230*/  FMUL R5, R5, R2 ;  /* 0x0000000205057220 */ /* 0x008fc80000400000 */
[----:B------:R-:W-:Y:S01]  /*52240*/  F2FP.F16.F32.PACK_AB R4, RZ, R4 ;  /* 0x00000004ff04723e */ /* 0x000fe200000000ff */
[----:B----4-:R-:W-:-:S03]  /*52250*/  FMUL R6, R6, R2 ;  /* 0x0000000206067220 */ /* 0x010fc60000400000 */
[----:B------:R-:W-:Y:S02]  /*52260*/  PRMT R7, R4, 0x7610, R7 ;  /* 0x0000761004077816 */ /* 0x000fe40000000007 */
[----:B------:R-:W-:Y:S02]  /*52270*/  F2FP.F16.F32.PACK_AB R5, RZ, R5 ;  /* 0x00000005ff05723e */ /* 0x000fe400000000ff */
[----:B------:R-:W-:Y:S01]  /*52280*/  F2FP.F16.F32.PACK_AB R4, RZ, R6 ;  /* 0x00000006ff04723e */ /* 0x000fe200000000ff */
[----:B------:R0:W-:Y:S01]  /*52290*/  @P2 STG.E.U16 desc[UR46][R10.64+0x22], R7 ;  /* 0x000022070a002986 */ /* 0x0001e2000c10152e */
[----:B------:R-:W-:Y:S01]  /*522a0*/  PRMT R17, R5, 0x7610, R17 ;  /* 0x0000761005117816 */ /* 0x000fe20000000011 */
[----:B------:R-:W-:Y:S02]  /*522b0*/  @P6 IMAD.MOV.U32 R5, RZ, RZ, R9 ;  /* 0x000000ffff056224 */ /* 0x000fe400078e0009 */
[----:B------:R-:W2:Y:S01]  /*522c0*/  LDL.LU R6, [R1+0x630] ;  /* 0x0006300001067983 */ /* 0x000ea20000300800 */
[----:B0-----:R-:W-:Y:S01]  /*522d0*/  PRMT R7, R4, 0x7610, R7 ;  /* 0x0000761004077816 */ /* 0x001fe20000000007 */
[----:B------:R-:W-:-:S05]  /*522e0*/  @P6 IMAD.MOV.U32 R4, RZ, RZ, R8 ;  /* 0x000000ffff046224 */ /* 0x000fca00078e0008 */
[----:B------:R0:W-:Y:S02]  /*522f0*/  @P6 STG.E.U16 desc[UR46][R4.64+0x20], R17 ;  /* 0x0000201104006986 */ /* 0x0001e4000c10152e */
[----:B0-----:R-:W-:Y:S01]  /*52300*/  @P3 MOV R4, R8 ;  /* 0x0000000800043202 */ /* 0x001fe20000000f00 */
[----:B------:R-:W-:-:S05]  /*52310*/  @P3 IMAD.MOV.U32 R5, RZ, RZ, R9 ;  /* 0x000000ffff053224 */ /* 0x000fca00078e0009 */
[----:B------:R0:W-:Y:S04]  /*52320*/  @P3 STG.E.U16 desc[UR46][R4.64+0x22], R7 ;  /* 0x0000220704003986 */ /* 0x0001e8000c10152e */
[----:B0-----:R-:W3:Y:S04]  /*52330*/  LDL.LU R5, [R1+0x634] ;  /* 0x0006340001057983 */ /* 0x001ee80000300800 */
[----:B------:R-:W4:Y:S01]  /*52340*/  LDL.LU R4, [R1+0x638] ;  /* 0x0006380001047983 */ /* 0x000f220000300800 */
[C---:B------:R-:W-:Y:S02]  /*52350*/  ISETP.GT.AND P2, PT, R0.reuse, 0x18, P1 ;  /* 0x000000180000780c */ /* 0x040fe40000f44270 */
[----:B------:R-:W-:-:S02]  /*52360*/  ISETP.GT.AND P3, PT, R0, 0x19, P1 ;  /* 0x000000190000780c */ /* 0x000fc40000f64270 */
[----:B------:R-:W-:Y:S01]  /*52370*/  ISETP.GT.AND P6, PT, R0, 0x18, P4 ;  /* 0x000000180000780c */ /* 0x000fe200027c4270 */
[----:B--2---:R-:W-:-:S05]  /*52380*/  FMUL R6, R6, R2 ;  /* 0x0000000206067220 */ /* 0x004fca0000400000 */
[----:B------:R-:W-:-:S04]  /*52390*/  F2FP.F16.F32.PACK_AB R6, RZ, R6 ;  /* 0x00000006ff06723e */ /* 0x000fc800000000ff */
[----:B------:R-:W-:Y:S02]  /*523a0*/  PRMT R7, R6, 0x7610, R7 ;  /* 0x0000761006077816 */ /* 0x000fe40000000007 */
[----:B------:R-:W2:Y:S04]  /*523b0*/  LDL.LU R6, [R1+0x63c] ;  /* 0x00063c0001067983 */ /* 0x000ea80000300800 */
[----:B------:R0:W-:Y:S01]  /*523c0*/  @P2 STG.E.U16 desc[UR46][R10.64+0x30], R7 ;  /* 0x000030070a002986 */ /* 0x0001e2000c10152e */
[-C--:B---3--:R-:W-:Y:S01]  /*523d0*/  FMUL R5, R5, R2.reuse ;  /* 0x0000000205057220 */ /* 0x088fe20000400000 */
[----:B----4-:R-:W-:-:S04]  /*523e0*/  FMUL R4, R4, R2 ;  /* 0x0000000204047220 */ /* 0x010fc80000400000 */
[----:B------:R-:W-:Y:S02]  /*523f0*/  F2FP.F16.F32.PACK_AB R5, RZ, R5 ;  /* 0x00000005ff05723e */ /* 0x000fe400000000ff */
[----:B------:R-:W-:-:S03]  /*52400*/  F2FP.F16.F32.PACK_AB R4, RZ, R4 ;  /* 0x00000004ff04723e */ /* 0x000fc600000000ff */
[----:B------:R1:W-:Y:S01]  /*52410*/  @P3 STG.E.U16 desc[UR46][R10.64+0x32], R5 ;  /* 0x000032050a003986 */ /* 0x0003e2000c10152e */
[----:B0-----:R-:W-:Y:S01]  /*52420*/  PRMT R7, R4, 0x7610, R7 ;  /* 0x0000761004077816 */ /* 0x001fe20000000007 */
[----:B------:R-:W-:Y:S01]  /*52430*/  @P6 IMAD.MOV.U32 R4, RZ, RZ, R8 ;  /* 0x000000ffff046224 */ /* 0x000fe200078e0008 */
[----:B-1----:R-:W-:-:S05]  /*52440*/  @P6 MOV R5, R9 ;  /* 0x0000000900056202 */ /* 0x002fca0000000f00 */
[----:B------:R0:W-:Y:S04]  /*52450*/  @P6 STG.E.U16 desc[UR46][R4.64+0x30], R7 ;  /* 0x0000300704006986 */ /* 0x0001e8000c10152e */
[----:B0-----:R-:W3:Y:S04]  /*52460*/  LDL.LU R4, [R1+0x640] ;  /* 0x0006400001047983 */ /* 0x001ee80000300800 */
[----:B------:R-:W4:Y:S01]  /*52470*/  LDL.LU R5, [R1+0x644] ;  /* 0x0006440001057983 */ /* 0x000f220000300800 */
[----:B------:R-:W-:Y:S01]  /*52480*/  ISETP.GT.AND P2, PT, R0, 0x19, P4 ;  /* 0x000000190000780c */ /* 0x000fe20002744270 */
[----:B--2---:R-:W-:-:S05]  /*52490*/  FMUL R6, R6, R2 ;  /* 0x0000000206067220 */ /* 0x004fca0000400000 */
[----:B------:R-:W-:-:S04]  /*524a0*/  F2FP.F16.F32.PACK_AB R6, RZ, R6 ;  /* 0x00000006ff06723e */ /* 0x000fc800000000ff */
[----:B------:R-:W-:Y:S01]  /*524b0*/  PRMT R17, R6, 0x7610, R17 ;  /* 0x0000761006117816 */ /* 0x000fe20000000011 */
[-C--:B---3--:R-:W-:Y:S01]  /*524c0*/  FMUL R7, R4, R2.reuse ;  /* 0x0000000204077220 */ /* 0x088fe20000400000 */
[----:B----4-:R-:W-:Y:S01]  /*524d0*/  FMUL R4, R5, R2 ;  /* 0x0000000205047220 */ /* 0x010fe20000400000 */
[----:B------:R-:W-:-:S04]  /*524e0*/  @P2 IMAD.MOV.U32 R5, RZ, RZ, R9 ;  /* 0x000000ffff052224 */ /* 0x000fc800078e0009 */
[----:B------:R-:W-:Y:S01]  /*524f0*/  F2FP.F16.F32.PACK_AB R6, RZ, R4 ;  /* 0x00000004ff06723e */ /* 0x000fe200000000ff */
[----:B------:R-:W-:-:S05]  /*52500*/  @P2 IMAD.MOV.U32 R4, RZ, RZ, R8 ;  /* 0x000000ffff042224 */ /* 0x000fca00078e0008 */
[----:B------:R0:W-:Y:S04]  /*52510*/  @P2 STG.E.U16 desc[UR46][R4.64+0x32], R17 ;  /* 0x0000321104002986 */ /* 0x0001e8000c10152e */
[----:B0-----:R-:W2:Y:S04]  /*52520*/  LDL.LU R4, [R1+0x648] ;  /* 0x0006480001047983 */ /* 0x001ea80000300800 */
[----:B------:R-:W3:Y:S01]  /*52530*/  LDL.LU R5, [R1+0x650] ;  /* 0x0006500001057983 */ /* 0x000ee20000300800 */
[C---:B------:R-:W-:Y:S02]  /*52540*/  ISETP.GT.AND P3, PT, R0.reuse, 0x20, P1 ;  /* 0x000000200000780c */ /* 0x040fe40000f64270 */
[----:B------:R-:W-:-:S02]  /*52550*/  ISETP.GT.AND P6, PT, R0, 0x21, P1 ;  /* 0x000000210000780c */ /* 0x000fc40000fc4270 */
[----:B------:R-:W-:Y:S02]  /*52560*/  ISETP.GT.AND P2, PT, R0, 0x20, P4 ;  /* 0x000000200000780c */ /* 0x000fe40002744270 */
[----:B------:R-:W-:-:S07]  /*52570*/  F2FP.F16.F32.PACK_AB R7, RZ, R7 ;  /* 0x00000007ff07723e */ /* 0x000fce00000000ff */
[----:B------:R0:W-:Y:S04]  /*52580*/  @P3 STG.E.U16 desc[UR46][R10.64+0x40], R7 ;  /* 0x000040070a003986 */ /* 0x0001e8000c10152e */
[----:B------:R3:W-:Y:S04]  /*52590*/  @P6 STG.E.U16 desc[UR46][R10.64+0x42], R6 ;  /* 0x000042060a006986 */ /* 0x0007e8000c10152e */
[----:B0-----:R-:W4:Y:S01]  /*525a0*/  LDL.LU R7, [R1+0x64c] ;  /* 0x00064c0001077983 */ /* 0x001f220000300800 */
[----:B--2---:R-:W-:-:S05]  /*525b0*/  FMUL R4, R4, R2 ;  /* 0x0000000204047220 */ /* 0x004fca0000400000 */
[----:B------:R-:W-:Y:S01]  /*525c0*/  F2FP.F16.F32.PACK_AB R4, RZ, R4 ;  /* 0x00000004ff04723e */ /* 0x000fe200000000ff */
[----:B---3--:R-:W-:Y:S01]  /*525d0*/  FMUL R6, R5, R2 ;  /* 0x0000000205067220 */ /* 0x008fe20000400000 */
[----:B------:R-:W-:Y:S02]  /*525e0*/  @P2 IMAD.MOV.U32 R5, RZ, RZ, R9 ;  /* 0x000000ffff052224 */ /* 0x000fe400078e0009 */
[----:B------:R-:W-:Y:S02]  /*525f0*/  PRMT R17, R4, 0x7610, R17 ;  /* 0x0000761004117816 */ /* 0x000fe40000000011 */
[----:B------:R-:W-:-:S05]  /*52600*/  @P2 MOV R4, R8 ;  /* 0x0000000800042202 */ /* 0x000fca0000000f00 */
[----:B------:R0:W-:Y:S04]  /*52610*/  @P2 STG.E.U16 desc[UR46][R4.64+0x40], R17 ;  /* 0x0000401104002986 */ /* 0x0001e8000c10152e */
[----:B0-----:R-:W2:Y:S01]  /*52620*/  LDL.LU R5, [R1+0x654] ;  /* 0x0006540001057983 */ /* 0x001ea20000300800 */
[C---:B------:R-:W-:Y:S01]  /*52630*/  ISETP.GT.AND P3, PT, R0.reuse, 0x21, P4 ;  /* 0x000000210000780c */ /* 0x040fe20002764270 */
[----:B----4-:R-:W-:Y:S01]  /*52640*/  FMUL R7, R7, R2 ;  /* 0x0000000207077220 */ /* 0x010fe20000400000 */
[----:B------:R-:W-:-:S04]  /*52650*/  ISETP.GT.AND P6, PT, R0, 0x28, P1 ;  /* 0x000000280000780c */ /* 0x000fc80000fc4270 */
[----:B------:R-:W-:-:S04]  /*52660*/  F2FP.F16.F32.PACK_AB R7, RZ, R7 ;  /* 0x00000007ff07723e */ /* 0x000fc800000000ff */
[----:B------:R-:W-:Y:S02]  /*52670*/  PRMT R17, R7, 0x7610, R17 ;  /* 0x0000761007117816 */ /* 0x000fe40000000011 */
[----:B------:R-:W-:Y:S01]  /*52680*/  F2FP.F16.F32.PACK_AB R6, RZ, R6 ;  /* 0x00000006ff06723e */ /* 0x000fe200000000ff */
[----:B------:R-:W-:Y:S02]  /*52690*/  @P3 IMAD.MOV.U32 R4, RZ, RZ, R8 ;  /* 0x000000ffff043224 */ /* 0x000fe400078e0008 */
[----:B--2---:R-:W-:Y:S01]  /*526a0*/  FMUL R7, R5, R2 ;  /* 0x0000000205077220 */ /* 0x004fe20000400000 */
[----:B------:R-:W-:-:S05]  /*526b0*/  @P3 MOV R5, R9 ;  /* 0x0000000900053202 */ /* 0x000fca0000000f00 */
[----:B------:R0:W-:Y:S04]  /*526c0*/  @P3 STG.E.U16 desc[UR46][R4.64+0x42], R17 ;  /* 0x0000421104003986 */ /* 0x0001e8000c10152e */
[----:B------:R1:W-:Y:S04]  /*526d0*/  @P6 STG.E.U16 desc[UR46][R10.64+0x50], R6 ;  /* 0x000050060a006986 */ /* 0x0003e8000c10152e */
[----:B0-----:R-:W2:Y:S04]  /*526e0*/  LDL.LU R5, [R1+0x658] ;  /* 0x0006580001057983 */ /* 0x001ea80000300800 */
[----:B-1----:R-:W3:Y:S01]  /*526f0*/  LDL.LU R6, [R1+0x65c] ;  /* 0x00065c0001067983 */ /* 0x002ee20000300800 */
[----:B------:R-:W-:-:S02]  /*52700*/  ISETP.GT.AND P2, PT, R0, 0x29, P1 ;  /* 0x000000290000780c */ /* 0x000fc40000f44270 */
[C---:B------:R-:W-:Y:S02]  /*52710*/  ISETP.GT.AND P3, PT, R0.reuse, 0x28, P4 ;  /* 0x000000280000780c */ /* 0x040fe40002764270 */
[----:B------:R-:W-:Y:S02]  /*52720*/  F2FP.F16.F32.PACK_AB R4, RZ, R7 ;  /* 0x00000007ff04723e */ /* 0x000fe400000000ff */
[----:B------:R-:W-:-:S07]  /*52730*/  ISETP.GT.AND P6, PT, R0, 0x29, P4 ;  /* 0x000000290000780c */ /* 0x000fce00027c4270 */
[----:B------:R0:W-:Y:S01]  /*52740*/  @P2 STG.E.U16 desc[UR46][R10.64+0x52], R4 ;  /* 0x000052040a002986 */ /* 0x0001e2000c10152e */
[-C--:B--2---:R-:W-:Y:S01]  /*52750*/  FMUL R5, R5, R2.reuse ;  /* 0x0000000205057220 */ /* 0x084fe20000400000 */
[----:B---3--:R-:W-:-:S04]  /*52760*/  FMUL R6, R6, R2 ;  /* 0x0000000206067220 */ /* 0x008fc80000400000 */
[----:B------:R-:W-:Y:S02]  /*52770*/  F2FP.F16.F32.PACK_AB R5, RZ, R5 ;  /* 0x00000005ff05723e */ /* 0x000fe400000000ff */
[----:B0-----:R-:W-:Y:S02]  /*52780*/  F2FP.F16.F32.PACK_AB R4, RZ, R6 ;  /* 0x00000006ff04723e */ /* 0x001fe400000000ff */
[----:B------:R-:W-:Y:S01]  /*52790*/  PRMT R7, R5, 0x7610, R7 ;  /* 0x0000761005077816 */ /* 0x000fe20000000007 */
[----:B------:R-:W-:Y:S01]  /*527a0*/  @P3 IMAD.MOV.U32 R5, RZ, RZ, R9 ;  /* 0x000000ffff053224 */ /* 0x000fe200078e0009 */
[----:B------:R-:W-:Y:S01]  /*527b0*/  PRMT R17, R4, 0x7610, R17 ;  /* 0x0000761004117816 */ /* 0x000fe20000000011 */
[----:B------:R-:W-:Y:S01]  /*527c0*/  @P3 IMAD.MOV.U32 R4, RZ, RZ, R8 ;  /* 0x000000ffff043224 */ /* 0x000fe200078e0008 */
[----:B------:R-:W2:Y:S04]  /*527d0*/  LDL.LU R6, [R1+0x660] ;  /* 0x0006600001067983 */ /* 0x000ea80000300800 */
        /* <DEDUP_REMOVED lines=10> */
[----:B------:R-:W-:-:S05]  /*52880*/  F2FP.F16.F32.PACK_AB R6, RZ, R6 ;  /* 0x00000006ff06723e */ /* 0x000fca00000000ff */
[----:B------:R0:W-:Y:S04]  /*52890*/  @P2 STG.E.U16 desc[UR46][R10.64+0x60], R6 ;  /* 0x000060060a002986 */ /* 0x0001e8000c10152e */
[----:B0-----:R-:W2:Y:S01]  /*528a0*/  LDL.LU R6, [R1+0x66c] ;  /* 0x00066c0001067983 */ /* 0x001ea20000300800 */
[-C--:B---3--:R-:W-:Y:S01]  /*528b0*/  FMUL R5, R5, R2.reuse ;  /* 0x0000000205057220 */ /* 0x088fe20000400000 */
[----:B----4-:R-:W-:-:S04]  /*528c0*/  FMUL R4, R4, R2 ;  /* 0x0000000204047220 */ /* 0x010fc80000400000 */
[----:B------:R-:W-:Y:S02]  /*528d0*/  F2FP.F16.F32.PACK_AB R5, RZ, R5 ;  /* 0x00000005ff05723e */ /* 0x000fe400000000ff */
[----:B------:R-:W-:-:S03]  /*528e0*/  F2FP.F16.F32.PACK_AB R4, RZ, R4 ;  /* 0x00000004ff04723e */ /* 0x000fc600000000ff */
[----:B------:R0:W-:Y:S01]  /*528f0*/  @P3 STG.E.U16 desc[UR46][R10.64+0x62], R5 ;  /* 0x000062050a003986 */ /* 0x0001e2000c10152e */
[----:B------:R-:W-:Y:S01]  /*52900*/  PRMT R7, R4, 0x7610, R7 ;  /* 0x0000761004077816 */ /* 0x000fe20000000007 */
[----:B------:R-:W-:Y:S01]  /*52910*/  @P6 IMAD.MOV.U32 R4, RZ, RZ, R8 ;  /* 0x000000ffff046224 */ /* 0x000fe200078e0008 */
[----:B0-----:R-:W-:-:S05]  /*52920*/  @P6 MOV R5, R9 ;  /* 0x0000000900056202 */ /* 0x001fca0000000f00 */
[----:B------:R0:W-:Y:S04]  /*52930*/  @P6 STG.E.U16 desc[UR46][R4.64+0x60], R7 ;  /* 0x0000600704006986 */ /* 0x0001e8000c10152e */
[----:B0-----:R-:W3:Y:S04]  /*52940*/  LDL.LU R4, [R1+0x670] ;  /* 0x0006700001047983 */ /* 0x001ee80000300800 */
[----:B------:R-:W4:Y:S01]  /*52950*/  LDL.LU R5, [R1+0x674] ;  /* 0x0006740001057983 */ /* 0x000f220000300800 */
[----:B------:R-:W-:Y:S01]  /*52960*/  ISETP.GT.AND P2, PT, R0, 0x31, P4 ;  /* 0x000000310000780c */ /* 0x000fe20002744270 */
[----:B--2---:R-:W-:-:S05]  /*52970*/  FMUL R6, R6, R2 ;  /* 0x0000000206067220 */ /* 0x004fca0000400000 */
[----:B------:R-:W-:-:S04]  /*52980*/  F2FP.F16.F32.PACK_AB R6, RZ, R6 ;  /* 0x00000006ff06723e */ /* 0x000fc800000000ff */
[----:B------:R-:W-:Y:S01]  /*52990*/  PRMT R17, R6, 0x7610, R17 ;  /* 0x0000761006117816 */ /* 0x000fe20000000011 */
[-C--:B---3--:R-:W-:Y:S02]  /*529a0*/  FMUL R7, R4, R2.reuse ;  /* 0x0000000204077220 */ /* 0x088fe40000400000 */
[----:B------:R-:W-:Y:S02]  /*529b0*/  @P2 IMAD.MOV.U32 R4, RZ, RZ, R8 ;  /* 0x000000ffff042224 */ /* 0x000fe400078e0008 */
[----:B----4-:R-:W-:Y:S01]  /*529c0*/  FMUL R6, R5, R2 ;  /* 0x0000000205067220 */ /* 0x010fe20000400000 */
[----:B------:R-:W-:-:S05]  /*529d0*/  @P2 IMAD.MOV.U32 R5, RZ, RZ, R9 ;  /* 0x000000ffff052224 */ /* 0x000fca00078e0009 */
[----:B------:R0:W-:Y:S02]  /*529e0*/  @P2 STG.E.U16 desc[UR46][R4.64+0x62], R17 ;  /* 0x0000621104002986 */ /* 0x0001e4000c10152e */
[----:B0-----:R-:W-:Y:S02]  /*529f0*/  F2FP.F16.F32.PACK_AB R4, RZ, R6 ;  /* 0x00000006ff04723e */ /* 0x001fe400000000ff */
[----:B------:R-:W2:Y:S01]  /*52a00*/  LDL.LU R6, [R1+0x678] ;  /* 0x0006780001067983 */ /* 0x000ea20000300800 */
[----:B------:R-:W-:-:S04]  /*52a10*/  F2FP.F16.F32.PACK_AB R5, RZ, R7 ;  /* 0x00000007ff05723e */ /* 0x000fc800000000ff */
[----:B------:R-:W-:Y:S02]  /*52a20*/  PRMT R7, R5, 0x7610, R7 ;  /* 0x0000761005077816 */ /* 0x000fe40000000007 */
[----:B------:R-:W-:Y:S02]  /*52a30*/  PRMT R5, R4, 0x7610, R5 ;  /* 0x0000761004057816 */ /* 0x000fe40000000005 */
[----:B------:R-:W-:Y:S01]  /*52a40*/  ISETP.GT.AND P3, PT, R0, 0x38, P1 ;  /* 0x000000380000780c */ /* 0x000fe20000f64270 */
[----:B--2---:R-:W-:-:S05]  /*52a50*/  FMUL R6, R6, R2 ;  /* 0x0000000206067220 */ /* 0x004fca0000400000 */
[----:B------:R-:W-:Y:S02]  /*52a60*/  F2FP.F16.F32.PACK_AB R4, RZ, R6 ;  /* 0x00000006ff04723e */ /* 0x000fe400000000ff */
[----:B------:R-:W2:Y:S01]  /*52a70*/  LDL.LU R6, [R1+0x67c] ;  /* 0x00067c0001067983 */ /* 0x000ea20000300800 */
[----:B------:R-:W-:-:S04]  /*52a80*/  ISETP.GT.AND P6, PT, R0, 0x39, P1 ;  /* 0x000000390000780c */ /* 0x000fc80000fc4270 */
[----:B------:R0:W-:Y:S01]  /*52a90*/  @P3 STG.E.U16 desc[UR46][R10.64+0x70], R7 ;  /* 0x000070070a003986 */ /* 0x0001e2000c10152e */
[----:B------:R-:W-:-:S03]  /*52aa0*/  ISETP.GT.AND P2, PT, R0, 0x38, P4 ;  /* 0x000000380000780c */ /* 0x000fc60002744270 */
[----:B0-----:R-:W3:Y:S01]  /*52ab0*/  LDL.LU R7, [R1+0x680] ;  /* 0x0006800001077983 */ /* 0x001ee20000300800 */
[----:B------:R-:W-:-:S09]  /*52ac0*/  PRMT R17, R4, 0x7610, R17 ;  /* 0x0000761004117816 */ /* 0x000fd20000000011 */
[----:B------:R-:W-:Y:S01]  /*52ad0*/  @P2 MOV R4, R8 ;  /* 0x0000000800042202 */ /* 0x000fe20000000f00 */
[----:B------:R0:W-:Y:S02]  /*52ae0*/  @P6 STG.E.U16 desc[UR46][R10.64+0x72], R5 ;  /* 0x000072050a006986 */ /* 0x0001e4000c10152e */
[----:B0-----:R-:W-:-:S05]  /*52af0*/  @P2 IMAD.MOV.U32 R5, RZ, RZ, R9 ;  /* 0x000000ffff052224 */ /* 0x001fca00078e0009 */
[----:B------:R0:W-:Y:S01]  /*52b00*/  @P2 STG.E.U16 desc[UR46][R4.64+0x70], R17 ;  /* 0x0000701104002986 */ /* 0x0001e2000c10152e */
[----:B--2---:R-:W-:-:S05]  /*52b10*/  FMUL R6, R6, R2 ;  /* 0x0000000206067220 */ /* 0x004fca0000400000 */
[----:B0-----:R-:W-:Y:S02]  /*52b20*/  F2FP.F16.F32.PACK_AB R5, RZ, R6 ;  /* 0x00000006ff05723e */ /* 0x001fe400000000ff */
[----:B------:R-:W2:Y:S01]  /*52b30*/  LDL.LU R6, [R1+0x684] ;  /* 0x0006840001067983 */ /* 0x000ea20000300800 */
[----:B------:R-:W-:Y:S01]  /*52b40*/  ISETP.GT.AND P3, PT, R0, 0x39, P4 ;  /* 0x000000390000780c */ /* 0x000fe20002764270 */
[----:B---3--:R-:W-:Y:S01]  /*52b50*/  FMUL R7, R7, R2 ;  /* 0x0000000207077220 */ /* 0x008fe20000400000 */
[----:B------:R-:W-:-:S04]  /*52b60*/  PRMT R17, R5, 0x7610, R17 ;  /* 0x0000761005117816 */ /* 0x000fc80000000011 */
[----:B------:R-:W-:-:S07]  /*52b70*/  F2FP.F16.F32.PACK_AB R4, RZ, R7 ;  /* 0x00000007ff04723e */ /* 0x000fce00000000ff */
[----:B------:R-:W-:Y:S02]  /*52b80*/  @P3 MOV R5, R9 ;  /* 0x0000000900053202 */ /* 0x000fe40000000f00 */
[----:B------:R-:W-:Y:S01]  /*52b90*/  PRMT R7, R4, 0x7610, R7 ;  /* 0x0000761004077816 */ /* 0x000fe20000000007 */
[----:B------:R-:W-:Y:S01]  /*52ba0*/  @P3 IMAD.MOV.U32 R4, RZ, RZ, R8 ;  /* 0x000000ffff043224 */ /* 0x000fe200078e0008 */
[----:B------:R-:W-:-:S04]  /*52bb0*/  ISETP.GT.AND P2, PT, R0, 0x41, P1 ;  /* 0x000000410000780c */ /* 0x000fc80000f44270 */
[----:B------:R0:W-:Y:S04]  /*52bc0*/  @P3 STG.E.U16 desc[UR46][R4.64+0x72], R17 ;  /* 0x0000721104003986 */ /* 0x0001e8000c10152e */
[----:B0-----:R-:W3:Y:S04]  /*52bd0*/  LDL.LU R5, [R1+0x688] ;  /* 0x0006880001057983 */ /* 0x001ee80000300800 */
[----:B------:R-:W4:Y:S01]  /*52be0*/  LDL.LU R4, [R1+0x68c] ;  /* 0x00068c0001047983 */ /* 0x000f220000300800 */
[----:B--2---:R-:W-:-:S05]  /*52bf0*/  FMUL R6, R6, R2 ;  /* 0x0000000206067220 */ /* 0x004fca0000400000 */
[----:B------:R-:W-:-:S05]  /*52c00*/  F2FP.F16.F32.PACK_AB R6, RZ, R6 ;  /* 0x00000006ff06723e */ /* 0x000fca00000000ff */
[----:B------:R0:W-:Y:S04]  /*52c10*/  @P2 STG.E.U16 desc[UR46][R10.64+0x82], R6 ;  /* 0x000082060a002986 */ /* 0x0001e8000c10152e */
[----:B0-----:R-:W2:Y:S01]  /*52c20*/  LDL.LU R6, [R1+0x690] ;  /* 0x0006900001067983 */ /* 0x001ea20000300800 */
[C---:B------:R-:W-:Y:S02]  /*52c30*/  ISETP.GT.AND P6, PT, R0.reuse, 0x40, P1 ;  /* 0x000000400000780c */ /* 0x040fe40000fc4270 */
[----:B------:R-:W-:Y:S01]  /*52c40*/  ISETP.GT.AND P3, PT, R0, 0x40, P4 ;  /* 0x000000400000780c */ /* 0x000fe20002764270 */
[----:B---3--:R-:W-:-:S10]  /*52c50*/  FMUL R5, R5, R2 ;  /* 0x0000000205057220 */ /* 0x008fd40000400000 */
[----:B------:R0:W-:Y:S01]  /*52c60*/  @P6 STG.E.U16 desc[UR46][R10.64+0x80], R7 ;  /* 0x000080070a006986 */ /* 0x0001e2000c10152e */
[----:B----4-:R-:W-:Y:S01]  /*52c70*/  FMUL R4, R4, R2 ;  /* 0x0000000204047220 */ /* 0x010fe20000400000 */
[----:B------:R-:W-:Y:S02]  /*52c80*/  ISETP.GT.AND P6, PT, R0, 0x41, P4 ;  /* 0x000000410000780c */ /* 0x000fe400027c4270 */
[----:B------:R-:W-:Y:S02]  /*52c90*/  F2FP.F16.F32.PACK_AB R5, RZ, R5 ;  /* 0x00000005ff05723e */ /* 0x000fe400000000ff */
[----:B------:R-:W-:Y:S02]  /*52ca0*/  F2FP.F16.F32.PACK_AB R4, RZ, R4 ;  /* 0x00000004ff04723e */ /* 0x000fe400000000ff */
[----:B0-----:R-:W-:Y:S01]  /*52cb0*/  PRMT R7, R5, 0x7610, R7 ;  /* 0x0000761005077816 */ /* 0x001fe20000000007 */
[----:B------:R-:W-:Y:S01]  /*52cc0*/  @P3 IMAD.MOV.U32 R5, RZ, RZ, R9 ;  /* 0x000000ffff053224 */ /* 0x000fe200078e0009 */
[----:B------:R-:W-:Y:S01]  /*52cd0*/  PRMT R17, R4, 0x7610, R17 ;  /* 0x0000761004117816 */ /* 0x000fe20000000011 */
[----:B------:R-:W-:Y:S01]  /*52ce0*/  @P3 IMAD.MOV.U32 R4, RZ, RZ, R8 ;  /* 0x000000ffff043224 */ /* 0x000fe200078e0008 */
[----:B------:R-:W-:-:S04]  /*52cf0*/  ISETP.GT.AND P2, PT, R0, 0x48, P1 ;  /* 0x000000480000780c */ /* 0x000fc80000f44270 */
[----:B------:R0:W-:Y:S02]  /*52d00*/  @P3 STG.E.U16 desc[UR46][R4.64+0x80], R7 ;  /* 0x0000800704003986 */ /* 0x0001e4000c10152e */
[----:B0-----:R-:W-:Y:S01]  /*52d10*/  @P6 MOV R4, R8 ;  /* 0x0000000800046202 */ /* 0x001fe20000000f00 */
[----:B------:R-:W-:-:S05]  /*52d20*/  @P6 IMAD.MOV.U32 R5, RZ, RZ, R9 ;  /* 0x000000ffff056224 */ /* 0x000fca00078e0009 */
[----:B------:R0:W-:Y:S04]  /*52d30*/  @P6 STG.E.U16 desc[UR46][R4.64+0x82], R17 ;  /* 0x0000821104006986 */ /* 0x0001e8000c10152e */
[----:B0-----:R-:W3:Y:S04]  /*52d40*/  LDL.LU R4, [R1+0x694] ;  /* 0x0006940001047983 */ /* 0x001ee80000300800 */
[----:B------:R-:W4:Y:S01]  /*52d50*/  LDL.LU R5, [R1+0x698] ;  /* 0x0006980001057983 */ /* 0x000f220000300800 */
[----:B--2---:R-:W-:-:S05]  /*52d60*/  FMUL R6, R6, R2 ;  /* 0x0000000206067220 */ /* 0x004fca0000400000 */
[----:B------:R-:W-:-:S05]  /*52d70*/  F2FP.F16.F32.PACK_AB R6, RZ, R6 ;  /* 0x00000006ff06723e */ /* 0x000fca00000000ff */
[----:B------:R0:W-:Y:S04]  /*52d80*/  @P2 STG.E.U16 desc[UR46][R10.64+0x90], R6 ;  /* 0x000090060a002986 */ /* 0x0001e8000c10152e */
[----:B0-----:R-:W2:Y:S01]  /*52d90*/  LDL.LU R6, [R1+0x69c] ;  /* 0x00069c0001067983 */ /* 0x001ea20000300800 */
[----:B---3--:R-:W-:-:S05]  /*52da0*/  FMUL R4, R4, R2 ;  /* 0x0000000204047220 */ /* 0x008fca0000400000 */
[----:B------:R-:W-:-:S04]  /*52db0*/  F2FP.F16.F32.PACK_AB R4, RZ, R4 ;  /* 0x00000004ff04723e */ /* 0x000fc800000000ff */
[----:B------:R-:W-:Y:S01]  /*52dc0*/  PRMT R7, R4, 0x7610, R7 ;  /* 0x0000761004077816 */ /* 0x000fe20000000007 */
[----:B--2---:R-:W-:-:S05]  /*52dd0*/  FMUL R6, R6, R2 ;  /* 0x0000000206067220 */ /* 0x004fca0000400000 */
[----:B------:R-:W-:Y:S02]  /*52de0*/  F2FP.F16.F32.PACK_AB R4, RZ, R6 ;  /* 0x00000006ff04723e */ /* 0x000fe400000000ff */
[----:B------:R-:W2:Y:S01]  /*52df0*/  LDL.LU R6, [R1+0x6a0] ;  /* 0x0006a00001067983 */ /* 0x000ea20000300800 */
[C---:B------:R-:W-:Y:S02]  /*52e00*/  ISETP.GT.AND P3, PT, R0.reuse, 0x49, P1 ;  /* 0x000000490000780c */ /* 0x040fe40000f64270 */
[C---:B------:R-:W-:Y:S01]  /*52e10*/  ISETP.GT.AND P6, PT, R0.reuse, 0x48, P4 ;  /* 0x000000480000780c */ /* 0x040fe200027c4270 */
[----:B----4-:R-:W-:Y:S01]  /*52e20*/  FMUL R5, R5, R2 ;  /* 0x0000000205057220 */ /* 0x010fe20000400000 */
[----:B------:R-:W-:-:S04]  /*52e30*/  ISETP.GT.AND P2, PT, R0, 0x49, P4 ;  /* 0x000000490000780c */ /* 0x000fc80002744270 */
[----:B------:R-:W-:-:S04]  /*52e40*/  F2FP.F16.F32.PACK_AB R5, RZ, R5 ;  /* 0x00000005ff05723e */ /* 0x000fc800000000ff */
[----:B------:R-:W-:Y:S01]  /*52e50*/  PRMT R17, R5, 0x7610, R17 ;  /* 0x0000761005117816 */ /* 0x000fe20000000011 */
[----:B------:R0:W-:Y:S02]  /*52e60*/  @P3 STG.E.U16 desc[UR46][R10.64+0x92], R7 ;  /* 0x000092070a003986 */ /* 0x0001e4000c10152e */
[----:B------:R-:W-:Y:S02]  /*52e70*/  @P6 MOV R5, R9 ;  /* 0x0000000900056202 */ /* 0x000fe40000000f00 */
[----:B0-----:R-:W-:Y:S01]  /*52e80*/  PRMT R7, R4, 0x7610, R7 ;  /* 0x0000761004077816 */ /* 0x001fe20000000007 */
[----:B------:R-:W-:-:S05]  /*52e90*/  @P6 IMAD.MOV.U32 R4, RZ, RZ, R8 ;  /* 0x000000ffff046224 */ /* 0x000fca00078e0008 */
[----:B------:R0:W-:Y:S01]  /*52ea0*/  @P6 STG.E.U16 desc[UR46][R4.64+0x90], R17 ;  /* 0x0000901104006986 */ /* 0x0001e2000c10152e */
[C---:B------:R-:W-:Y:S02]  /*52eb0*/  ISETP.GT.AND P3, PT, R0.reuse, 0x50, P1 ;  /* 0x000000500000780c */ /* 0x040fe40000f64270 */
[----:B------:R-:W-:Y:S01]  /*52ec0*/  ISETP.GT.AND P6, PT, R0, 0x50, P4 ;  /* 0x000000500000780c */ /* 0x000fe200027c4270 */
[----:B0-----:R-:W-:Y:S02]  /*52ed0*/  @P2 IMAD.MOV.U32 R4, RZ, RZ, R8 ;  /* 0x000000ffff042224 */ /* 0x001fe400078e0008 */
[----:B------:R-:W-:-:S05]  /*52ee0*/  @P2 IMAD.MOV.U32 R5, RZ, RZ, R9 ;  /* 0x000000ffff052224 */ /* 0x000fca00078e0009 */
[----:B------:R0:W-:Y:S01]  /*52ef0*/  @P2 STG.E.U16 desc[UR46][R4.64+0x92], R7 ;  /* 0x0000920704002986 */ /* 0x0001e2000c10152e */
[----:B------:R-:W-:Y:S01]  /*52f00*/  ISETP.GT.AND P2, PT, R0, 0x51, P1 ;  /* 0x000000510000780c */ /* 0x000fe20000f44270 */
[-C--:B0-----:R-:W-:Y:S01]  /*52f10*/  FMUL R5, R18, R2.reuse ;  /* 0x0000000212057220 */ /* 0x081fe20000400000 */
[----:B------:R-:W-:Y:S01]  /*52f20*/  FMUL R4, R218, R2 ;  /* 0x00000002da047220 */ /* 0x000fe20000400000 */
[----:B------:R-:W3:Y:S03]  /*52f30*/  LDL.LU R18, [R1+0x400] ;  /* 0x0004000001127983 */ /* 0x000ee60000300800 */
[----:B------:R-:W-:Y:S02]  /*52f40*/  F2FP.F16.F32.PACK_AB R5, RZ, R5 ;  /* 0x00000005ff05723e */ /* 0x000fe400000000ff */
[----:B------:R-:W-:-:S05]  /*52f50*/  F2FP.F16.F32.PACK_AB R4, RZ, R4 ;  /* 0x00000004ff04723e */ /* 0x000fca00000000ff */
[----:B------:R0:W-:Y:S01]  /*52f60*/  @P2 STG.E.U16 desc[UR46][R10.64+0xa2], R5 ;  /* 0x0000a2050a002986 */ /* 0x0001e2000c10152e */
[----:B------:R-:W-:Y:S01]  /*52f70*/  ISETP.GT.AND P2, PT, R0, 0x58, P1 ;  /* 0x000000580000780c */ /* 0x000fe20000f44270 */
[----:B0-----:R-:W-:Y:S02]  /*52f80*/  @P6 IMAD.MOV.U32 R5, RZ, RZ, R9 ;  /* 0x000000ffff056224 */ /* 0x001fe400078e0009 */
[----:B--2---:R-:W-:-:S05]  /*52f90*/  FMUL R6, R6, R2 ;  /* 0x0000000206067220 */ /* 0x004fca0000400000 */
[----:B------:R-:W-:-:S04]  /*52fa0*/  F2FP.F16.F32.PACK_AB R6, RZ, R6 ;  /* 0x00000006ff06723e */ /* 0x000fc800000000ff */
[----:B------:R-:W-:Y:S01]  /*52fb0*/  PRMT R7, R6, 0x7610, R7 ;  /* 0x0000761006077816 */ /* 0x000fe20000000007 */
[----:B------:R-:W-:-:S04]  /*52fc0*/  FMUL R6, R216, R2 ;  /* 0x00000002d8067220 */ /* 0x000fc80000400000 */
[----:B------:R0:W-:Y:S01]  /*52fd0*/  @P3 STG.E.U16 desc[UR46][R10.64+0xa0], R7 ;  /* 0x0000a0070a003986 */ /* 0x0001e2000c10152e */
[----:B------:R-:W-:Y:S02]  /*52fe0*/  ISETP.GT.AND P3, PT, R0, 0x51, P4 ;  /* 0x000000510000780c */ /* 0x000fe40002764270 */
[----:B------:R-:W-:Y:S02]  /*52ff0*/  F2FP.F16.F32.PACK_AB R6, RZ, R6 ;  /* 0x00000006ff06723e */ /* 0x000fe400000000ff */
[----:B0-----:R-:W-:Y:S02]  /*53000*/  PRMT R7, R4, 0x7610, R7 ;  /* 0x0000761004077816 */ /* 0x001fe40000000007 */
[----:B------:R-:W-:-:S05]  /*53010*/  @P6 MOV R4, R8 ;  /* 0x0000000800046202 */ /* 0x000fca0000000f00 */
[----:B------:R0:W-:Y:S01]  /*53020*/  @P6 STG.E.U16 desc[UR46][R4.64+0xa0], R7 ;  /* 0x0000a00704006986 */ /* 0x0001e2000c10152e */
[----:B------:R-:W-:Y:S01]  /*53030*/  PRMT R17, R6, 0x7610, R17 ;  /* 0x0000761006117816 */ /* 0x000fe20000000011 */
[-C--:B0-----:R-:W-:Y:S01]  /*53040*/  FMUL R4, R215, R2.reuse ;  /* 0x00000002d7047220 */ /* 0x081fe20000400000 */
[----:B------:R-:W-:Y:S01]  /*53050*/  @P3 MOV R5, R9 ;  /* 0x0000000900053202 */ /* 0x000fe20000000f00 */
[----:B------:R-:W-:-:S03]  /*53060*/  FMUL R7, R217, R2 ;  /* 0x00000002d9077220 */ /* 0x000fc60000400000 */
[----:B------:R-:W-:Y:S01]  /*53070*/  F2FP.F16.F32.PACK_AB R6, RZ, R4 ;  /* 0x00000004ff06723e */ /* 0x000fe200000000ff */
[----:B------:R-:W-:Y:S01]  /*53080*/  @P3 IMAD.MOV.U32 R4, RZ, RZ, R8 ;  /* 0x000000ffff043224 */ /* 0x000fe200078e0008 */
[C---:B------:R-:W-:Y:S02]  /*53090*/  ISETP.GT.AND P6, PT, R0.reuse, 0x59, P1 ;  /* 0x000000590000780c */ /* 0x040fe40000fc4270 */
[----:B------:R-:W-:Y:S02]  /*530a0*/  F2FP.F16.F32.PACK_AB R7, RZ, R7 ;  /* 0x00000007ff07723e */ /* 0x000fe400000000ff */
[----:B------:R0:W-:Y:S01]  /*530b0*/  @P3 STG.E.U16 desc[UR46][R4.64+0xa2], R17 ;  /* 0x0000a21104003986 */ /* 0x0001e2000c10152e */
[----:B------:R-:W-:-:S03]  /*530c0*/  ISETP.GT.AND P3, PT, R0, 0x58, P4 ;  /* 0x000000580000780c */ /* 0x000fc60002764270 */
[----:B------:R1:W-:Y:S01]  /*530d0*/  @P2 STG.E.U16 desc[UR46][R10.64+0xb0], R7 ;  /* 0x0000b0070a002986 */ /* 0x0003e2000c10152e */
[----:B------:R-:W-:Y:S01]  /*530e0*/  ISETP.GT.AND P2, PT, R0, 0x59, P4 ;  /* 0x000000590000780c */ /* 0x000fe20002744270 */
[----:B0-----:R-:W-:-:S05]  /*530f0*/  FMUL R4, R214, R2 ;  /* 0x00000002d6047220 */ /* 0x001fca0000400000 */
[----:B------:R-:W-:Y:S01]  /*53100*/  F2FP.F16.F32.PACK_AB R4, RZ, R4 ;  /* 0x00000004ff04723e */ /* 0x000fe200000000ff */
[-C--:B-1----:R-:W-:Y:S01]  /*53110*/  FMUL R7, R212, R2.reuse ;  /* 0x00000002d4077220 */ /* 0x082fe20000400000 */
[----:B------:R0:W-:Y:S01]  /*53120*/  @P6 STG.E.U16 desc[UR46][R10.64+0xb2], R6 ;  /* 0x0000b2060a006986 */ /* 0x0001e2000c10152e */
[----:B------:R-:W-:Y:S01]  /*53130*/  @P3 IMAD.MOV.U32 R5, RZ, RZ, R9 ;  /* 0x000000ffff053224 */ /* 0x000fe200078e0009 */
[----:B------:R-:W-:Y:S01]  /*53140*/  PRMT R17, R4, 0x7610, R17 ;  /* 0x0000761004117816 */ /* 0x000fe20000000011 */
[----:B------:R-:W-:Y:S01]  /*53150*/  @P3 IMAD.MOV.U32 R4, RZ, RZ, R8 ;  /* 0x000000ffff043224 */ /* 0x000fe200078e0008 */
[C---:B------:R-:W-:Y:S02]  /*53160*/  ISETP.GT.AND P6, PT, R0.reuse, 0x60, P1 ;  /* 0x000000600000780c */ /* 0x040fe40000fc4270 */
[----:B------:R-:W-:Y:S02]  /*53170*/  F2FP.F16.F32.PACK_AB R7, RZ, R7 ;  /* 0x00000007ff07723e */ /* 0x000fe400000000ff */
[----:B------:R1:W-:Y:S01]  /*53180*/  @P3 STG.E.U16 desc[UR46][R4.64+0xb0], R17 ;  /* 0x0000b01104003986 */ /* 0x0003e2000c10152e */
[----:B------:R-:W-:Y:S01]  /*53190*/  ISETP.GT.AND P3, PT, R0, 0x61, P1 ;  /* 0x000000610000780c */ /* 0x000fe20000f64270 */
[----:B0-----:R-:W-:-:S05]  /*531a0*/  FMUL R6, R213, R2 ;  /* 0x00000002d5067220 */ /* 0x001fca0000400000 */
[----:B------:R-:W-:Y:S02]  /*531b0*/  F2FP.F16.F32.PACK_AB R6, RZ, R6 ;  /* 0x00000006ff06723e */ /* 0x000fe400000000ff */
[----:B-1----:R-:W-:Y:S01]  /*531c0*/  PRMT R17, R7, 0x7610, R17 ;  /* 0x0000761007117816 */ /* 0x002fe20000000011 */
[----:B------:R-:W-:Y:S01]  /*531d0*/  @P2 IMAD.MOV.U32 R5, RZ, RZ, R9 ;  /* 0x000000ffff052224 */ /* 0x000fe200078e0009 */
[----:B------:R-:W-:Y:S01]  /*531e0*/  @P2 MOV R4, R8 ;  /* 0x0000000800042202 */ /* 0x000fe20000000f00 */
[----:B------:R-:W-:-:S04]  /*531f0*/  FMUL R7, R211, R2 ;  /* 0x00000002d3077220 */ /* 0x000fc80000400000 */
[----:B------:R0:W-:Y:S01]  /*53200*/  @P2 STG.E.U16 desc[UR46][R4.64+0xb2], R17 ;  /* 0x0000b21104002986 */ /* 0x0001e2000c10152e */
[----:B------:R-:W-:-:S03]  /*53210*/  ISETP.GT.AND P2, PT, R0, 0x60, P4 ;  /* 0x000000600000780c */ /* 0x000fc60002744270 */
[----:B------:R1:W-:Y:S01]  /*53220*/  @P6 STG.E.U16 desc[UR46][R10.64+0xc0], R6 ;  /* 0x0000c0060a006986 */ /* 0x0003e2000c10152e */
[----:B------:R-:W-:Y:S02]  /*53230*/  ISETP.GT.AND P6, PT, R0, 0x61, P4 ;  /* 0x000000610000780c */ /* 0x000fe400027c4270 */
[----:B0-----:R-:W-:Y:S01]  /*53240*/  F2FP.F16.F32.PACK_AB R4, RZ, R7 ;  /* 0x00000007ff04723e */ /* 0x001fe200000000ff */
[-C--:B------:R-:W-:Y:S01]  /*53250*/  FMUL R5, R210, R2.reuse ;  /* 0x00000002d2057220 */ /* 0x080fe20000400000 */
[----:B-1----:R-:W-:-:S03]  /*53260*/  FMUL R6, R208, R2 ;  /* 0x00000002d0067220 */ /* 0x002fc60000400000 */
[----:B------:R0:W-:Y:S01]  /*53270*/  @P3 STG.E.U16 desc[UR46][R10.64+0xc2], R4 ;  /* 0x0000c2040a003986 */ /* 0x0001e2000c10152e */
[----:B------:R-:W-:-:S04]  /*53280*/  F2FP.F16.F32.PACK_AB R5, RZ, R5 ;  /* 0x00000005ff05723e */ /* 0x000fc800000000ff */
[----:B------:R-:W-:Y:S02]  /*53290*/  PRMT R7, R5, 0x7610, R7 ;  /* 0x0000761005077816 */ /* 0x000fe40000000007 */
[----:B------:R-:W-:Y:S02]  /*532a0*/  @P2 MOV R5, R9 ;  /* 0x0000000900052202 */ /* 0x000fe40000000f00 */
[----:B0-----:R-:W-:-:S04]  /*532b0*/  F2FP.F16.F32.PACK_AB R4, RZ, R6 ;  /* 0x00000006ff04723e */ /* 0x001fc800000000ff */
[----:B------:R-:W-:Y:S01]  /*532c0*/  PRMT R17, R4, 0x7610, R17 ;  /* 0x0000761004117816 */ /* 0x000fe20000000011 */
[----:B------:R-:W-:Y:S01]  /*532d0*/  @P2 IMAD.MOV.U32 R4, RZ, RZ, R8 ;  /* 0x000000ffff042224 */ /* 0x000fe200078e0008 */
[----:B------:R-:W-:Y:S01]  /*532e0*/  ISETP.GT.AND P3, PT, R0, 0x68, P1 ;  /* 0x000000680000780c */ /* 0x000fe20000f64270 */
[----:B------:R-:W-:-:S03]  /*532f0*/  FMUL R6, R209, R2 ;  /* 0x00000002d1067220 */ /* 0x000fc60000400000 */
[----:B------:R0:W-:Y:S01]  /*53300*/  @P2 STG.E.U16 desc[UR46][R4.64+0xc0], R7 ;  /* 0x0000c00704002986 */ /* 0x0001e2000c10152e */
[----:B------:R-:W-:Y:S02]  /*53310*/  ISETP.GT.AND P2, PT, R0, 0x69, P1 ;  /* 0x000000690000780c */ /* 0x000fe40000f44270 */
[----:B------:R-:W-:Y:S01]  /*53320*/  F2FP.F16.F32.PACK_AB R6, RZ, R6 ;  /* 0x00000006ff06723e */ /* 0x000fe200000000ff */
[----:B0-----:R-:W-:Y:S02]  /*53330*/  @P6 IMAD.MOV.U32 R4, RZ, RZ, R8 ;  /* 0x000000ffff046224 */ /* 0x001fe400078e0008 */
[----:B------:R-:W-:-:S05]  /*53340*/  @P6 IMAD.MOV.U32 R5, RZ, RZ, R9 ;  /* 0x000000ffff056224 */ /* 0x000fca00078e0009 */
[----:B------:R0:W-:Y:S01]  /*53350*/  @P6 STG.E.U16 desc[UR46][R4.64+0xc2], R17 ;  /* 0x0000c21104006986 */ /* 0x0001e2000c10152e */
[----:B------:R-:W-:-:S03]  /*53360*/  ISETP.GT.AND P6, PT, R0, 0x68, P4 ;  /* 0x000000680000780c */ /* 0x000fc600027c4270 */
[----:B------:R1:W-:Y:S01]  /*53370*/  @P3 STG.E.U16 desc[UR46][R10.64+0xd0], R6 ;  /* 0x0000d0060a003986 */ /* 0x0003e2000c10152e */
[----:B------:R-:W-:Y:S01]  /*53380*/  ISETP.GT.AND P3, PT, R0, 0x69, P4 ;  /* 0x000000690000780c */ /* 0x000fe20002764270 */
[-C--:B0-----:R-:W-:Y:S01]  /*53390*/  FMUL R5, R207, R2.reuse ;  /* 0x00000002cf057220 */ /* 0x081fe20000400000 */
[----:B------:R-:W-:-:S04]  /*533a0*/  FMUL R4, R206, R2 ;  /* 0x00000002ce047220 */ /* 0x000fc80000400000 */
[----:B------:R-:W-:Y:S02]  /*533b0*/  F2FP.F16.F32.PACK_AB R5, RZ, R5 ;  /* 0x00000005ff05723e */ /* 0x000fe400000000ff */
[----:B------:R-:W-:Y:S01]  /*533c0*/  F2FP.F16.F32.PACK_AB R4, RZ, R4 ;  /* 0x00000004ff04723e */ /* 0x000fe200000000ff */
[----:B-1----:R-:W-:Y:S02]  /*533d0*/  FMUL R6, R204, R2 ;  /* 0x00000002cc067220 */ /* 0x002fe40000400000 */
[----:B------:R0:W-:Y:S01]  /*533e0*/  @P2 STG.E.U16 desc[UR46][R10.64+0xd2], R5 ;  /* 0x0000d2050a002986 */ /* 0x0001e2000c10152e */
[----:B------:R-:W-:Y:S02]  /*533f0*/  PRMT R7, R4, 0x7610, R7 ;  /* 0x0000761004077816 */ /* 0x000fe40000000007 */
[----:B------:R-:W-:Y:S02]  /*53400*/  @P6 MOV R4, R8 ;  /* 0x0000000800046202 */ /* 0x000fe40000000f00 */
[----:B------:R-:W-:Y:S01]  /*53410*/  F2FP.F16.F32.PACK_AB R6, RZ, R6 ;  /* 0x00000006ff06723e */ /* 0x000fe200000000ff */
[----:B0-----:R-:W-:-:S03]  /*53420*/  @P6 IMAD.MOV.U32 R5, RZ, RZ, R9 ;  /* 0x000000ffff056224 */ /* 0x001fc600078e0009 */
[----:B------:R-:W-:Y:S02]  /*53430*/  PRMT R17, R6, 0x7610, R17 ;  /* 0x0000761006117816 */ /* 0x000fe40000000011 */
[----:B------:R0:W-:Y:S01]  /*53440*/  @P6 STG.E.U16 desc[UR46][R4.64+0xd0], R7 ;  /* 0x0000d00704006986 */ /* 0x0001e2000c10152e */
[-C--:B------:R-:W-:Y:S01]  /*53450*/  FMUL R6, R203, R2.reuse ;  /* 0x00000002cb067220 */ /* 0x080fe20000400000 */
[C---:B------:R-:W-:Y:S02]  /*53460*/  ISETP.GT.AND P2, PT, R0.reuse, 0x70, P1 ;  /* 0x000000700000780c */ /* 0x040fe40000f44270 */
[----:B------:R-:W-:Y:S01]  /*53470*/  ISETP.GT.AND P6, PT, R0, 0x71, P1 ;  /* 0x000000710000780c */ /* 0x000fe20000fc4270 */
[----:B0-----:R-:W-:Y:S01]  /*53480*/  @P3 IMAD.MOV.U32 R4, RZ, RZ, R8 ;  /* 0x000000ffff043224 */ /* 0x001fe200078e0008 */
[----:B------:R-:W-:Y:S01]  /*53490*/  @P3 MOV R5, R9 ;  /* 0x0000000900053202 */ /* 0x000fe20000000f00 */
[----:B------:R-:W-:-:S04]  /*534a0*/  FMUL R7, R205, R2 ;  /* 0x00000002cd077220 */ /* 0x000fc80000400000 */
[----:B------:R0:W-:Y:S01]  /*534b0*/  @P3 STG.E.U16 desc[UR46][R4.64+0xd2], R17 ;  /* 0x0000d21104003986 */ /* 0x0001e2000c10152e */
[----:B------:R-:W-:Y:S02]  /*534c0*/  ISETP.GT.AND P3, PT, R0, 0x70, P4 ;  /* 0x000000700000780c */ /* 0x000fe40002764270 */
[----:B0-----:R-:W-:Y:S02]  /*534d0*/  F2FP.F16.F32.PACK_AB R5, RZ, R7 ;  /* 0x00000007ff05723e */ /* 0x001fe400000000ff */
[----:B------:R-:W-:Y:S01]  /*534e0*/  F2FP.F16.F32.PACK_AB R4, RZ, R6 ;  /* 0x00000006ff04723e */ /* 0x000fe200000000ff */
[----:B------:R-:W-:Y:S01]  /*534f0*/  FMUL R6, R202, R2 ;  /* 0x00000002ca067220 */ /* 0x000fe20000400000 */
[----:B------:R-:W-:Y:S02]  /*53500*/  PRMT R7, R5, 0x7610, R7 ;  /* 0x0000761005077816 */ /* 0x000fe40000000007 */
[----:B------:R-:W-:Y:S02]  /*53510*/  PRMT R5, R4, 0x7610, R5 ;  /* 0x0000761004057816 */ /* 0x000fe40000000005 */
[----:B------:R-:W-:Y:S01]  /*53520*/  F2FP.F16.F32.PACK_AB R4, RZ, R6 ;  /* 0x00000006ff04723e */ /* 0x000fe200000000ff */
[----:B------:R0:W-:Y:S01]  /*53530*/  @P2 STG.E.U16 desc[UR46][R10.64+0xe0], R7 ;  /* 0x0000e0070a002986 */ /* 0x0001e2000c10152e */
[----:B------:R-:W-:-:S02]  /*53540*/  ISETP.GT.AND P2, PT, R0, 0x71, P4 ;  /* 0x000000710000780c */ /* 0x000fc40002744270 */
[----:B------:R-:W-:Y:S01]  /*53550*/  PRMT R17, R4, 0x7610, R17 ;  /* 0x0000761004117816 */ /* 0x000fe20000000011 */
[----:B------:R1:W-:Y:S01]  /*53560*/  @P6 STG.E.U16 desc[UR46][R10.64+0xe2], R5 ;  /* 0x0000e2050a006986 */ /* 0x0003e2000c10152e */
[----:B------:R-:W-:Y:S02]  /*53570*/  @P3 IMAD.MOV.U32 R4, RZ, RZ, R8 ;  /* 0x000000ffff043224 */ /* 0x000fe400078e0008 */
[-C--:B------:R-:W-:Y:S01]  /*53580*/  FMUL R6, R200, R2.reuse ;  /* 0x00000002c8067220 */ /* 0x080fe20000400000 */
[----:B0-----:R-:W-:Y:S01]  /*53590*/  FMUL R7, R201, R2 ;  /* 0x00000002c9077220 */ /* 0x001fe20000400000 */
[----:B-1----:R-:W-:Y:S01]  /*535a0*/  @P3 IMAD.MOV.U32 R5, RZ, RZ, R9 ;  /* 0x000000ffff053224 */ /* 0x002fe200078e0009 */
[----:B------:R-:W-:-:S04]  /*535b0*/  ISETP.GT.AND P6, PT, R0, 0x78, P1 ;  /* 0x000000780000780c */ /* 0x000fc80000fc4270 */
[----:B------:R0:W-:Y:S02]  /*535c0*/  @P3 STG.E.U16 desc[UR46][R4.64+0xe0], R17 ;  /* 0x0000e01104003986 */ /* 0x0001e4000c10152e */
[----:B0-----:R-:W-:Y:S02]  /*535d0*/  F2FP.F16.F32.PACK_AB R5, RZ, R6 ;  /* 0x00000006ff05723e */ /* 0x001fe400000000ff */
[----:B------:R-:W-:Y:S02]  /*535e0*/  F2FP.F16.F32.PACK_AB R4, RZ, R7 ;  /* 0x00000007ff04723e */ /* 0x000fe400000000ff */
[----:B------:R-:W-:Y:S01]  /*535f0*/  PRMT R17, R5, 0x7610, R17 ;  /* 0x0000761005117816 */ /* 0x000fe20000000011 */
[----:B------:R-:W-:Y:S01]  /*53600*/  @P2 IMAD.MOV.U32 R5, RZ, RZ, R9 ;  /* 0x000000ffff052224 */ /* 0x000fe200078e0009 */
[----:B------:R-:W-:Y:S02]  /*53610*/  PRMT R7, R4, 0x7610, R7 ;  /* 0x0000761004077816 */ /* 0x000fe40000000007 */
[----:B------:R-:W-:-:S05]  /*53620*/  @P2 MOV R4, R8 ;  /* 0x0000000800042202 */ /* 0x000fca0000000f00 */
[----:B------:R0:W-:Y:S01]  /*53630*/  @P2 STG.E.U16 desc[UR46][R4.64+0xe2], R17 ;  /* 0x0000e21104002986 */ /* 0x0001e2000c10152e */
[C---:B------:R-:W-:Y:S02]  /*53640*/  ISETP.GT.AND P2, PT, R0.reuse, 0x78, P4 ;  /* 0x000000780000780c */ /* 0x040fe40002744270 */
[C---:B------:R-:W-:Y:S01]  /*53650*/  ISETP.GT.AND P3, PT, R0.reuse, 0x79, P1 ;  /* 0x000000790000780c */ /* 0x040fe20000f64270 */
[----:B------:R1:W-:Y:S01]  /*53660*/  @P6 STG.E.U16 desc[UR46][R10.64+0xf0], R7 ;  /* 0x0000f0070a006986 */ /* 0x0003e2000c10152e */
[-C--:B------:R-:W-:Y:S01]  /*53670*/  FMUL R6, R199, R2.reuse ;  /* 0x00000002c7067220 */ /* 0x080fe20000400000 */
[----:B------:R-:W-:Y:S01]  /*53680*/  ISETP.GT.AND P6, PT, R0, 0x79, P4 ;  /* 0x000000790000780c */ /* 0x000fe200027c4270 */
[-C--:B0-----:R-:W-:Y:S01]  /*53690*/  FMUL R5, R198, R2.reuse ;  /* 0x00000002c6057220 */ /* 0x081fe20000400000 */
[----:B------:R-:W-:Y:S02]  /*536a0*/  FMUL R4, R196, R2 ;  /* 0x00000002c4047220 */ /* 0x000fe40000400000 */
[----:B------:R-:W-:-:S02]  /*536b0*/  F2FP.F16.F32.PACK_AB R6, RZ, R6 ;  /* 0x00000006ff06723e */ /* 0x000fc400000000ff */
[----:B------:R-:W-:Y:S02]  /*536c0*/  F2FP.F16.F32.PACK_AB R5, RZ, R5 ;  /* 0x00000005ff05723e */ /* 0x000fe400000000ff */
[----:B------:R-:W-:Y:S02]  /*536d0*/  F2FP.F16.F32.PACK_AB R4, RZ, R4 ;  /* 0x00000004ff04723e */ /* 0x000fe400000000ff */
[----:B-1----:R-:W-:Y:S02]  /*536e0*/  PRMT R7, R5, 0x7610, R7 ;  /* 0x0000761005077816 */ /* 0x002fe40000000007 */
[----:B------:R-:W-:Y:S01]  /*536f0*/  PRMT R17, R4, 0x7610, R17 ;  /* 0x0000761004117816 */ /* 0x000fe20000000011 */
[----:B------:R-:W-:Y:S01]  /*53700*/  @P2 IMAD.MOV.U32 R4, RZ, RZ, R8 ;  /* 0x000000ffff042224 */ /* 0x000fe200078e0008 */
[----:B------:R-:W-:Y:S01]  /*53710*/  @P2 MOV R5, R9 ;  /* 0x0000000900052202 */ /* 0x000fe20000000f00 */
[----:B------:R0:W-:Y:S01]  /*53720*/  @P3 STG.E.U16 desc[UR46][R10.64+0xf2], R6 ;  /* 0x0000f2060a003986 */ /* 0x0001e2000c10152e */
[----:B------:R-:W-:-:S03]  /*53730*/  ISETP.GT.AND P3, PT, R0, 0x80, P1 ;  /* 0x000000800000780c */ /* 0x000fc60000f64270 */
[----:B------:R1:W-:Y:S01]  /*53740*/  @P2 STG.E.U16 desc[UR46][R4.64+0xf0], R7 ;  /* 0x0000f00704002986 */ /* 0x0003e2000c10152e */
[----:B------:R-:W-:Y:S01]  /*53750*/  ISETP.GT.AND P2, PT, R0, 0x81, P1 ;  /* 0x000000810000780c */ /* 0x000fe20000f44270 */
[----:B0-----:R-:W-:Y:S01]  /*53760*/  FMUL R6, R197, R2 ;  /* 0x00000002c5067220 */ /* 0x001fe20000400000 */
[----:B-1----:R-:W-:Y:S02]  /*53770*/  @P6 IMAD.MOV.U32 R4, RZ, RZ, R8 ;  /* 0x000000ffff046224 */ /* 0x002fe400078e0008 */
[----:B------:R-:W-:Y:S02]  /*53780*/  @P6 IMAD.MOV.U32 R5, RZ, RZ, R9 ;  /* 0x000000ffff056224 */ /* 0x000fe400078e0009 */
[----:B------:R-:W-:-:S03]  /*53790*/  F2FP.F16.F32.PACK_AB R6, RZ, R6 ;  /* 0x00000006ff06723e */ /* 0x000fc600000000ff */
[----:B------:R0:W-:Y:S01]  /*537a0*/  @P6 STG.E.U16 desc[UR46][R4.64+0xf2], R17 ;  /* 0x0000f21104006986 */ /* 0x0001e2000c10152e */
[----:B------:R-:W-:-:S03]  /*537b0*/  ISETP.GT.AND P6, PT, R0, 0x80, P4 ;  /* 0x000000800000780c */ /* 0x000fc600027c4270 */
[----:B------:R1:W-:Y:S01]  /*537c0*/  @P3 STG.E.U16 desc[UR46][R10.64+0x100], R6 ;  /* 0x000100060a003986 */ /* 0x0003e2000c10152e */
[-C--:B0-----:R-:W-:Y:S01]  /*537d0*/  FMUL R4, R195, R2.reuse ;  /* 0x00000002c3047220 */ /* 0x081fe20000400000 */
[-C--:B------:R-:W-:Y:S01]  /*537e0*/  FMUL R5, R194, R2.reuse ;  /* 0x00000002c2057220 */ /* 0x080fe20000400000 */
[----:B-1----:R-:W-:-:S03]  /*537f0*/  FMUL R6, R192, R2 ;  /* 0x00000002c0067220 */ /* 0x002fc60000400000 */
[----:B------:R-:W-:Y:S02]  /*53800*/  F2FP.F16.F32.PACK_AB R4, RZ, R4 ;  /* 0x00000004ff04723e */ /* 0x000fe400000000ff */
[----:B------:R-:W-:Y:S02]  /*53810*/  ISETP.GT.AND P3, PT, R0, 0x81, P4 ;  /* 0x000000810000780c */ /* 0x000fe40002764270 */
[----:B------:R-:W-:Y:S02]  /*53820*/  PRMT R7, R4, 0x7610, R7 ;  /* 0x0000761004077816 */ /* 0x000fe40000000007 */
[----:B------:R-:W-:Y:S02]  /*53830*/  F2FP.F16.F32.PACK_AB R5, RZ, R5 ;  /* 0x00000005ff05723e */ /* 0x000fe400000000ff */
[----:B------:R-:W-:Y:S01]  /*53840*/  F2FP.F16.F32.PACK_AB R4, RZ, R6 ;  /* 0x00000006ff04723e */ /* 0x000fe200000000ff */
[----:B------:R0:W-:Y:S01]  /*53850*/  @P2 STG.E.U16 desc[UR46][R10.64+0x102], R7 ;  /* 0x000102070a002986 */ /* 0x0001e2000c10152e */
[----:B------:R-:W-:Y:S01]  /*53860*/  PRMT R17, R5, 0x7610, R17 ;  /* 0x0000761005117816 */ /* 0x000fe20000000011 */
[----:B------:R-:W-:Y:S01]  /*53870*/  @P6 IMAD.MOV.U32 R5, RZ, RZ, R9 ;  /* 0x000000ffff056224 */ /* 0x000fe200078e0009 */
[----:B0-----:R-:W-:-:S02]  /*53880*/  PRMT R7, R4, 0x7610, R7 ;  /* 0x0000761004077816 */ /* 0x001fc40000000007 */
[----:B------:R-:W-:-:S05]  /*53890*/  @P6 MOV R4, R8 ;  /* 0x0000000800046202 */ /* 0x000fca0000000f00 */
[----:B------:R0:W-:Y:S01]  /*538a0*/  @P6 STG.E.U16 desc[UR46][R4.64+0x100], R17 ;  /* 0x0001001104006986 */ /* 0x0001e2000c10152e */
[----:B------:R-:W-:Y:S01]  /*538b0*/  FMUL R6, R193, R2 ;  /* 0x00000002c1067220 */ /* 0x000fe20000400000 */
[C---:B------:R-:W-:Y:S02]  /*538c0*/  ISETP.GT.AND P2, PT, R0.reuse, 0x88, P1 ;  /* 0x000000880000780c */ /* 0x040fe40000f44270 */
[----:B------:R-:W-:Y:S01]  /*538d0*/  ISETP.GT.AND P6, PT, R0, 0x88, P4 ;  /* 0x000000880000780c */ /* 0x000fe200027c4270 */
[----:B0-----:R-:W-:Y:S01]  /*538e0*/  @P3 IMAD.MOV.U32 R4, RZ, RZ, R8 ;  /* 0x000000ffff043224 */ /* 0x001fe200078e0008 */
[----:B------:R-:W-:-:S05]  /*538f0*/  @P3 MOV R5, R9 ;  /* 0x0000000900053202 */ /* 0x000fca0000000f00 */
[----:B------:R0:W-:Y:S01]  /*53900*/  @P3 STG.E.U16 desc[UR46][R4.64+0x102], R7 ;  /* 0x0001020704003986 */ /* 0x0001e2000c10152e */
[----:B------:R-:W-:Y:S02]  /*53910*/  ISETP.GT.AND P3, PT, R0, 0x89, P1 ;  /* 0x000000890000780c */ /* 0x000fe40000f64270 */
[----:B------:R-:W-:Y:S01]  /*53920*/  F2FP.F16.F32.PACK_AB R6, RZ, R6 ;  /* 0x00000006ff06723e */ /* 0x000fe200000000ff */
[-C--:B0-----:R-:W-:Y:S01]  /*53930*/  FMUL R5, R191, R2.reuse ;  /* 0x00000002bf057220 */ /* 0x081fe20000400000 */
[----:B------:R-:W-:Y:S02]  /*53940*/  FMUL R4, R190, R2 ;  /* 0x00000002be047220 */ /* 0x000fe40000400000 */
[----:B------:R-:W-:Y:S02]  /*53950*/  PRMT R7, R6, 0x7610, R7 ;  /* 0x0000761006077816 */ /* 0x000fe40000000007 */
[----:B------:R-:W-:Y:S02]  /*53960*/  F2FP.F16.F32.PACK_AB R5, RZ, R5 ;  /* 0x00000005ff05723e */ /* 0x000fe400000000ff */
[----:B------:R-:W-:Y:S01]  /*53970*/  F2FP.F16.F32.PACK_AB R4, RZ, R4 ;  /* 0x00000004ff04723e */ /* 0x000fe200000000ff */
[----:B------:R0:W-:Y:S01]  /*53980*/  @P2 STG.E.U16 desc[UR46][R10.64+0x110], R7 ;  /* 0x000110070a002986 */ /* 0x0001e2000c10152e */
[----:B------:R-:W-:Y:S01]  /*53990*/  ISETP.GT.AND P2, PT, R0, 0x89, P4 ;  /* 0x000000890000780c */ /* 0x000fe20002744270 */
[----:B------:R-:W-:-:S02]  /*539a0*/  FMUL R6, R188, R2 ;  /* 0x00000002bc067220 */ /* 0x000fc40000400000 */
[----:B------:R1:W-:Y:S01]  /*539b0*/  @P3 STG.E.U16 desc[UR46][R10.64+0x112], R5 ;  /* 0x000112050a003986 */ /* 0x0003e2000c10152e */
[----:B0-----:R-:W-:Y:S01]  /*539c0*/  PRMT R7, R4, 0x7610, R7 ;  /* 0x0000761004077816 */ /* 0x001fe20000000007 */
[----:B------:R-:W-:Y:S02]  /*539d0*/  @P6 IMAD.MOV.U32 R4, RZ, RZ, R8 ;  /* 0x000000ffff046224 */ /* 0x000fe400078e0008 */
[----:B-1----:R-:W-:Y:S01]  /*539e0*/  @P6 IMAD.MOV.U32 R5, RZ, RZ, R9 ;  /* 0x000000ffff056224 */ /* 0x002fe200078e0009 */
[----:B------:R-:W-:-:S04]  /*539f0*/  F2FP.F16.F32.PACK_AB R6, RZ, R6 ;  /* 0x00000006ff06723e */ /* 0x000fc800000000ff */
[----:B------:R0:W-:Y:S01]  /*53a00*/  @P6 STG.E.U16 desc[UR46][R4.64+0x110], R7 ;  /* 0x0001100704006986 */ /* 0x0001e2000c10152e */
[----:B------:R-:W-:Y:S02]  /*53a10*/  ISETP.GT.AND P3, PT, R0, 0x90, P1 ;  /* 0x000000900000780c */ /* 0x000fe40000f64270 */
[----:B------:R-:W-:Y:S01]  /*53a20*/  PRMT R17, R6, 0x7610, R17 ;  /* 0x0000761006117816 */ /* 0x000fe20000000011 */
[-C--:B0-----:R-:W-:Y:S01]  /*53a30*/  FMUL R4, R187, R2.reuse ;  /* 0x00000002bb047220 */ /* 0x081fe20000400000 */
[----:B------:R-:W-:Y:S02]  /*53a40*/  @P2 IMAD.MOV.U32 R5, RZ, RZ, R9 ;  /* 0x000000ffff052224 */ /* 0x000fe400078e0009 */
[----:B------:R-:W-:Y:S02]  /*53a50*/  FMUL R7, R189, R2 ;  /* 0x00000002bd077220 */ /* 0x000fe40000400000 */
[----:B------:R-:W-:Y:S02]  /*53a60*/  F2FP.F16.F32.PACK_AB R6, RZ, R4 ;  /* 0x00000004ff06723e */ /* 0x000fe400000000ff */
[----:B------:R-:W-:-:S02]  /*53a70*/  @P2 MOV R4, R8 ;  /* 0x0000000800042202 */ /* 0x000fc40000000f00 */
[C---:B------:R-:W-:Y:S02]  /*53a80*/  ISETP.GT.AND P6, PT, R0.reuse, 0x91, P1 ;  /* 0x000000910000780c */ /* 0x040fe40000fc4270 */
[----:B------:R-:W-:Y:S01]  /*53a90*/  F2FP.F16.F32.PACK_AB R7, RZ, R7 ;  /* 0x00000007ff07723e */ /* 0x000fe200000000ff */
        /* <DEDUP_REMOVED lines=8> */
[----:B------:R-:W-:Y:S02]  /*53b20*/  @P2 MOV R5, R9 ;  /* 0x0000000900052202 */ /* 0x000fe40000000f00 */
        /* <DEDUP_REMOVED lines=9> */
[----:B------:R-:W-:Y:S02]  /*53bc0*/  @P3 IMAD.MOV.U32 R4, RZ, RZ, R8 ;  /* 0x000000ffff043224 */ /* 0x000fe400078e0008 */
[----:B------:R-:W-:Y:S02]  /*53bd0*/  @P3 IMAD.MOV.U32 R5, RZ, RZ, R9 ;  /* 0x000000ffff053224 */ /* 0x000fe400078e0009 */
[----:B------:R-:W-:-:S03]  /*53be0*/  FMUL R7, R183, R2 ;  /* 0x00000002b7077220 */ /* 0x000fc60000400000 */
        /* <DEDUP_REMOVED lines=9> */
[----:B------:R-:W-:Y:S01]  /*53c80*/  PRMT R7, R5, 0x7610, R7 ;  /* 0x0000761005077816 */ /* 0x000fe20000000007 */
[----:B------:R-:W-:Y:S01]  /*53c90*/  @P3 IMAD.MOV.U32 R5, RZ, RZ, R9 ;  /* 0x000000ffff053224 */ /* 0x000fe200078e0009 */
[----:B0-----:R-:W-:-:S04]  /*53ca0*/  F2FP.F16.F32.PACK_AB R4, RZ, R6 ;  /* 0x00000006ff04723e */ /* 0x001fc800000000ff */
[----:B------:R-:W-:Y:S02]  /*53cb0*/  PRMT R17, R4, 0x7610, R17 ;  /* 0x0000761004117816 */ /* 0x000fe40000000011 */
[----:B------:R-:W-:Y:S02]  /*53cc0*/  @P3 MOV R4, R8 ;  /* 0x0000000800043202 */ /* 0x000fe40000000f00 */
[C---:B------:R-:W-:Y:S01]  /*53cd0*/  ISETP.GT.AND P2, PT, R0.reuse, 0xa0, P1 ;  /* 0x000000a00000780c */ /* 0x040fe20000f44270 */
[----:B------:R-:W-:Y:S02]  /*53ce0*/  FMUL R6, R181, R2 ;  /* 0x00000002b5067220 */ /* 0x000fe40000400000 */
[----:B------:R0:W-:Y:S01]  /*53cf0*/  @P3 STG.E.U16 desc[UR46][R4.64+0x130], R7 ;  /* 0x0001300704003986 */ /* 0x0001e2000c10152e */
[----:B------:R-:W-:Y:S02]  /*53d00*/  ISETP.GT.AND P3, PT, R0, 0xa1, P1 ;  /* 0x000000a10000780c */ /* 0x000fe40000f64270 */
[----:B------:R-:W-:Y:S01]  /*53d10*/  F2FP.F16.F32.PACK_AB R6, RZ, R6 ;  /* 0x00000006ff06723e */ /* 0x000fe200000000ff */
[----:B0-----:R-:W-:Y:S01]  /*53d20*/  @P6 IMAD.MOV.U32 R4, RZ, RZ, R8 ;  /* 0x000000ffff046224 */ /* 0x001fe200078e0008 */
[----:B------:R-:W-:-:S05]  /*53d30*/  @P6 MOV R5, R9 ;  /* 0x0000000900056202 */ /* 0x000fca0000000f00 */
        /* <DEDUP_REMOVED lines=10> */
[----:B------:R-:W-:Y:S01]  /*53de0*/  PRMT R7, R4, 0x7610, R7 ;  /* 0x0000761004077816 */ /* 0x000fe20000000007 */
[----:B------:R-:W-:Y:S01]  /*53df0*/  @P6 IMAD.MOV.U32 R4, RZ, RZ, R8 ;  /* 0x000000ffff046224 */ /* 0x000fe200078e0008 */
[----:B------:R-:W-:Y:S01]  /*53e00*/  F2FP.F16.F32.PACK_AB R6, RZ, R6 ;  /* 0x00000006ff06723e */ /* 0x000fe200000000ff */
[----:B0-----:R-:W-:-:S03]  /*53e10*/  @P6 IMAD.MOV.U32 R5, RZ, RZ, R9 ;  /* 0x000000ffff056224 */ /* 0x001fc600078e0009 */
[----:B------:R-:W-:Y:S02]  /*53e20*/  PRMT R17, R6, 0x7610, R17 ;  /* 0x0000761006117816 */ /* 0x000fe40000000011 */
[----:B------:R0:W-:Y:S01]  /*53e30*/  @P6 STG.E.U16 desc[UR46][R4.64+0x140], R7 ;  /* 0x0001400704006986 */ /* 0x0001e2000c10152e */
[----:B------:R-:W-:Y:S01]  /*53e40*/  FMUL R6, R175, R2 ;  /* 0x00000002af067220 */ /* 0x000fe20000400000 */
[C---:B------:R-:W-:Y:S02]  /*53e50*/  ISETP.GT.AND P3, PT, R0.reuse, 0xa8, P1 ;  /* 0x000000a80000780c */ /* 0x040fe40000f64270 */
[----:B------:R-:W-:Y:S02]  /*53e60*/  ISETP.GT.AND P6, PT, R0, 0xa9, P1 ;  /* 0x000000a90000780c */ /* 0x000fe40000fc4270 */
[----:B0-----:R-:W-:Y:S01]  /*53e70*/  @P2 MOV R4, R8 ;  /* 0x0000000800042202 */ /* 0x001fe20000000f00 */
[----:B------:R-:W-:Y:S02]  /*53e80*/  @P2 IMAD.MOV.U32 R5, RZ, RZ, R9 ;  /* 0x000000ffff052224 */ /* 0x000fe400078e0009 */
[----:B------:R-:W-:-:S03]  /*53e90*/  FMUL R7, R177, R2 ;  /* 0x00000002b1077220 */ /* 0x000fc60000400000 */
        /* <DEDUP_REMOVED lines=15> */
[----:B-1----:R-:W-:-:S05]  /*53f90*/  @P2 MOV R5, R9 ;  /* 0x0000000900052202 */ /* 0x002fca0000000f00 */
[----:B------:R0:W-:Y:S01]  /*53fa0*/  @P2 STG.E.U16 desc[UR46][R4.64+0x150], R17 ;  /* 0x0001501104002986 */ /* 0x0001e2000c10152e */
[----:B------:R-:W-:Y:S02]  /*53fb0*/  ISETP.GT.AND P6, PT, R0, 0xb0, P1 ;  /* 0x000000b00000780c */ /* 0x000fe40000fc4270 */
[----:B0-----:R-:W-:Y:S02]  /*53fc0*/  F2FP.F16.F32.PACK_AB R5, RZ, R6 ;  /* 0x00000006ff05723e */ /* 0x001fe400000000ff */
[----:B------:R-:W-:Y:S02]  /*53fd0*/  F2FP.F16.F32.PACK_AB R4, RZ, R7 ;  /* 0x00000007ff04723e */ /* 0x000fe400000000ff */
[----:B------:R-:W-:Y:S01]  /*53fe0*/  PRMT R17, R5, 0x7610, R17 ;  /* 0x0000761005117816 */ /* 0x000fe20000000011 */
[----:B------:R-:W-:Y:S01]  /*53ff0*/  @P3 IMAD.MOV.U32 R5, RZ, RZ, R9 ;  /* 0x000000ffff053224 */ /* 0x000fe200078e0009 */
[----:B------:R-:W-:Y:S01]  /*54000*/  PRMT R7, R4, 0x7610, R7 ;  /* 0x0000761004077816 */ /* 0x000fe20000000007 */
[----:B------:R-:W-:Y:S01]  /*54010*/  @P3 IMAD.MOV.U32 R4, RZ, RZ, R8 ;  /* 0x000000ffff043224 */ /* 0x000fe200078e0008 */
[----:B------:R-:W-:-:S04]  /*54020*/  ISETP.GT.AND P2, PT, R0, 0xb1, P1 ;  /* 0x000000b10000780c */ /* 0x000fc80000f44270 */
[----:B------:R0:W-:Y:S01]  /*54030*/  @P3 STG.E.U16 desc[UR46][R4.64+0x152], R17 ;  /* 0x0001521104003986 */ /* 0x0001e2000c10152e */
[C---:B------:R-:W-:Y:S01]  /*54040*/  ISETP.GT.AND P3, PT, R0.reuse, 0xb0, P4 ;  /* 0x000000b00000780c */ /* 0x040fe20002764270 */
[-C--:B------:R-:W-:Y:S02]  /*54050*/  FMUL R6, R171, R2.reuse ;  /* 0x00000002ab067220 */ /* 0x080fe40000400000 */
[----:B------:R1:W-:Y:S01]  /*54060*/  @P6 STG.E.U16 desc[UR46][R10.64+0x160], R7 ;  /* 0x000160070a006986 */ /* 0x0003e2000c10152e */
[----:B------:R-:W-:Y:S01]  /*54070*/  ISETP.GT.AND P6, PT, R0, 0xb1, P4 ;  /* 0x000000b10000780c */ /* 0x000fe200027c4270 */
[-C--:B0-----:R-:W-:Y:S01]  /*54080*/  FMUL R5, R170, R2.reuse ;  /* 0x00000002aa057220 */ /* 0x081fe20000400000 */
[----:B------:R-:W-:Y:S01]  /*54090*/  FMUL R4, R168, R2 ;  /* 0x00000002a8047220 */ /* 0x000fe20000400000 */
[----:B------:R-:W-:-:S03]  /*540a0*/  F2FP.F16.F32.PACK_AB R6, RZ, R6 ;  /* 0x00000006ff06723e */ /* 0x000fc600000000ff */
[----:B------:R-:W-:Y:S02]  /*540b0*/  F2FP.F16.F32.PACK_AB R5, RZ, R5 ;  /* 0x00000005ff05723e */ /* 0x000fe400000000ff */
[----:B------:R-:W-:Y:S02]  /*540c0*/  F2FP.F16.F32.PACK_AB R4, RZ, R4 ;  /* 0x00000004ff04723e */ /* 0x000fe400000000ff */
[----:B-1----:R-:W-:Y:S01]  /*540d0*/  PRMT R7, R5, 0x7610, R7 ;  /* 0x0000761005077816 */ /* 0x002fe20000000007 */
[----:B------:R-:W-:Y:S01]  /*540e0*/  @P3 IMAD.MOV.U32 R5, RZ, RZ, R9 ;  /* 0x000000ffff053224 */ /* 0x000fe200078e0009 */
[----:B------:R-:W-:Y:S02]  /*540f0*/  PRMT R17, R4, 0x7610, R17 ;  /* 0x0000761004117816 */ /* 0x000fe40000000011 */
[----:B------:R-:W-:Y:S01]  /*54100*/  @P3 MOV R4, R8 ;  /* 0x0000000800043202 */ /* 0x000fe20000000f00 */
[----:B------:R0:W-:Y:S01]  /*54110*/  @P2 STG.E.U16 desc[UR46][R10.64+0x162], R6 ;  /* 0x000162060a002986 */ /* 0x0001e2000c10152e */
[----:B------:R-:W-:-:S03]  /*54120*/  ISETP.GT.AND P2, PT, R0, 0xb8, P1 ;  /* 0x000000b80000780c */ /* 0x000fc60000f44270 */
[----:B------:R1:W-:Y:S01]  /*54130*/  @P3 STG.E.U16 desc[UR46][R4.64+0x160], R7 ;  /* 0x0001600704003986 */ /* 0x0003e2000c10152e */
[----:B------:R-:W-:Y:S01]  /*54140*/  ISETP.GT.AND P3, PT, R0, 0xb9, P1 ;  /* 0x000000b90000780c */ /* 0x000fe20000f64270 */
[----:B0-----:R-:W-:Y:S01]  /*54150*/  FMUL R6, R169, R2 ;  /* 0x00000002a9067220 */ /* 0x001fe20000400000 */
[----:B-1----:R-:W-:Y:S01]  /*54160*/  @P6 IMAD.MOV.U32 R4, RZ, RZ, R8 ;  /* 0x000000ffff046224 */ /* 0x002fe200078e0008 */
[----:B------:R-:W-:-:S03]  /*54170*/  @P6 MOV R5, R9 ;  /* 0x0000000900056202 */ /* 0x000fc60000000f00 */
[----:B------:R-:W-:Y:S02]  /*54180*/  F2FP.F16.F32.PACK_AB R6, RZ, R6 ;  /* 0x00000006ff06723e */ /* 0x000fe400000000ff */
        /* <DEDUP_REMOVED lines=14> */
[----:B0-----:R-:W-:Y:S01]  /*54270*/  PRMT R7, R4, 0x7610, R7 ;  /* 0x0000761004077816 */ /* 0x001fe20000000007 */
[----:B------:R-:W-:-:S05]  /*54280*/  @P6 IMAD.MOV.U32 R4, RZ, RZ, R8 ;  /* 0x000000ffff046224 */ /* 0x000fca00078e0008 */
[----:B------:R0:W-:Y:S01]  /*54290*/  @P6 STG.E.U16 desc[UR46][R4.64+0x170], R17 ;  /* 0x0001701104006986 */ /* 0x0001e2000c10152e */
[----:B------:R-:W-:Y:S01]  /*542a0*/  FMUL R6, R165, R2 ;  /* 0x00000002a5067220 */ /* 0x000fe20000400000 */
[C---:B------:R-:W-:Y:S02]  /*542b0*/  ISETP.GT.AND P3, PT, R0.reuse, 0xc0, P1 ;  /* 0x000000c00000780c */ /* 0x040fe40000f64270 */
[----:B------:R-:W-:Y:S02]  /*542c0*/  ISETP.GT.AND P6, PT, R0, 0xc0, P4 ;  /* 0x000000c00000780c */ /* 0x000fe400027c4270 */
[----:B0-----:R-:W-:Y:S01]  /*542d0*/  @P2 MOV R4, R8 ;  /* 0x0000000800042202 */ /* 0x001fe20000000f00 */
[----:B------:R-:W-:Y:S01]  /*542e0*/  @P2 IMAD.MOV.U32 R5, RZ, RZ, R9 ;  /* 0x000000ffff052224 */ /* 0x000fe200078e0009 */
[----:B------:R-:W-:-:S04]  /*542f0*/  F2FP.F16.F32.PACK_AB R6, RZ, R6 ;  /* 0x00000006ff06723e */ /* 0x000fc800000000ff */
[----:B------:R0:W-:Y:S01]  /*54300*/  @P2 STG.E.U16 desc[UR46][R4.64+0x172], R7 ;  /* 0x0001720704002986 */ /* 0x0001e2000c10152e */
[----:B------:R-:W-:Y:S01]  /*54310*/  ISETP.GT.AND P2, PT, R0, 0xc1, P1 ;  /* 0x000000c10000780c */ /* 0x000fe20000f44270 */
[-C--:B0-----:R-:W-:Y:S01]  /*54320*/  FMUL R5, R163, R2.reuse ;  /* 0x00000002a3057220 */ /* 0x081fe20000400000 */
[----:B------:R-:W-:Y:S01]  /*54330*/  FMUL R4, R162, R2 ;  /* 0x00000002a2047220 */ /* 0x000fe20000400000 */
[----:B------:R-:W-:-:S03]  /*54340*/  PRMT R7, R6, 0x7610, R7 ;  /* 0x0000761006077816 */ /* 0x000fc60000000007 */
[----:B------:R-:W-:Y:S02]  /*54350*/  F2FP.F16.F32.PACK_AB R5, RZ, R5 ;  /* 0x00000005ff05723e */ /* 0x000fe400000000ff */
[----:B------:R-:W-:Y:S01]  /*54360*/  F2FP.F16.F32.PACK_AB R4, RZ, R4 ;  /* 0x00000004ff04723e */ /* 0x000fe200000000ff */
[----:B------:R0:W-:Y:S01]  /*54370*/  @P3 STG.E.U16 desc[UR46][R10.64+0x180], R7 ;  /* 0x000180070a003986 */ /* 0x0001e2000c10152e */
[----:B------:R-:W-:Y:S01]  /*54380*/  ISETP.GT.AND P3, PT, R0, 0xc1, P4 ;  /* 0x000000c10000780c */ /* 0x000fe20002764270 */
[----:B------:R-:W-:Y:S02]  /*54390*/  FMUL R6, R160, R2 ;  /* 0x00000002a0067220 */ /* 0x000fe40000400000 */
[----:B------:R1:W-:Y:S01]  /*543a0*/  @P2 STG.E.U16 desc[UR46][R10.64+0x182], R5 ;  /* 0x000182050a002986 */ /* 0x0003e2000c10152e */
[----:B0-----:R-:W-:Y:S01]  /*543b0*/  PRMT R7, R4, 0x7610, R7 ;  /* 0x0000761004077816 */ /* 0x001fe20000000007 */
[----:B------:R-:W-:Y:S01]  /*543c0*/  @P6 IMAD.MOV.U32 R4, RZ, RZ, R8 ;  /* 0x000000ffff046224 */ /* 0x000fe200078e0008 */
[----:B-1----:R-:W-:-:S02]  /*543d0*/  @P6 MOV R5, R9 ;  /* 0x0000000900056202 */ /* 0x002fc40000000f00 */
[----:B------:R-:W-:-:S03]  /*543e0*/  F2FP.F16.F32.PACK_AB R6, RZ, R6 ;  /* 0x00000006ff06723e */ /* 0x000fc600000000ff */
[----:B------:R0:W-:Y:S01]  /*543f0*/  @P6 STG.E.U16 desc[UR46][R4.64+0x180], R7 ;  /* 0x0001800704006986 */ /* 0x0001e2000c10152e */
[----:B------:R-:W-:Y:S02]  /*54400*/  ISETP.GT.AND P2, PT, R0, 0xc8, P1 ;  /* 0x000000c80000780c */ /* 0x000fe40000f44270 */
[----:B------:R-:W-:Y:S01]  /*54410*/  PRMT R17, R6, 0x7610, R17 ;  /* 0x0000761006117816 */ /* 0x000fe20000000011 */
[-C--:B0-----:R-:W-:Y:S01]  /*54420*/  FMUL R4, R159, R2.reuse ;  /* 0x000000029f047220 */ /* 0x081fe20000400000 */
[----:B------:R-:W-:Y:S02]  /*54430*/  @P3 IMAD.MOV.U32 R5, RZ, RZ, R9 ;  /* 0x000000ffff053224 */ /* 0x000fe400078e0009 */
[----:B------:R-:W-:Y:S02]  /*54440*/  FMUL R7, R161, R2 ;  /* 0x00000002a1077220 */ /* 0x000fe40000400000 */
[----:B------:R-:W-:Y:S01]  /*54450*/  F2FP.F16.F32.PACK_AB R6, RZ, R4 ;  /* 0x00000004ff06723e */ /* 0x000fe200000000ff */
[----:B------:R-:W-:Y:S01]  /*54460*/  @P3 IMAD.MOV.U32 R4, RZ, RZ, R8 ;  /* 0x000000ffff043224 */ /* 0x000fe200078e0008 */
[----:B------:R-:W-:-:S02]  /*54470*/  ISETP.GT.AND P6, PT, R0, 0xc9, P1 ;  /* 0x000000c90000780c */ /* 0x000fc40000fc4270 */
[----:B------:R-:W-:Y:S02]  /*54480*/  F2FP.F16.F32.PACK_AB R7, RZ, R7 ;  /* 0x00000007ff07723e */ /* 0x000fe400000000ff */
[----:B------:R0:W-:Y:S01]  /*54490*/  @P3 STG.E.U16 desc[UR46][R4.64+0x182], R17 ;  /* 0x0001821104003986 */ /* 0x0001e2000c10152e */
[----:B------:R-:W-:-:S03]  /*544a0*/  ISETP.GT.AND P3, PT, R0, 0xc8, P4 ;  /* 0x000000c80000780c */ /* 0x000fc60002764270 */
[----:B------:R1:W-:Y:S01]  /*544b0*/  @P2 STG.E.U16 desc[UR46][R10.64+0x190], R7 ;  /* 0x000190070a002986 */ /* 0x0003e2000c10152e */
[----:B------:R-:W-:Y:S01]  /*544c0*/  ISETP.GT.AND P2, PT, R0, 0xc9, P4 ;  /* 0x000000c90000780c */ /* 0x000fe20002744270 */
[----:B0-----:R-:W-:-:S05]  /*544d0*/  FMUL R4, R158, R2 ;  /* 0x000000029e047220 */ /* 0x001fca0000400000 */
[----:B------:R-:W-:Y:S01]  /*544e0*/  F2FP.F16.F32.PACK_AB R4, RZ, R4 ;  /* 0x00000004ff04723e */ /* 0x000fe200000000ff */
[----:B-1----:R-:W-:Y:S01]  /*544f0*/  FMUL R7, R156, R2 ;  /* 0x000000029c077220 */ /* 0x002fe20000400000 */
[----:B------:R0:W-:Y:S01]  /*54500*/  @P6 STG.E.U16 desc[UR46][R10.64+0x192], R6 ;  /* 0x000192060a006986 */ /* 0x0001e2000c10152e */
[----:B------:R-:W-:Y:S01]  /*54510*/  @P3 IMAD.MOV.U32 R5, RZ, RZ, R9 ;  /* 0x000000ffff053224 */ /* 0x000fe200078e0009 */
[----:B------:R-:W-:Y:S02]  /*54520*/  PRMT R17, R4, 0x7610, R17 ;  /* 0x0000761004117816 */ /* 0x000fe40000000011 */
[----:B------:R-:W-:Y:S02]  /*54530*/  @P3 MOV R4, R8 ;  /* 0x0000000800043202 */ /* 0x000fe40000000f00 */
[C---:B------:R-:W-:Y:S02]  /*54540*/  ISETP.GT.AND P6, PT, R0.reuse, 0xd0, P1 ;  /* 0x000000d00000780c */ /* 0x040fe40000fc4270 */
[----:B------:R-:W-:Y:S01]  /*54550*/  F2FP.F16.F32.PACK_AB R7, RZ, R7 ;  /* 0x00000007ff07723e */ /* 0x000fe200000000ff */
        /* <DEDUP_REMOVED lines=20> */
[----:B------:R-:W-:Y:S01]  /*546a0*/  PRMT R17, R4, 0x7610, R17 ;  /* 0x0000761004117816 */ /* 0x000fe20000000011 */
[----:B------:R-:W-:-:S05]  /*546b0*/  @P2 IMAD.MOV.U32 R4, RZ, RZ, R8 ;  /* 0x000000ffff042224 */ /* 0x000fca00078e0008 */
[----:B------:R0:W-:Y:S02]  /*546c0*/  @P2 STG.E.U16 desc[UR46][R4.64+0x1a0], R7 ;  /* 0x0001a00704002986 */ /* 0x0001e4000c10152e */
[----:B0-----:R-:W-:Y:S01]  /*546d0*/  @P6 MOV R4, R8 ;  /* 0x0000000800046202 */ /* 0x001fe20000000f00 */
[----:B------:R-:W-:-:S05]  /*546e0*/  @P6 IMAD.MOV.U32 R5, RZ, RZ, R9 ;  /* 0x000000ffff056224 */ /* 0x000fca00078e0009 */
[----:B------:R0:W-:Y:S02]  /*546f0*/  @P6 STG.E.U16 desc[UR46][R4.64+0x1a2], R17 ;  /* 0x0001a21104006986 */ /* 0x0001e4000c10152e */
[-C--:B0-----:R-:W-:Y:S02]  /*54700*/  FMUL R4, R19, R2.reuse ;  /* 0x0000000213047220 */ /* 0x081fe40000400000 */
[----:B------:R-:W2:Y:S01]  /*54710*/  LDL.LU R19, [R1+0x404] ;  /* 0x0004040001137983 */ /* 0x000ea20000300800 */
[C---:B------:R-:W-:Y:S01]  /*54720*/  ISETP.GT.AND P3, PT, R0.reuse, 0xd8, P1 ;  /* 0x000000d80000780c */ /* 0x040fe20000f64270 */
[-C--:B------:R-:W-:Y:S01]  /*54730*/  FMUL R6, R153, R2.reuse ;  /* 0x0000000299067220 */ /* 0x080fe20000400000 */
[C---:B------:R-:W-:Y:S01]  /*54740*/  ISETP.GT.AND P2, PT, R0.reuse, 0xd9, P1 ;  /* 0x000000d90000780c */ /* 0x040fe20000f44270 */
[----:B------:R-:W-:Y:S01]  /*54750*/  FMUL R5, R23, R2 ;  /* 0x0000000217057220 */ /* 0x000fe20000400000 */
[----:B------:R-:W-:Y:S01]  /*54760*/  ISETP.GT.AND P6, PT, R0, 0xd8, P4 ;  /* 0x000000d80000780c */ /* 0x000fe200027c4270 */
[----:B------:R-:W4:Y:S01]  /*54770*/  LDL.LU R218, [R1+0x4ac] ;  /* 0x0004ac0001da7983 */ /* 0x000f220000300800 */
[----:B------:R-:W-:-:S02]  /*54780*/  F2FP.F16.F32.PACK_AB R6, RZ, R6 ;  /* 0x00000006ff06723e */ /* 0x000fc400000000ff */
[----:B------:R-:W-:Y:S01]  /*54790*/  F2FP.F16.F32.PACK_AB R5, RZ, R5 ;  /* 0x00000005ff05723e */ /* 0x000fe200000000ff */
[----:B------:R-:W5:Y:S01]  /*547a0*/  LDL.LU R216, [R1+0x4b0] ;  /* 0x0004b00001d87983 */ /* 0x000f620000300800 */
[----:B------:R-:W-:-:S03]  /*547b0*/  F2FP.F16.F32.PACK_AB R4, RZ, R4 ;  /* 0x00000004ff04723e */ /* 0x000fc600000000ff */
[----:B------:R0:W-:Y:S01]  /*547c0*/  @P3 STG.E.U16 desc[UR46][R10.64+0x1b0], R6 ;  /* 0x0001b0060a003986 */ /* 0x0001e2000c10152e */
[----:B------:R-:W-:Y:S02]  /*547d0*/  ISETP.GT.AND P3, PT, R0, 0xd9, P4 ;  /* 0x000000d90000780c */ /* 0x000fe40002764270 */
[----:B------:R-:W-:Y:S01]  /*547e0*/  PRMT R7, R4, 0x7610, R7 ;  /* 0x0000761004077816 */ /* 0x000fe20000000007 */
[----:B------:R1:W-:Y:S01]  /*547f0*/  @P2 STG.E.U16 desc[UR46][R10.64+0x1b2], R5 ;  /* 0x0001b2050a002986 */ /* 0x0003e2000c10152e */
[----:B------:R-:W-:-:S03]  /*54800*/  @P6 IMAD.MOV.U32 R4, RZ, RZ, R8 ;  /* 0x000000ffff046224 */ /* 0x000fc600078e0008 */
[----:B------:R-:W5:Y:S01]  /*54810*/  LDL.LU R217, [R1+0x4b4] ;  /* 0x0004b40001d97983 */ /* 0x000f620000300800 */
[----:B0-----:R-:W-:Y:S01]  /*54820*/  FMUL R6, R219, R2 ;  /* 0x00000002db067220 */ /* 0x001fe20000400000 */
[----:B-1----:R-:W-:Y:S02]  /*54830*/  @P6 MOV R5, R9 ;  /* 0x0000000900056202 */ /* 0x002fe40000000f00 */
[----:B------:R-:W5:Y:S02]  /*54840*/  LDL.LU R215, [R1+0x4b8] ;  /* 0x0004b80001d77983 */ /* 0x000f640000300800 */
[----:B------:R-:W-:Y:S02]  /*54850*/  F2FP.F16.F32.PACK_AB R6, RZ, R6 ;  /* 0x00000006ff06723e */ /* 0x000fe400000000ff */
[----:B------:R0:W-:Y:S02]  /*54860*/  @P6 STG.E.U16 desc[UR46][R4.64+0x1b0], R7 ;  /* 0x0001b00704006986 */ /* 0x0001e4000c10152e */
[----:B------:R-:W-:Y:S01]  /*54870*/  PRMT R17, R6, 0x7610, R17 ;  /* 0x0000761006117816 */ /* 0x000fe20000000011 */
[----:B------:R-:W-:Y:S01]  /*54880*/  FMUL R6, R235, R2 ;  /* 0x00000002eb067220 */ /* 0x000fe20000400000 */
[C---:B------:R-:W-:Y:S01]  /*54890*/  ISETP.GT.AND P2, PT, R0.reuse, 0xe0, P1 ;  /* 0x000000e00000780c */ /* 0x040fe20000f44270 */
[----:B------:R-:W5:Y:S01]  /*548a0*/  LDL.LU R214, [R1+0x4bc] ;  /* 0x0004bc0001d67983 */ /* 0x000f620000300800 */
[----:B------:R-:W-:-:S03]  /*548b0*/  ISETP.GT.AND P6, PT, R0, 0xe1, P1 ;  /* 0x000000e10000780c */ /* 0x000fc60000fc4270 */
[----:B------:R-:W5:Y:S01]  /*548c0*/  LDL.LU R212, [R1+0x4c0] ;  /* 0x0004c00001d47983 */ /* 0x000f620000300800 */
[----:B0-----:R-:W-:Y:S02]  /*548d0*/  @P3 IMAD.MOV.U32 R4, RZ, RZ, R8 ;  /* 0x000000ffff043224 */ /* 0x001fe400078e0008 */
[----:B------:R-:W-:Y:S01]  /*548e0*/  FMUL R7, R220, R2 ;  /* 0x00000002dc077220 */ /* 0x000fe20000400000 */
[----:B------:R-:W-:Y:S01]  /*548f0*/  @P3 IMAD.MOV.U32 R5, RZ, RZ, R9 ;  /* 0x000000ffff053224 */ /* 0x000fe200078e0009 */
[----:B------:R-:W5:Y:S04]  /*54900*/  LDL.LU R213, [R1+0x4c4] ;  /* 0x0004c40001d57983 */ /* 0x000f680000300800 */
[----:B------:R0:W-:Y:S01]  /*54910*/  @P3 STG.E.U16 desc[UR46][R4.64+0x1b2], R17 ;  /* 0x0001b21104003986 */ /* 0x0001e2000c10152e */
[----:B------:R-:W-:-:S03]  /*54920*/  ISETP.GT.AND P3, PT, R0, 0xe0, P4 ;  /* 0x000000e00000780c */ /* 0x000fc60002764270 */
[----:B------:R-:W5:Y:S04]  /*54930*/  LDL.LU R211, [R1+0x4c8] ;  /* 0x0004c80001d37983 */ /* 0x000f680000300800 */
[----:B------:R-:W5:Y:S01]  /*54940*/  LDL.LU R210, [R1+0x4cc] ;  /* 0x0004cc0001d27983 */ /* 0x000f620000300800 */
[----:B0-----:R-:W-:-:S03]  /*54950*/  F2FP.F16.F32.PACK_AB R5, RZ, R7 ;  /* 0x00000007ff05723e */ /* 0x001fc600000000ff */
[----:B------:R-:W5:Y:S01]  /*54960*/  LDL.LU R208, [R1+0x4d0] ;  /* 0x0004d00001d07983 */ /* 0x000f620000300800 */
[----:B------:R-:W-:Y:S01]  /*54970*/  F2FP.F16.F32.PACK_AB R4, RZ, R6 ;  /* 0x00000006ff04723e */ /* 0x000fe200000000ff */
[----:B------:R-:W-:Y:S01]  /*54980*/  FMUL R6, R234, R2 ;  /* 0x00000002ea067220 */ /* 0x000fe20000400000 */
[----:B------:R-:W-:Y:S01]  /*54990*/  PRMT R7, R5, 0x7610, R7 ;  /* 0x0000761005077816 */ /* 0x000fe20000000007 */
[----:B------:R-:W5:Y:S01]  /*549a0*/  LDL.LU R209, [R1+0x4d4] ;  /* 0x0004d40001d17983 */ /* 0x000f620000300800 */
[----:B------:R-:W-:Y:S02]  /*549b0*/  PRMT R5, R4, 0x7610, R5 ;  /* 0x0000761004057816 */ /* 0x000fe40000000005 */
[----:B------:R-:W-:Y:S01]  /*549c0*/  F2FP.F16.F32.PACK_AB R4, RZ, R6 ;  /* 0x00000006ff04723e */ /* 0x000fe200000000ff */
[----:B------:R0:W-:Y:S01]  /*549d0*/  @P2 STG.E.U16 desc[UR46][R10.64+0x1c0], R7 ;  /* 0x0001c0070a002986 */ /* 0x0001e2000c10152e */
[----:B------:R-:W-:Y:S02]  /*549e0*/  ISETP.GT.AND P2, PT, R0, 0xe1, P4 ;  /* 0x000000e10000780c */ /* 0x000fe40002744270 */
[----:B------:R-:W-:Y:S01]  /*549f0*/  PRMT R17, R4, 0x7610, R17 ;  /* 0x0000761004117816 */ /* 0x000fe20000000011 */
[----:B------:R1:W-:Y:S01]  /*54a00*/  @P6 STG.E.U16 desc[UR46][R10.64+0x1c2], R5 ;  /* 0x0001c2050a006986 */ /* 0x0003e2000c10152e */
[----:B------:R-:W-:Y:S01]  /*54a10*/  @P3 MOV R4, R8 ;  /* 0x0000000800043202 */ /* 0x000fe20000000f00 */
[----:B------:R-:W-:-:S02]  /*54a20*/  FMUL R6, R233, R2 ;  /* 0x00000002e9067220 */ /* 0x000fc40000400000 */
[----:B------:R-:W5:Y:S01]  /*54a30*/  LDL.LU R207, [R1+0x4d8] ;  /* 0x0004d80001cf7983 */ /* 0x000f620000300800 */
[----:B0-----:R-:W-:Y:S01]  /*54a40*/  FMUL R7, R232, R2 ;  /* 0x00000002e8077220 */ /* 0x001fe20000400000 */
[----:B-1----:R-:W-:Y:S01]  /*54a50*/  @P3 IMAD.MOV.U32 R5, RZ, RZ, R9 ;  /* 0x000000ffff053224 */ /* 0x002fe200078e0009 */
[----:B------:R-:W-:Y:S01]  /*54a60*/  ISETP.GT.AND P6, PT, R0, 0xe8, P1 ;  /* 0x000000e80000780c */ /* 0x000fe20000fc4270 */
[----:B------:R-:W5:Y:S04]  /*54a70*/  LDL.LU R206, [R1+0x4dc] ;  /* 0x0004dc0001ce7983 */ /* 0x000f680000300800 */
[----:B------:R0:W-:Y:S04]  /*54a80*/  @P3 STG.E.U16 desc[UR46][R4.64+0x1c0], R17 ;  /* 0x0001c01104003986 */ /* 0x0001e8000c10152e */
[----:B------:R-:W5:Y:S01]  /*54a90*/  LDL.LU R204, [R1+0x4e0] ;  /* 0x0004e00001cc7983 */ /* 0x000f620000300800 */
[----:B0-----:R-:W-:-:S03]  /*54aa0*/  F2FP.F16.F32.PACK_AB R5, RZ, R6 ;  /* 0x00000006ff05723e */ /* 0x001fc600000000ff */
[----:B------:R-:W5:Y:S01]  /*54ab0*/  LDL.LU R205, [R1+0x4e4] ;  /* 0x0004e40001cd7983 */ /* 0x000f620000300800 */
[----:B------:R-:W-:Y:S02]  /*54ac0*/  F2FP.F16.F32.PACK_AB R4, RZ, R7 ;  /* 0x00000007ff04723e */ /* 0x000fe400000000ff */
[----:B------:R-:W-:Y:S02]  /*54ad0*/  PRMT R17, R5, 0x7610, R17 ;  /* 0x0000761005117816 */ /* 0x000fe40000000011 */
[----:B------:R-:W-:Y:S01]  /*54ae0*/  ISETP.GT.AND P3, PT, R0, 0xe9, P1 ;  /* 0x000000e90000780c */ /* 0x000fe20000f64270 */
[----:B------:R-:W-:Y:S01]  /*54af0*/  FMUL R6, R231, R2 ;  /* 0x00000002e7067220 */ /* 0x000fe20000400000 */
[----:B------:R-:W-:Y:S01]  /*54b00*/  PRMT R7, R4, 0x7610, R7 ;  /* 0x0000761004077816 */ /* 0x000fe20000000007 */
[----:B------:R-:W-:Y:S01]  /*54b10*/  @P2 IMAD.MOV.U32 R4, RZ, RZ, R8 ;  /* 0x000000ffff042224 */ /* 0x000fe200078e0008 */
[----:B------:R-:W-:Y:S01]  /*54b20*/  @P2 MOV R5, R9 ;  /* 0x0000000900052202 */ /* 0x000fe20000000f00 */
[----:B------:R-:W5:Y:S04]  /*54b30*/  LDL.LU R203, [R1+0x4e8] ;  /* 0x0004e80001cb7983 */ /* 0x000f680000300800 */
[----:B------:R0:W-:Y:S01]  /*54b40*/  @P2 STG.E.U16 desc[UR46][R4.64+0x1c2], R17 ;  /* 0x0001c21104002986 */ /* 0x0001e2000c10152e */
[----:B------:R-:W-:-:S03]  /*54b50*/  ISETP.GT.AND P2, PT, R0, 0xe8, P4 ;  /* 0x000000e80000780c */ /* 0x000fc60002744270 */
[----:B------:R1:W-:Y:S01]  /*54b60*/  @P6 STG.E.U16 desc[UR46][R10.64+0x1d0], R7 ;  /* 0x0001d0070a006986 */ /* 0x0003e2000c10152e */
[----:B------:R-:W-:Y:S02]  /*54b70*/  ISETP.GT.AND P6, PT, R0, 0xe9, P4 ;  /* 0x000000e90000780c */ /* 0x000fe400027c4270 */
[----:B------:R-:W-:Y:S01]  /*54b80*/  F2FP.F16.F32.PACK_AB R6, RZ, R6 ;  /* 0x00000006ff06723e */ /* 0x000fe200000000ff */
[----:B------:R-:W5:Y:S01]  /*54b90*/  LDL.LU R202, [R1+0x4ec] ;  /* 0x0004ec0001ca7983 */ /* 0x000f620000300800 */
[-C--:B0-----:R-:W-:Y:S01]  /*54ba0*/  FMUL R5, R230, R2.reuse ;  /* 0x00000002e6057220 */ /* 0x081fe20000400000 */
[----:B------:R-:W-:Y:S02]  /*54bb0*/  FMUL R4, R229, R2 ;  /* 0x00000002e5047220 */ /* 0x000fe40000400000 */
[----:B------:R0:W-:Y:S02]  /*54bc0*/  @P3 STG.E.U16 desc[UR46][R10.64+0x1d2], R6 ;  /* 0x0001d2060a003986 */ /* 0x0001e4000c10152e */
[----:B------:R-:W-:-:S02]  /*54bd0*/  F2FP.F16.F32.PACK_AB R5, RZ, R5 ;  /* 0x00000005ff05723e */ /* 0x000fc400000000ff */
[----:B------:R-:W5:Y:S01]  /*54be0*/  LDL.LU R200, [R1+0x4f0] ;  /* 0x0004f00001c87983 */ /* 0x000f620000300800 */
[----:B------:R-:W-:Y:S02]  /*54bf0*/  F2FP.F16.F32.PACK_AB R4, RZ, R4 ;  /* 0x00000004ff04723e */ /* 0x000fe400000000ff */
[----:B-1----:R-:W-:Y:S01]  /*54c00*/  PRMT R7, R5, 0x7610, R7 ;  /* 0x0000761005077816 */ /* 0x002fe20000000007 */
[----:B------:R-:W-:Y:S01]  /*54c10*/  @P2 IMAD.MOV.U32 R5, RZ, RZ, R9 ;  /* 0x000000ffff052224 */ /* 0x000fe200078e0009 */
[----:B------:R-:W-:Y:S01]  /*54c20*/  PRMT R17, R4, 0x7610, R17 ;  /* 0x0000761004117816 */ /* 0x000fe20000000011 */
[----:B------:R-:W-:Y:S01]  /*54c30*/  @P2 IMAD.MOV.U32 R4, RZ, RZ, R8 ;  /* 0x000000ffff042224 */ /* 0x000fe200078e0008 */
[----:B------:R-:W-:Y:S01]  /*54c40*/  ISETP.GT.AND P3, PT, R0, 0xf0, P1 ;  /* 0x000000f00000780c */ /* 0x000fe20000f64270 */
[----:B------:R-:W5:Y:S01]  /*54c50*/  LDL.LU R201, [R1+0x4f4] ;  /* 0x0004f40001c97983 */ /* 0x000f620000300800 */
[----:B0-----:R-:W-:-:S03]  /*54c60*/  FMUL R6, R228, R2 ;  /* 0x00000002e4067220 */ /* 0x001fc60000400000 */
[----:B------:R0:W-:Y:S04]  /*54c70*/  @P2 STG.E.U16 desc[UR46][R4.64+0x1d0], R7 ;  /* 0x0001d00704002986 */ /* 0x0001e8000c10152e */
[----:B------:R-:W5:Y:S04]  /*54c80*/  LDL.LU R199, [R1+0x4f8] ;  /* 0x0004f80001c77983 */ /* 0x000f680000300800 */
[----:B------:R-:W5:Y:S01]  /*54c90*/  LDL.LU R198, [R1+0x4fc] ;  /* 0x0004fc0001c67983 */ /* 0x000f620000300800 */
[----:B0-----:R-:W-:Y:S01]  /*54ca0*/  @P6 MOV R4, R8 ;  /* 0x0000000800046202 */ /* 0x001fe20000000f00 */
[----:B------:R-:W-:-:S02]  /*54cb0*/  @P6 IMAD.MOV.U32 R5, RZ, RZ, R9 ;  /* 0x000000ffff056224 */ /* 0x000fc400078e0009 */
[----:B------:R-:W5:Y:S01]  /*54cc0*/  LDL.LU R196, [R1+0x500] ;  /* 0x0005000001c47983 */ /* 0x000f620000300800 */
[----:B------:R-:W-:-:S03]  /*54cd0*/  F2FP.F16.F32.PACK_AB R6, RZ, R6 ;  /* 0x00000006ff06723e */ /* 0x000fc600000000ff */
[----:B------:R-:W5:Y:S01]  /*54ce0*/  LDL.LU R197, [R1+0x504] ;  /* 0x0005040001c57983 */ /* 0x000f620000300800 */
[----:B------:R-:W-:-:S03]  /*54cf0*/  ISETP.GT.AND P2, PT, R0, 0xf1, P1 ;  /* 0x000000f10000780c */ /* 0x000fc60000f44270 */
[----:B------:R0:W-:Y:S04]  /*54d00*/  @P6 STG.E.U16 desc[UR46][R4.64+0x1d2], R17 ;  /* 0x0001d21104006986 */ /* 0x0001e8000c10152e */
[----:B------:R-:W5:Y:S01]  /*54d10*/  LDL.LU R195, [R1+0x508] ;  /* 0x0005080001c37983 */ /* 0x000f620000300800 */
[----:B------:R-:W-:-:S03]  /*54d20*/  ISETP.GT.AND P6, PT, R0, 0xf0, P4 ;  /* 0x000000f00000780c */ /* 0x000fc600027c4270 */
[----:B------:R-:W5:Y:S01]  /*54d30*/  LDL.LU R194, [R1+0x50c] ;  /* 0x00050c0001c27983 */ /* 0x000f620000300800 */
[----:B0-----:R-:W-:-:S03]  /*54d40*/  FMUL R4, R227, R2 ;  /* 0x00000002e3047220 */ /* 0x001fc60000400000 */
[----:B------:R-:W5:Y:S04]  /*54d50*/  LDL.LU R192, [R1+0x510] ;  /* 0x0005100001c07983 */ /* 0x000f680000300800 */
[----:B------:R-:W5:Y:S01]  /*54d60*/  LDL.LU R193, [R1+0x514] ;  /* 0x0005140001c17983 */ /* 0x000f620000300800 */
[----:B------:R-:W-:-:S03]  /*54d70*/  F2FP.F16.F32.PACK_AB R4, RZ, R4 ;  /* 0x00000004ff04723e */ /* 0x000fc600000000ff */
[----:B------:R-:W5:Y:S01]  /*54d80*/  LDL.LU R191, [R1+0x518] ;  /* 0x0005180001bf7983 */ /* 0x000f620000300800 */
[----:B------:R-:W-:-:S03]  /*54d90*/  FMUL R5, R226, R2 ;  /* 0x00000002e2057220 */ /* 0x000fc60000400000 */
[----:B------:R-:W5:Y:S04]  /*54da0*/  LDL.LU R190, [R1+0x51c] ;  /* 0x00051c0001be7983 */ /* 0x000f680000300800 */
[----:B------:R0:W-:Y:S04]  /*54db0*/  @P3 STG.E.U16 desc[UR46][R10.64+0x1e0], R6 ;  /* 0x0001e0060a003986 */ /* 0x0001e8000c10152e */
[----:B------:R-:W5:Y:S01]  /*54dc0*/  LDL.LU R188, [R1+0x520] ;  /* 0x0005200001bc7983 */ /* 0x000f620000300800 */
[----:B------:R-:W-:-:S03]  /*54dd0*/  ISETP.GT.AND P3, PT, R0, 0xf1, P4 ;  /* 0x000000f10000780c */ /* 0x000fc60002764270 */
[----:B------:R-:W5:Y:S01]  /*54de0*/  LDL.LU R189, [R1+0x524] ;  /* 0x0005240001bd7983 */ /* 0x000f620000300800 */
[----:B------:R-:W-:Y:S01]  /*54df0*/  PRMT R7, R4, 0x7610, R7 ;  /* 0x0000761004077816 */ /* 0x000fe20000000007 */
[----:B0-----:R-:W-:Y:S02]  /*54e00*/  FMUL R6, R225, R2 ;  /* 0x00000002e1067220 */ /* 0x001fe40000400000 */
[----:B------:R-:W5:Y:S01]  /*54e10*/  LDL.LU R187, [R1+0x528] ;  /* 0x0005280001bb7983 */ /* 0x000f620000300800 */
[----:B------:R-:W-:-:S03]  /*54e20*/  F2FP.F16.F32.PACK_AB R5, RZ, R5 ;  /* 0x00000005ff05723e */ /* 0x000fc600000000ff */
[----:B------:R-:W5:Y:S01]  /*54e30*/  LDL.LU R186, [R1+0x52c] ;  /* 0x00052c0001ba7983 */ /* 0x000f620000300800 */
[----:B------:R-:W-:-:S03]  /*54e40*/  F2FP.F16.F32.PACK_AB R4, RZ, R6 ;  /* 0x00000006ff04723e */ /* 0x000fc600000000ff */
[----:B------:R-:W5:Y:S04]  /*54e50*/  LDL.LU R184, [R1+0x530] ;  /* 0x0005300001b87983 */ /* 0x000f680000300800 */
[----:B------:R-:W5:Y:S04]  /*54e60*/  LDL.LU R185, [R1+0x534] ;  /* 0x0005340001b97983 */ /* 0x000f680000300800 */
[----:B------:R-:W5:Y:S01]  /*54e70*/  LDL.LU R183, [R1+0x538] ;  /* 0x0005380001b77983 */ /* 0x000f620000300800 */
[----:B------:R-:W-:-:S03]  /*54e80*/  PRMT R6, R5, 0x7610, R6 ;  /* 0x0000761005067816 */ /* 0x000fc60000000006 */
[----:B------:R-:W5:Y:S01]  /*54e90*/  LDL.LU R182, [R1+0x53c] ;  /* 0x00053c0001b67983 */ /* 0x000f620000300800 */
[----:B------:R-:W-:-:S03]  /*54ea0*/  @P6 MOV R5, R9 ;  /* 0x0000000900056202 */ /* 0x000fc60000000f00 */
[----:B------:R-:W5:Y:S04]  /*54eb0*/  LDL.LU R180, [R1+0x540] ;  /* 0x0005400001b47983 */ /* 0x000f680000300800 */
[----:B------:R0:W-:Y:S04]  /*54ec0*/  @P2 STG.E.U16 desc[UR46][R10.64+0x1e2], R7 ;  /* 0x0001e2070a002986 */ /* 0x0001e8000c10152e */
[----:B------:R-:W5:Y:S04]  /*54ed0*/  LDL.LU R181, [R1+0x544] ;  /* 0x0005440001b57983 */ /* 0x000f680000300800 */
[----:B------:R-:W5:Y:S01]  /*54ee0*/  LDL.LU R179, [R1+0x548] ;  /* 0x0005480001b37983 */ /* 0x000f620000300800 */
[----:B0-----:R-:W-:Y:S01]  /*54ef0*/  PRMT R7, R4, 0x7610, R7 ;  /* 0x0000761004077816 */ /* 0x001fe20000000007 */
[----:B------:R-:W-:-:S02]  /*54f00*/  @P6 IMAD.MOV.U32 R4, RZ, RZ, R8 ;  /* 0x000000ffff046224 */ /* 0x000fc400078e0008 */
[----:B------:R-:W5:Y:S04]  /*54f10*/  LDL.LU R178, [R1+0x54c] ;  /* 0x00054c0001b27983 */ /* 0x000f680000300800 */
[----:B------:R-:W5:Y:S04]  /*54f20*/  LDL.LU R176, [R1+0x550] ;  /* 0x0005500001b07983 */ /* 0x000f680000300800 */
[----:B------:R-:W5:Y:S04]  /*54f30*/  LDL.LU R177, [R1+0x554] ;  /* 0x0005540001b17983 */ /* 0x000f680000300800 */
[----:B------:R-:W5:Y:S04]  /*54f40*/  LDL.LU R175, [R1+0x558] ;  /* 0x0005580001af7983 */ /* 0x000f680000300800 */
[----:B------:R-:W5:Y:S04]  /*54f50*/  LDL.LU R174, [R1+0x55c] ;  /* 0x00055c0001ae7983 */ /* 0x000f680000300800 */
[----:B------:R0:W-:Y:S04]  /*54f60*/  @P6 STG.E.U16 desc[UR46][R4.64+0x1e0], R6 ;  /* 0x0001e00604006986 */ /* 0x0001e8000c10152e */
[----:B------:R-:W5:Y:S04]  /*54f70*/  LDL.LU R172, [R1+0x560] ;  /* 0x0005600001ac7983 */ /* 0x000f680000300800 */
[----:B------:R-:W5:Y:S01]  /*54f80*/  LDL.LU R173, [R1+0x564] ;  /* 0x0005640001ad7983 */ /* 0x000f620000300800 */
[----:B0-----:R-:W-:-:S03]  /*54f90*/  @P3 IMAD.MOV.U32 R4, RZ, RZ, R8 ;  /* 0x000000ffff043224 */ /* 0x001fc600078e0008 */
[----:B------:R-:W5:Y:S01]  /*54fa0*/  LDL.LU R171, [R1+0x568] ;  /* 0x0005680001ab7983 */ /* 0x000f620000300800 */
[----:B------:R-:W-:Y:S02]  /*54fb0*/  @P3 IMAD.MOV.U32 R5, RZ, RZ, R9 ;  /* 0x000000ffff053224 */ /* 0x000fe400078e0009 */
[----:B------:R-:W-:Y:S01]  /*54fc0*/  FMUL R6, R224, R2 ;  /* 0x00000002e0067220 */ /* 0x000fe20000400000 */
[----:B------:R-:W5:Y:S01]  /*54fd0*/  LDL.LU R170, [R1+0x56c] ;  /* 0x00056c0001aa7983 */ /* 0x000f620000300800 */
[----:B------:R-:W-:-:S03]  /*54fe0*/  ISETP.GT.AND P2, PT, R0, 0xf8, P1 ;  /* 0x000000f80000780c */ /* 0x000fc60000f44270 */
[----:B------:R-:W5:Y:S01]  /*54ff0*/  LDL.LU R168, [R1+0x570] ;  /* 0x0005700001a87983 */ /* 0x000f620000300800 */
[----:B------:R-:W-:-:S03]  /*55000*/  ISETP.GT.AND P6, PT, R0, 0xf8, P4 ;  /* 0x000000f80000780c */ /* 0x000fc600027c4270 */
[----:B------:R-:W5:Y:S04]  /*55010*/  LDL.LU R169, [R1+0x574] ;  /* 0x0005740001a97983 */ /* 0x000f680000300800 */
[----:B------:R0:W-:Y:S01]  /*55020*/  @P3 STG.E.U16 desc[UR46][R4.64+0x1e2], R7 ;  /* 0x0001e20704003986 */ /* 0x0001e2000c10152e */
[----:B------:R-:W-:-:S03]  /*55030*/  ISETP.GT.AND P3, PT, R0, 0xf9, P1 ;  /* 0x000000f90000780c */ /* 0x000fc60000f64270 */
[----:B------:R-:W5:Y:S04]  /*55040*/  LDL.LU R167, [R1+0x578] ;  /* 0x0005780001a77983 */ /* 0x000f680000300800 */
[----:B------:R-:W5:Y:S04]  /*55050*/  LDL.LU R166, [R1+0x57c] ;  /* 0x00057c0001a67983 */ /* 0x000f680000300800 */
[----:B------:R-:W5:Y:S01]  /*55060*/  LDL.LU R164, [R1+0x580] ;  /* 0x0005800001a47983 */ /* 0x000f620000300800 */
[----:B0-----:R-:W-:Y:S01]  /*55070*/  FMUL R5, R223, R2 ;  /* 0x00000002df057220 */ /* 0x001fe20000400000 */
[----:B------:R-:W-:-:S02]  /*55080*/  F2FP.F16.F32.PACK_AB R4, RZ, R6 ;  /* 0x00000006ff04723e */ /* 0x000fc400000000ff */
[----:B------:R-:W5:Y:S01]  /*55090*/  LDL.LU R165, [R1+0x584] ;  /* 0x0005840001a57983 */ /* 0x000f620000300800 */
[----:B------:R-:W-:-:S03]  /*550a0*/  FMUL R7, R222, R2 ;  /* 0x00000002de077220 */ /* 0x000fc60000400000 */
[----:B------:R-:W5:Y:S01]  /*550b0*/  LDL.LU R163, [R1+0x588] ;  /* 0x0005880001a37983 */ /* 0x000f620000300800 */
[----:B------:R-:W-:-:S03]  /*550c0*/  PRMT R17, R4, 0x7610, R17 ;  /* 0x0000761004117816 */ /* 0x000fc60000000011 */
[----:B------:R-:W5:Y:S01]  /*550d0*/  LDL.LU R162, [R1+0x58c] ;  /* 0x00058c0001a27983 */ /* 0x000f620000300800 */
[----:B------:R-:W-:-:S03]  /*550e0*/  F2FP.F16.F32.PACK_AB R5, RZ, R5 ;  /* 0x00000005ff05723e */ /* 0x000fc600000000ff */
[----:B------:R-:W5:Y:S01]  /*550f0*/  LDL.LU R160, [R1+0x590] ;  /* 0x0005900001a07983 */ /* 0x000f620000300800 */
[----:B------:R-:W-:-:S03]  /*55100*/  F2FP.F16.F32.PACK_AB R4, RZ, R7 ;  /* 0x00000007ff04723e */ /* 0x000fc600000000ff */
[----:B------:R-:W5:Y:S04]  /*55110*/  LDL.LU R161, [R1+0x594] ;  /* 0x0005940001a17983 */ /* 0x000f680000300800 */
[----:B------:R-:W5:Y:S01]  /*55120*/  LDL.LU R159, [R1+0x598] ;  /* 0x00059800019f7983 */ /* 0x000f620000300800 */
[----:B------:R-:W-:-:S03]  /*55130*/  USHF.L.U32 UR11, UR8, 0x9, URZ ;  /* 0x00000009080b7899 */ /* 0x000fc6000800063f */
[----:B------:R-:W5:Y:S04]  /*55140*/  LDL.LU R158, [R1+0x59c] ;  /* 0x00059c00019e7983 */ /* 0x000f680000300800 */
[----:B------:R-:W5:Y:S04]  /*55150*/  LDL.LU R156, [R1+0x5a0] ;  /* 0x0005a000019c7983 */ /* 0x000f680000300800 */
[----:B------:R-:W5:Y:S04]  /*55160*/  LDL.LU R157, [R1+0x5a4] ;  /* 0x0005a400019d7983 */ /* 0x000f680000300800 */
[----:B------:R-:W5:Y:S01]  /*55170*/  LDL.LU R155, [R1+0x5a8] ;  /* 0x0005a800019b7983 */ /* 0x000f620000300800 */
[----:B------:R-:W-:-:S03]  /*55180*/  FMUL R6, R221, R2 ;  /* 0x00000002dd067220 */ /* 0x000fc60000400000 */
[----:B------:R-:W5:Y:S01]  /*55190*/  LDL.LU R154, [R1+0x5ac] ;  /* 0x0005ac00019a7983 */ /* 0x000f620000300800 */
[----:B------:R-:W-:-:S03]  /*551a0*/  USHF.L.U64.HI UR10, UR8, 0x9, UR9 ;  /* 0x00000009080a7899 */ /* 0x000fc60008010209 */
[----:B------:R0:W-:Y:S01]  /*551b0*/  @P2 STG.E.U16 desc[UR46][R10.64+0x1f0], R17 ;  /* 0x0001f0110a002986 */ /* 0x0001e2000c10152e */
[----:B------:R-:W-:-:S03]  /*551c0*/  ISETP.GT.AND P2, PT, R0, 0xf9, P4 ;  /* 0x000000f90000780c */ /* 0x000fc60002744270 */
[----:B------:R-:W5:Y:S04]  /*551d0*/  LDL.LU R152, [R1+0x5b0] ;  /* 0x0005b00001987983 */ /* 0x000f680000300800 */
[----:B------:R1:W-:Y:S01]  /*551e0*/  @P3 STG.E.U16 desc[UR46][R10.64+0x1f2], R5 ;  /* 0x0001f2050a003986 */ /* 0x0003e2000c10152e */
[----:B0-----:R-:W-:-:S03]  /*551f0*/  PRMT R17, R4, 0x7610, R17 ;  /* 0x0000761004117816 */ /* 0x001fc60000000011 */
[----:B------:R-:W5:Y:S01]  /*55200*/  LDL.LU R153, [R1+0x5b4] ;  /* 0x0005b40001997983 */ /* 0x000f620000300800 */
[----:B------:R-:W-:Y:S01]  /*55210*/  @P6 IMAD.MOV.U32 R4, RZ, RZ, R8 ;  /* 0x000000ffff046224 */ /* 0x000fe200078e0008 */
[----:B------:R-:W-:Y:S02]  /*55220*/  MOV R7, UR11 ;  /* 0x0000000b00077c02 */ /* 0x000fe40008000f00 */
[----:B------:R-:W5:Y:S01]  /*55230*/  LDL.LU R23, [R1+0x5b8] ;  /* 0x0005b80001177983 */ /* 0x000f620000300800 */
[----:B-1----:R-:W-:-:S03]  /*55240*/  @P6 IMAD.MOV.U32 R5, RZ, RZ, R9 ;  /* 0x000000ffff056224 */ /* 0x002fc600078e0009 */
[----:B------:R-:W5:Y:S04]  /*55250*/  LDL.LU R219, [R1+0x5bc] ;  /* 0x0005bc0001db7983 */ /* 0x000f680000300800 */
[----:B------:R-:W5:Y:S04]  /*55260*/  LDL.LU R220, [R1+0x5c0] ;  /* 0x0005c00001dc7983 */ /* 0x000f680000300800 */
[----:B------:R-:W5:Y:S04]  /*55270*/  LDL.LU R235, [R1+0x5c4] ;  /* 0x0005c40001eb7983 */ /* 0x000f680000300800 */
[----:B------:R-:W5:Y:S04]  /*55280*/  LDL.LU R234, [R1+0x5c8] ;  /* 0x0005c80001ea7983 */ /* 0x000f680000300800 */
[----:B------:R0:W-:Y:S04]  /*55290*/  @P6 STG.E.U16 desc[UR46][R4.64+0x1f0], R17 ;  /* 0x0001f01104006986 */ /* 0x0001e8000c10152e */
[----:B------:R-:W5:Y:S04]  /*552a0*/  LDL.LU R233, [R1+0x5cc] ;  /* 0x0005cc0001e97983 */ /* 0x000f680000300800 */
[----:B------:R-:W5:Y:S01]  /*552b0*/  LDL.LU R232, [R1+0x5d0] ;  /* 0x0005d00001e87983 */ /* 0x000f620000300800 */
[----:B0-----:R-:W-:-:S03]  /*552c0*/  F2FP.F16.F32.PACK_AB R5, RZ, R6 ;  /* 0x00000006ff05723e */ /* 0x001fc600000000ff */
[----:B------:R-:W5:Y:S01]  /*552d0*/  LDL.LU R231, [R1+0x5d4] ;  /* 0x0005d40001e77983 */ /* 0x000f620000300800 */
[----:B------:R-:W-:Y:S02]  /*552e0*/  MOV R6, UR10 ;  /* 0x0000000a00067c02 */ /* 0x000fe40008000f00 */
[----:B------:R-:W-:Y:S01]  /*552f0*/  IADD3 R4, P3, P6, R12, UR5, R7 ;  /* 0x000000050c047c10 */ /* 0x000fe2000fe7e007 */
[----:B------:R-:W5:Y:S01]  /*55300*/  LDL.LU R230, [R1+0x5d8] ;  /* 0x0005d80001e67983 */ /* 0x000f620000300800 */
[----:B------:R-:W-:Y:S01]  /*55310*/  PRMT R17, R5, 0x7610, R17 ;  /* 0x0000761005117816 */ /* 0x000fe20000000011 */
[----:B------:R-:W-:Y:S01]  /*55320*/  @P2 IMAD.MOV.U32 R7, RZ, RZ, R9 ;  /* 0x000000ffff072224 */ /* 0x000fe200078e0009 */
[----:B------:R-:W-:Y:S01]  /*55330*/  IADD3.X R5, R13, UR4, R6, P3, P6 ;  /* 0x000000040d057c10 */ /* 0x000fe20009fec406 */
[----:B------:R-:W5:Y:S01]  /*55340*/  LDL.LU R229, [R1+0x5dc] ;  /* 0x0005dc0001e57983 */ /* 0x000f620000300800 */
[----:B------:R-:W-:-:S03]  /*55350*/  @P2 IMAD.MOV.U32 R6, RZ, RZ, R8 ;  /* 0x000000ffff062224 */ /* 0x000fc600078e0008 */
[----:B------:R-:W5:Y:S04]  /*55360*/  LDL.LU R228, [R1+0x5e0] ;  /* 0x0005e00001e47983 */ /* 0x000f680000300800 */
[----:B------:R-:W5:Y:S04]  /*55370*/  LDL.LU R227, [R1+0x5e4] ;  /* 0x0005e40001e37983 */ /* 0x000f680000300800 */
[----:B------:R-:W5:Y:S04]  /*55380*/  LDL.LU R226, [R1+0x5e8] ;  /* 0x0005e80001e27983 */ /* 0x000f680000300800 */
[----:B------:R-:W5:Y:S04]  /*55390*/  LDL.LU R225, [R1+0x5ec] ;  /* 0x0005ec0001e17983 */ /* 0x000f680000300800 */
[----:B------:R-:W5:Y:S04]  /*553a0*/  LDL.LU R224, [R1+0x5f0] ;  /* 0x0005f00001e07983 */ /* 0x000f680000300800 */
[----:B------:R-:W5:Y:S04]  /*553b0*/  LDL.LU R223, [R1+0x5f4] ;  /* 0x0005f40001df7983 */ /* 0x000f680000300800 */
[----:B------:R-:W5:Y:S04]  /*553c0*/  LDL.LU R222, [R1+0x5f8] ;  /* 0x0005f80001de7983 */ /* 0x000f680000300800 */
[----:B------:R2:W-:Y:S04]  /*553d0*/  @P2 STG.E.U16 desc[UR46][R6.64+0x1f2], R17 ;  /* 0x0001f21106002986 */ /* 0x0005e8000c10152e */
[----:B------:R-:W5:Y:S01]  /*553e0*/  LDL.LU R221, [R1+0x5fc] ;  /* 0x0005fc0001dd7983 */ /* 0x000f620000300800 */
[----:B--2---:R-:W-:-:S03]  /*553f0*/  FMUL R17, R19, R2 ;  /* 0x0000000213117220 */ /* 0x004fc60000400000 */
[----:B------:R-:W2:Y:S01]  /*55400*/  LDL.LU R19, [R1+0x408] ;  /* 0x0004080001137983 */ /* 0x000ea20000300800 */
[----:B------:R-:W-:Y:S01]  /*55410*/  ISETP.GT.AND P3, PT, R3, 0x100, PT ;  /* 0x000001000300780c */ /* 0x000fe20003f64270 */
[----:B---3--:R-:W-:-:S03]  /*55420*/  FMUL R18, R18, R2 ;  /* 0x0000000212127220 */ /* 0x008fc60000400000 */
[----:B------:R-:W-:Y:S02]  /*55430*/  ISETP.GT.AND P2, PT, R0, RZ, P3 ;  /* 0x000000ff0000720c */ /* 0x000fe40001f44270 */
[----:B------:R-:W-:Y:S02]  /*55440*/  IADD3 R6, P6, R12, UR11, RZ ;  /* 0x0000000b0c067c10 */ /* 0x000fe4000ffde0ff */
[----:B------:R-:W-:Y:S02]  /*55450*/  F2FP.F16.F32.PACK_AB R18, RZ, R18 ;  /* 0x00000012ff12723e */ /* 0x000fe400000000ff */
[----:B------:R-:W-:Y:S02]  /*55460*/  IADD3.X R7, R13, UR10, RZ, P6, !PT ;  /* 0x0000000a0d077c10 */ /* 0x000fe4000b7fe4ff */
[----:B------:R-:W-:-:S05]  /*55470*/  ISETP.GT.AND P6, PT, R0, 0x1, P3 ;  /* 0x000000010000780c */ /* 0x000fca0001fc4270 */
[----:B------:R-:W-:Y:S01]  /*55480*/  @P2 STG.E.U16 desc[UR46][R6.64], R18 ;  /* 0x0000001206002986 */ /* 0x000fe2000c10152e */
[----:B------:R-:W-:Y:S02]  /*55490*/  ISETP.GT.AND P2, PT, R3, 0x108, PT ;  /* 0x000001080300780c */ /* 0x000fe40003f44270 */
[----:B------:R-:W-:-:S05]  /*554a0*/  F2FP.F16.F32.PACK_AB R17, RZ, R17 ;  /* 0x00000011ff11723e */ /* 0x000fca00000000ff */
[----:B------:R0:W-:Y:S01]  /*554b0*/  @P6 STG.E.U16 desc[UR46][R6.64+0x2], R17 ;  /* 0x0000021106006986 */ /* 0x0001e2000c10152e */
[----:B--2---:R-:W-:-:S05]  /*554c0*/  FMUL R3, R19, R2 ;  /* 0x0000000213037220 */ /* 0x004fca0000400000 */
[----:B------:R-:W-:-:S04]  /*554d0*/  F2FP.F16.F32.PACK_AB R3, RZ, R3 ;  /* 0x00000003ff03723e */ /* 0x000fc800000000ff */
[----:B0-----:R-:W-:Y:S02]  /*554e0*/  PRMT R17, R3, 0x7610, R17 ;  /* 0x0000761003117816 */ /* 0x001fe40000000011 */
[----:B------:R-:W2:Y:S01]  /*554f0*/  LDL.LU R3, [R1+0x40c] ;  /* 0x00040c0001037983 */ /* 0x000ea20000300800 */
[----:B------:R-:W-:-:S04]  /*55500*/  IADD3 R18, P6, R6, UR5, RZ ;  /* 0x0000000506127c10 */ /* 0x000fc8000ffde0ff */
[----:B------:R-:W-:Y:S02]  /*55510*/  IADD3.X R19, R7, UR4, RZ, P6, !PT ;  /* 0x0000000407137c10 */ /* 0x000fe4000b7fe4ff */
[----:B------:R-:W-:-:S13]  /*55520*/  ISETP.GT.AND P6, PT, R0, RZ, P2 ;  /* 0x000000ff0000720c */ /* 0x000fda00017c4270 */
[----:B------:R0:W-:Y:S01]  /*55530*/  @P6 STG.E.U16 desc[UR46][R18.64], R17 ;  /* 0x0000001112006986 */ /* 0x0001e2000c10152e */
[----:B------:R-:W-:Y:S01]  /*55540*/  ISETP.GT.AND P6, PT, R0, 0x1, P2 ;  /* 0x000000010000780c */ /* 0x000fe200017c4270 */
[----:B--2---:R-:W-:-:S05]  /*55550*/  FMUL R3, R3, R2 ;  /* 0x0000000203037220 */ /* 0x004fca0000400000 */
[----:B------:R-:W-:-:S04]  /*55560*/  F2FP.F16.F32.PACK_AB R3, RZ, R3 ;  /* 0x00000003ff03723e */ /* 0x000fc800000000ff */
[----:B0-----:R-:W-:Y:S02]  /*55570*/  PRMT R17, R3, 0x7610, R17 ;  /* 0x0000761003117816 */ /* 0x001fe40000000011 */
[----:B------:R-:W2:Y:S04]  /*55580*/  LDL.LU R3, [R1+0x410] ;  /* 0x0004100001037983 */ /* 0x000ea80000300800 */
[----:B------:R0:W-:Y:S04]  /*55590*/  @P6 STG.E.U16 desc[UR46][R18.64+0x2], R17 ;  /* 0x0000021112006986 */ /* 0x0001e8000c10152e */
[----:B0-----:R-:W3:Y:S01]  /*555a0*/  LDL.LU R19, [R1+0x414] ;  /* 0x0004140001137983 */ /* 0x001ee20000300800 */
[----:B------:R-:W-:Y:S01]  /*555b0*/  ISETP.GT.AND P6, PT, R0, 0x8, P3 ;  /* 0x000000080000780c */ /* 0x000fe20001fc4270 */
[----:B--2---:R-:W-:-:S05]  /*555c0*/  FMUL R3, R3, R2 ;  /* 0x0000000203037220 */ /* 0x004fca0000400000 */
[----:B------:R-:W-:-:S04]  /*555d0*/  F2FP.F16.F32.PACK_AB R3, RZ, R3 ;  /* 0x00000003ff03723e */ /* 0x000fc800000000ff */
[----:B------:R-:W-:-:S05]  /*555e0*/  PRMT R17, R3, 0x7610, R17 ;  /* 0x0000761003117816 */ /* 0x000fca0000000011 */
[----:B------:R-:W-:Y:S01]  /*555f0*/  @P6 STG.E.U16 desc[UR46][R6.64+0x10], R17 ;  /* 0x0000101106006986 */ /* 0x000fe2000c10152e */
[----:B------:R-:W-:Y:S01]  /*55600*/  ISETP.GT.AND P6, PT, R0, 0x9, P3 ;  /* 0x000000090000780c */ /* 0x000fe20001fc4270 */
[----:B---3--:R-:W-:-:S05]  /*55610*/  FMUL R3, R19, R2 ;  /* 0x0000000213037220 */ /* 0x008fca0000400000 */
[----:B------:R-:W-:-:S07]  /*55620*/  F2FP.F16.F32.PACK_AB R3, RZ, R3 ;  /* 0x00000003ff03723e */ /* 0x000fce00000000ff */
[----:B------:R0:W-:Y:S04]  /*55630*/  @P6 STG.E.U16 desc[UR46][R6.64+0x12], R3 ;  /* 0x0000120306006986 */ /* 0x0001e8000c10152e */
[----:B0-----:R-:W2:Y:S02]  /*55640*/  LDL.LU R3, [R1+0x418] ;  /* 0x0004180001037983 */ /* 0x001ea40000300800 */
[----:B--2---:R-:W-:-:S05]  /*55650*/  FMUL R3, R3, R2 ;  /* 0x0000000203037220 */ /* 0x004fca0000400000 */
[----:B------:R-:W-:-:S04]  /*55660*/  F2FP.F16.F32.PACK_AB R3, RZ, R3 ;  /* 0x00000003ff03723e */ /* 0x000fc800000000ff */
[----:B------:R-:W-:Y:S02]  /*55670*/  PRMT R17, R3, 0x7610, R17 ;  /* 0x0000761003117816 */ /* 0x000fe40000000011 */
[----:B------:R-:W2:Y:S01]  /*55680*/  LDL.LU R3, [R1+0x41c] ;  /* 0x00041c0001037983 */ /* 0x000ea20000300800 */
[----:B------:R-:W-:-:S04]  /*55690*/  IADD3 R18, P6, R6, UR5, RZ ;  /* 0x0000000506127c10 */ /* 0x000fc8000ffde0ff */
[----:B------:R-:W-:Y:S02]  /*556a0*/  IADD3.X R19, R7, UR4, RZ, P6, !PT ;  /* 0x0000000407137c10 */ /* 0x000fe4000b7fe4ff */
[----:B------:R-:W-:-:S13]  /*556b0*/  ISETP.GT.AND P6, PT, R0, 0x8, P2 ;  /* 0x000000080000780c */ /* 0x000fda00017c4270 */
[----:B------:R0:W-:Y:S01]  /*556c0*/  @P6 STG.E.U16 desc[UR46][R18.64+0x10], R17 ;  /* 0x0000101112006986 */ /* 0x0001e2000c10152e */
[----:B--2---:R-:W-:-:S05]  /*556d0*/  FMUL R3, R3, R2 ;  /* 0x0000000203037220 */ /* 0x004fca0000400000 */
[----:B------:R-:W-:-:S04]  /*556e0*/  F2FP.F16.F32.PACK_AB R3, RZ, R3 ;  /* 0x00000003ff03723e */ /* 0x000fc800000000ff */
[----:B0-----:R-:W-:Y:S02]  /*556f0*/  PRMT R17, R3, 0x7610, R17 ;  /* 0x0000761003117816 */ /* 0x001fe40000000011 */
[----:B------:R-:W2:Y:S01]  /*55700*/  LDL.LU R3, [R1+0x420] ;  /* 0x0004200001037983 */ /* 0x000ea20000300800 */
        /* <DEDUP_REMOVED lines=206> */
[----:B------:R-:W-:Y:S01]  /*563f0*/  ISETP.GT.AND P6, PT, R0, 0x50, P2 ;  /* 0x000000500000780c */ /* 0x000fe200017c4270 */
[----:B--2---:R-:W-:-:S05]  /*56400*/  FMUL R3, R3, R2 ;  /* 0x0000000203037220 */ /* 0x004fca0000400000 */
[----:B------:R-:W-:-:S04]  /*56410*/  F2FP.F16.F32.PACK_AB R3, RZ, R3 ;  /* 0x00000003ff03723e */ /* 0x000fc800000000ff */
[----:B0-----:R-:W-:Y:S01]  /*56420*/  PRMT R17, R3, 0x7610, R17 ;  /* 0x0000761003117816 */ /* 0x001fe20000000011 */
[----:B----4-:R-:W-:Y:S02]  /*56430*/  FMUL R3, R218, R2 ;  /* 0x00000002da037220 */ /* 0x010fe40000400000 */
[----:B------:R-:W2:Y:S04]  /*56440*/  LDL.LU R218, [R1+0x2ac] ;  /* 0x0002ac0001da7983 */ /* 0x000ea80000300800 */
[----:B------:R0:W-:Y:S01]  /*56450*/  @P6 STG.E.U16 desc[UR46][R4.64+0xa0], R17 ;  /* 0x0000a01104006986 */ /* 0x0001e2000c10152e */
[----:B------:R-:W-:Y:S02]  /*56460*/  ISETP.GT.AND P6, PT, R0, 0x51, P2 ;  /* 0x000000510000780c */ /* 0x000fe400017c4270 */
[----:B------:R-:W-:-:S04]  /*56470*/  F2FP.F16.F32.PACK_AB R3, RZ, R3 ;  /* 0x00000003ff03723e */ /* 0x000fc800000000ff */
[----:B0-----:R-:W-:Y:S01]  /*56480*/  PRMT R17, R3, 0x7610, R17 ;  /* 0x0000761003117816 */ /* 0x001fe20000000011 */
[----:B-----5:R-:W-:Y:S02]  /*56490*/  FMUL R3, R216, R2 ;  /* 0x00000002d8037220 */ /* 0x020fe40000400000 */
[----:B------:R-:W3:Y:S04]  /*564a0*/  LDL.LU R216, [R1+0x2b0] ;  /* 0x0002b00001d87983 */ /* 0x000ee80000300800 */
[----:B------:R0:W-:Y:S01]  /*564b0*/  @P6 STG.E.U16 desc[UR46][R4.64+0xa2], R17 ;  /* 0x0000a21104006986 */ /* 0x0001e2000c10152e */
[----:B------:R-:W-:Y:S02]  /*564c0*/  ISETP.GT.AND P6, PT, R0, 0x58, P3 ;  /* 0x000000580000780c */ /* 0x000fe40001fc4270 */
[----:B------:R-:W-:-:S04]  /*564d0*/  F2FP.F16.F32.PACK_AB R3, RZ, R3 ;  /* 0x00000003ff03723e */ /* 0x000fc800000000ff */
[----:B0-----:R-:W-:Y:S01]  /*564e0*/  PRMT R17, R3, 0x7610, R17 ;  /* 0x0000761003117816 */ /* 0x001fe20000000011 */
[----:B------:R-:W-:Y:S02]  /*564f0*/  FMUL R3, R217, R2 ;  /* 0x00000002d9037220 */ /* 0x000fe40000400000 */
[----:B------:R-:W4:Y:S04]  /*56500*/  LDL.LU R217, [R1+0x2b4] ;  /* 0x0002b40001d97983 */ /* 0x000f280000300800 */
[----:B------:R0:W-:Y:S01]  /*56510*/  @P6 STG.E.U16 desc[UR46][R6.64+0xb0], R17 ;  /* 0x0000b01106006986 */ /* 0x0001e2000c10152e */
[----:B------:R-:W-:Y:S02]  /*56520*/  ISETP.GT.AND P6, PT, R0, 0x59, P3 ;  /* 0x000000590000780c */ /* 0x000fe40001fc4270 */
[----:B------:R-:W-:-:S04]  /*56530*/  F2FP.F16.F32.PACK_AB R3, RZ, R3 ;  /* 0x00000003ff03723e */ /* 0x000fc800000000ff */
[----:B0-----:R-:W-:Y:S01]  /*56540*/  PRMT R17, R3, 0x7610, R17 ;  /* 0x0000761003117816 */ /* 0x001fe20000000011 */
[----:B------:R-:W-:Y:S02]  /*56550*/  FMUL R3, R215, R2 ;  /* 0x00000002d7037220 */ /* 0x000fe40000400000 */
[----:B------:R-:W5:Y:S04]  /*56560*/  LDL.LU R215, [R1+0x2b8] ;  /* 0x0002b80001d77983 */ /* 0x000f680000300800 */
        /* <DEDUP_REMOVED lines=478> */
[-C--:B------:R-:W-:Y:S02]  /*58350*/  FMUL R3, R222, R2.reuse ;  /* 0x00000002de037220 */ /* 0x080fe40000400000 */
[----:B------:R-:W5:Y:S03]  /*58360*/  LDL.LU R222, [R1+0x3f8] ;  /* 0x0003f80001de7983 */ /* 0x000f660000300800 */
[----:B------:R-:W-:Y:S01]  /*58370*/  F2FP.F16.F32.PACK_AB R3, RZ, R3 ;  /* 0x00000003ff03723e */ /* 0x000fe200000000ff */
[----:B------:R0:W-:Y:S01]  /*58380*/  @P6 STG.E.U16 desc[UR46][R6.64+0x1f2], R17 ;  /* 0x0001f21106006986 */ /* 0x0001e2000c10152e */
[----:B------:R-:W-:Y:S02]  /*58390*/  ISETP.GT.AND P6, PT, R0, 0xf8, P2 ;  /* 0x000000f80000780c */ /* 0x000fe400017c4270 */
[----:B0-----:R-:W-:Y:S01]  /*583a0*/  PRMT R17, R3, 0x7610, R17 ;  /* 0x0000761003117816 */ /* 0x001fe20000000011 */
[----:B------:R-:W-:-:S02]  /*583b0*/  FMUL R3, R221, R2 ;  /* 0x00000002dd037220 */ /* 0x000fc40000400000 */
[----:B------:R-:W5:Y:S03]  /*583c0*/  LDL.LU R221, [R1+0x3fc] ;  /* 0x0003fc0001dd7983 */ /* 0x000f660000300800 */
[----:B------:R-:W-:-:S05]  /*583d0*/  F2FP.F16.F32.PACK_AB R3, RZ, R3 ;  /* 0x00000003ff03723e */ /* 0x000fca00000000ff */
[----:B------:R0:W-:Y:S02]  /*583e0*/  @P6 STG.E.U16 desc[UR46][R4.64+0x1f0], R17 ;  /* 0x0001f01104006986 */ /* 0x0001e4000c10152e */
        /* <DEDUP_REMOVED lines=260> */
[----:B------:R-:W-:Y:S02]  /*59430*/  FMUL R3, R218, R2 ;  /* 0x00000002da037220 */ /* 0x000fe40000400000 */
[----:B------:R-:W2:Y:S04]  /*59440*/  LDL.LU R218, [R1+0xac] ;  /* 0x0000ac0001da7983 */ /* 0x000ea80000300800 */
[----:B------:R0:W-:Y:S01]  /*59450*/  @P6 STG.E.U16 desc[UR46][R14.64+0x2a0], R17 ;  /* 0x0002a0110e006986 */ /* 0x0001e2000c10152e */
[----:B------:R-:W-:Y:S02]  /*59460*/  ISETP.GT.AND P6, PT, R0, 0x151, P5 ;  /* 0x000001510000780c */ /* 0x000fe40002fc4270 */
[----:B------:R-:W-:-:S04]  /*59470*/  F2FP.F16.F32.PACK_AB R3, RZ, R3 ;  /* 0x00000003ff03723e */ /* 0x000fc800000000ff */
[----:B0-----:R-:W-:Y:S01]  /*59480*/  PRMT R17, R3, 0x7610, R17 ;  /* 0x0000761003117816 */ /* 0x001fe20000000011 */
[----:B---3--:R-:W-:Y:S02]  /*59490*/  FMUL R3, R216, R2 ;  /* 0x00000002d8037220 */ /* 0x008fe40000400000 */
[----:B------:R-:W3:Y:S04]  /*594a0*/  LDL.LU R216, [R1+0xb0] ;  /* 0x0000b00001d87983 */ /* 0x000ee80000300800 */
[----:B------:R0:W-:Y:S01]  /*594b0*/  @P6 STG.E.U16 desc[UR46][R14.64+0x2a2], R17 ;  /* 0x0002a2110e006986 */ /* 0x0001e2000c10152e */
[----:B------:R-:W-:Y:S02]  /*594c0*/  ISETP.GT.AND P6, PT, R0, 0x158, P0 ;  /* 0x000001580000780c */ /* 0x000fe400007c4270 */
[----:B------:R-:W-:-:S04]  /*594d0*/  F2FP.F16.F32.PACK_AB R3, RZ, R3 ;  /* 0x00000003ff03723e */ /* 0x000fc800000000ff */
[----:B0-----:R-:W-:Y:S01]  /*594e0*/  PRMT R17, R3, 0x7610, R17 ;  /* 0x0000761003117816 */ /* 0x001fe20000000011 */
[----:B----4-:R-:W-:Y:S02]  /*594f0*/  FMUL R3, R217, R2 ;  /* 0x00000002d9037220 */ /* 0x010fe40000400000 */
[----:B------:R-:W4:Y:S04]  /*59500*/  LDL.LU R217, [R1+0xb4] ;  /* 0x0000b40001d97983 */ /* 0x000f280000300800 */
[----:B------:R0:W-:Y:S01]  /*59510*/  @P6 STG.E.U16 desc[UR46][R12.64+0x2b0], R17 ;  /* 0x0002b0110c006986 */ /* 0x0001e2000c10152e */
[----:B------:R-:W-:Y:S02]  /*59520*/  ISETP.GT.AND P6, PT, R0, 0x159, P0 ;  /* 0x000001590000780c */ /* 0x000fe400007c4270 */
[----:B------:R-:W-:-:S04]  /*59530*/  F2FP.F16.F32.PACK_AB R3, RZ, R3 ;  /* 0x00000003ff03723e */ /* 0x000fc800000000ff */
[----:B0-----:R-:W-:Y:S01]  /*59540*/  PRMT R17, R3, 0x7610, R17 ;  /* 0x0000761003117816 */ /* 0x001fe20000000011 */
[----:B-----5:R-:W-:Y:S02]  /*59550*/  FMUL R3, R215, R2 ;  /* 0x00000002d7037220 */ /* 0x020fe40000400000 */
        /* <DEDUP_REMOVED lines=471> */
[----:B------:R-:W-:-:S02]  /*5b2d0*/  F2FP.F16.F32.PACK_AB R3, RZ, R3 ;  /* 0x00000003ff03723e */ /* 0x000fc400000000ff */
[----:B------:R-:W-:Y:S01]  /*5b2e0*/  ISETP.GT.AND P0, PT, R0, 0x1f9, P0 ;  /* 0x000001f90000780c */ /* 0x000fe20000704270 */
[----:B0-----:R-:W-:-:S08]  /*5b2f0*/  FMUL R17, R223, R2 ;  /* 0x00000002df117220 */ /* 0x001fd00000400000 */
[----:B------:R0:W-:Y:S01]  /*5b300*/  @P6 STG.E.U16 desc[UR46][R12.64+0x3f0], R3 ;  /* 0x0003f0030c006986 */ /* 0x0001e2000c10152e */
[----:B------:R-:W-:Y:S02]  /*5b310*/  ISETP.GT.AND P6, PT, R0, 0x1f8, P5 ;  /* 0x000001f80000780c */ /* 0x000fe40002fc4270 */
[----:B------:R-:W-:Y:S01]  /*5b320*/  F2FP.F16.F32.PACK_AB R17, RZ, R17 ;  /* 0x00000011ff11723e */ /* 0x000fe200000000ff */
[----:B------:R-:W5:Y:S03]  /*5b330*/  LDL.LU R223, [R1+0x1f4] ;  /* 0x0001f40001df7983 */ /* 0x000f660000300800 */
[----:B------:R-:W-:Y:S01]  /*5b340*/  PRMT R18, R17, 0x7610, R18 ;  /* 0x0000761011127816 */ /* 0x000fe20000000012 */
[----:B0-----:R-:W-:-:S04]  /*5b350*/  FMUL R3, R222, R2 ;  /* 0x00000002de037220 */ /* 0x001fc80000400000 */
[----:B------:R0:W-:Y:S01]  /*5b360*/  @P0 STG.E.U16 desc[UR46][R12.64+0x3f2], R18 ;  /* 0x0003f2120c000986 */ /* 0x0001e2000c10152e */
[----:B------:R-:W-:Y:S01]  /*5b370*/  F2FP.F16.F32.PACK_AB R3, RZ, R3 ;  /* 0x00000003ff03723e */ /* 0x000fe200000000ff */
[----:B------:R-:W-:Y:S02]  /*5b380*/  FMUL R17, R221, R2 ;  /* 0x00000002dd117220 */ /* 0x000fe40000400000 */
[----:B------:R-:W5:Y:S01]  /*5b390*/  LDL.LU R222, [R1+0x1f8] ;  /* 0x0001f80001de7983 */ /* 0x000f620000300800 */
[----:B------:R-:W-:-:S03]  /*5b3a0*/  PRMT R19, R3, 0x7610, R19 ;  /* 0x0000761003137816 */ /* 0x000fc60000000013 */
[----:B------:R-:W5:Y:S01]  /*5b3b0*/  LDL.LU R221, [R1+0x1fc] ;  /* 0x0001fc0001dd7983 */ /* 0x000f620000300800 */
[----:B0-----:R-:W-:Y:S01]  /*5b3c0*/  @P6 MOV R12, R14 ;  /* 0x0000000e000c6202 */ /* 0x001fe20000000f00 */
[----:B------:R-:W-:-:S05]  /*5b3d0*/  @P6 IMAD.MOV.U32 R13, RZ, RZ, R15 ;  /* 0x000000ffff0d6224 */ /* 0x000fca00078e000f */
[----:B------:R0:W-:Y:S04]  /*5b3e0*/  @P6 STG.E.U16 desc[UR46][R12.64+0x3f0], R19 ;  /* 0x0003f0130c006986 */ /* 0x0001e8000c10152e */
[----:B0-----:R-:W2:Y:S04]  /*5b3f0*/  LDL.LU R12, [R1] ;  /* 0x00000000010c7983 */ /* 0x001ea80000300800 */
[----:B------:R-:W3:Y:S01]  /*5b400*/  LDL.LU R13, [R1+0x4] ;  /* 0x00000400010d7983 */ /* 0x000ee20000300800 */
[C---:B------:R-:W-:Y:S02]  /*5b410*/  ISETP.GT.AND P5, PT, R0.reuse, 0x1f9, P5 ;  /* 0x000001f90000780c */ /* 0x040fe40002fa4270 */
[----:B------:R-:W-:Y:S01]  /*5b420*/  F2FP.F16.F32.PACK_AB R3, RZ, R17 ;  /* 0x00000011ff03723e */ /* 0x000fe200000000ff */
[----:B------:R-:W4:Y:S01]  /*5b430*/  LDL.LU R19, [R1+0xa8] ;  /* 0x0000a80001137983 */ /* 0x000f220000300800 */
[----:B------:R-:W-:-:S02]  /*5b440*/  ISETP.GT.AND P6, PT, R0, 0x100, P1 ;  /* 0x000001000000780c */ /* 0x000fc40000fc4270 */
[----:B------:R-:W-:Y:S02]  /*5b450*/  ISETP.GT.AND P0, PT, R0, 0x101, P1 ;  /* 0x000001010000780c */ /* 0x000fe40000f04270 */
[----:B------:R-:W-:-:S05]  /*5b460*/  PRMT R17, R3, 0x7610, R17 ;  /* 0x0000761003117816 */ /* 0x000fca0000000011 */
[----:B------:R-:W-:Y:S01]  /*5b470*/  @P5 STG.E.U16 desc[UR46][R14.64+0x3f2], R17 ;  /* 0x0003f2110e005986 */ /* 0x000fe2000c10152e */
[-C--:B--2---:R-:W-:Y:S01]  /*5b480*/  FMUL R12, R12, R2.reuse ;  /* 0x000000020c0c7220 */ /* 0x084fe20000400000 */
[----:B---3--:R-:W-:-:S04]  /*5b490*/  FMUL R13, R13, R2 ;  /* 0x000000020d0d7220 */ /* 0x008fc80000400000 */
[----:B------:R-:W-:Y:S02]  /*5b4a0*/  F2FP.F16.F32.PACK_AB R12, RZ, R12 ;  /* 0x0000000cff0c723e */ /* 0x000fe400000000ff */
[----:B------:R-:W-:Y:S02]  /*5b4b0*/  F2FP.F16.F32.PACK_AB R3, RZ, R13 ;  /* 0x0000000dff03723e */ /* 0x000fe400000000ff */
[----:B------:R-:W-:Y:S02]  /*5b4c0*/  PRMT R13, R12, 0x7610, R13 ;  /* 0x000076100c0d7816 */ /* 0x000fe4000000000d */
[----:B------:R-:W-:Y:S02]  /*5b4d0*/  PRMT R12, R3, 0x7610, R12 ;  /* 0x00007610030c7816 */ /* 0x000fe4000000000c */
[----:B------:R-:W2:Y:S04]  /*5b4e0*/  LDL.LU R3, [R1+0x8] ;  /* 0x0000080001037983 */ /* 0x000ea80000300800 */
[----:B------:R0:W-:Y:S04]  /*5b4f0*/  @P6 STG.E.U16 desc[UR46][R10.64+0x200], R13 ;  /* 0x0002000d0a006986 */ /* 0x0001e8000c10152e */
[----:B------:R1:W-:Y:S04]  /*5b500*/  @P0 STG.E.U16 desc[UR46][R10.64+0x202], R12 ;  /* 0x0002020c0a000986 */ /* 0x0003e8000c10152e */
[----:B0-----:R-:W3:Y:S04]  /*5b510*/  LDL.LU R13, [R1+0x10] ;  /* 0x00001000010d7983 */ /* 0x001ee80000300800 */
[----:B-1----:R-:W5:Y:S01]  /*5b520*/  LDL.LU R12, [R1+0xc] ;  /* 0x00000c00010c7983 */ /* 0x002f620000300800 */
[----:B------:R-:W-:Y:S01]  /*5b530*/  ISETP.GT.AND P5, PT, R0, 0x100, P4 ;  /* 0x000001000000780c */ /* 0x000fe200027a4270 */
[----:B--2---:R-:W-:-:S05]  /*5b540*/  FMUL R3, R3, R2 ;  /* 0x0000000203037220 */ /* 0x004fca0000400000 */
[----:B------:R-:W-:-:S04]  /*5b550*/  F2FP.F16.F32.PACK_AB R3, RZ, R3 ;  /* 0x00000003ff03723e */ /* 0x000fc800000000ff */
[----:B------:R-:W-:Y:S01]  /*5b560*/  PRMT R14, R3, 0x7610, R14 ;  /* 0x00007610030e7816 */ /* 0x000fe2000000000e */
[----:B-----5:R-:W-:-:S04]  /*5b570*/  FMUL R12, R12, R2 ;  /* 0x000000020c0c7220 */ /* 0x020fc80000400000 */
[----:B------:R0:W-:Y:S01]  /*5b580*/  @P5 STG.E.U16 desc[UR46][R8.64+0x200], R14 ;  /* 0x0002000e08005986 */ /* 0x0001e2000c10152e */
[----:B------:R-:W-:-:S04]  /*5b590*/  F2FP.F16.F32.PACK_AB R12, RZ, R12 ;  /* 0x0000000cff0c723e */ /* 0x000fc800000000ff */
[----:B0-----:R-:W-:Y:S02]  /*5b5a0*/  PRMT R14, R12, 0x7610, R14 ;  /* 0x000076100c0e7816 */ /* 0x001fe4000000000e */
[----:B------:R-:W2:Y:S01]  /*5b5b0*/  LDL.LU R12, [R1+0x14] ;  /* 0x00001400010c7983 */ /* 0x000ea20000300800 */
[C---:B------:R-:W-:Y:S01]  /*5b5c0*/  ISETP.GT.AND P6, PT, R0.reuse, 0x101, P4 ;  /* 0x000001010000780c */ /* 0x040fe200027c4270 */
[----:B---3--:R-:W-:Y:S01]  /*5b5d0*/  FMUL R13, R13, R2 ;  /* 0x000000020d0d7220 */ /* 0x008fe20000400000 */
[----:B------:R-:W-:-:S04]  /*5b5e0*/  ISETP.GT.AND P0, PT, R0, 0x108, P1 ;  /* 0x000001080000780c */ /* 0x000fc80000f04270 */
[----:B------:R-:W-:-:S04]  /*5b5f0*/  F2FP.F16.F32.PACK_AB R3, RZ, R13 ;  /* 0x0000000dff03723e */ /* 0x000fc800000000ff */
[----:B------:R-:W-:-:S03]  /*5b600*/  PRMT R13, R3, 0x7610, R13 ;  /* 0x00007610030d7816 */ /* 0x000fc6000000000d */
[----:B------:R-:W-:Y:S04]  /*5b610*/  @P6 STG.E.U16 desc[UR46][R8.64+0x202], R14 ;  /* 0x0002020e08006986 */ /* 0x000fe8000c10152e */
[----:B------:R0:W-:Y:S01]  /*5b620*/  @P0 STG.E.U16 desc[UR46][R10.64+0x210], R13 ;  /* 0x0002100d0a000986 */ /* 0x0001e2000c10152e */
[----:B--2---:R-:W-:-:S05]  /*5b630*/  FMUL R12, R12, R2 ;  /* 0x000000020c0c7220 */ /* 0x004fca0000400000 */
[----:B------:R-:W-:Y:S02]  /*5b640*/  F2FP.F16.F32.PACK_AB R3, RZ, R12 ;  /* 0x0000000cff03723e */ /* 0x000fe400000000ff */
[----:B------:R-:W2:Y:S04]  /*5b650*/  LDL.LU R12, [R1+0x18] ;  /* 0x00001800010c7983 */ /* 0x000ea80000300800 */
[----:B0-----:R-:W3:Y:S01]  /*5b660*/  LDL.LU R13, [R1+0x1c] ;  /* 0x00001c00010d7983 */ /* 0x001ee20000300800 */
[----:B------:R-:W-:-:S13]  /*5b670*/  ISETP.GT.AND P5, PT, R0, 0x109, P1 ;  /* 0x000001090000780c */ /* 0x000fda0000fa4270 */
[----:B------:R0:W-:Y:S01]  /*5b680*/  @P5 STG.E.U16 desc[UR46][R10.64+0x212], R3 ;  /* 0x000212030a005986 */ /* 0x0001e2000c10152e */
[-C--:B--2---:R-:W-:Y:S01]  /*5b690*/  FMUL R12, R12, R2.reuse ;  /* 0x000000020c0c7220 */ /* 0x084fe20000400000 */
[----:B---3--:R-:W-:-:S04]  /*5b6a0*/  FMUL R13, R13, R2 ;  /* 0x000000020d0d7220 */ /* 0x008fc80000400000 */
[----:B------:R-:W-:Y:S02]  /*5b6b0*/  F2FP.F16.F32.PACK_AB R12, RZ, R12 ;  /* 0x0000000cff0c723e */ /* 0x000fe400000000ff */
[----:B0-----:R-:W-:Y:S02]  /*5b6c0*/  F2FP.F16.F32.PACK_AB R3, RZ, R13 ;  /* 0x0000000dff03723e */ /* 0x001fe400000000ff */
[----:B------:R-:W-:Y:S02]  /*5b6d0*/  PRMT R13, R12, 0x7610, R13 ;  /* 0x000076100c0d7816 */ /* 0x000fe4000000000d */
[----:B------:R-:W2:Y:S01]  /*5b6e0*/  LDL.LU R12, [R1+0x20] ;  /* 0x00002000010c7983 */ /* 0x000ea20000300800 */
[C---:B------:R-:W-:Y:S02]  /*5b6f0*/  ISETP.GT.AND P6, PT, R0.reuse, 0x108, P4 ;  /* 0x000001080000780c */ /* 0x040fe400027c4270 */
[C---:B------:R-:W-:Y:S02]  /*5b700*/  ISETP.GT.AND P0, PT, R0.reuse, 0x109, P4 ;  /* 0x000001090000780c */ /* 0x040fe40002704270 */
[----:B------:R-:W-:-:S02]  /*5b710*/  ISETP.GT.AND P5, PT, R0, 0x110, P1 ;  /* 0x000001100000780c */ /* 0x000fc40000fa4270 */
[----:B------:R-:W-:-:S07]  /*5b720*/  PRMT R14, R3, 0x7610, R14 ;  /* 0x00007610030e7816 */ /* 0x000fce000000000e */
[----:B------:R0:W-:Y:S04]  /*5b730*/  @P6 STG.E.U16 desc[UR46][R8.64+0x210], R13 ;  /* 0x0002100d08006986 */ /* 0x0001e8000c10152e */
[----:B------:R-:W-:Y:S01]  /*5b740*/  @P0 STG.E.U16 desc[UR46][R8.64+0x212], R14 ;  /* 0x0002120e08000986 */ /* 0x000fe2000c10152e */
[----:B--2---:R-:W-:-:S05]  /*5b750*/  FMUL R12, R12, R2 ;  /* 0x000000020c0c7220 */ /* 0x004fca0000400000 */
[----:B------:R-:W-:Y:S02]  /*5b760*/  F2FP.F16.F32.PACK_AB R3, RZ, R12 ;  /* 0x0000000cff03723e */ /* 0x000fe400000000ff */
[----:B------:R-:W2:Y:S02]  /*5b770*/  LDL.LU R12, [R1+0x24] ;  /* 0x00002400010c7983 */ /* 0x000ea40000300800 */
[----:B0-----:R-:W-:Y:S02]  /*5b780*/  PRMT R13, R3, 0x7610, R13 ;  /* 0x00007610030d7816 */ /* 0x001fe4000000000d */
[----:B------:R-:W3:Y:S04]  /*5b790*/  LDL.LU R3, [R1+0x28] ;  /* 0x0000280001037983 */ /* 0x000ee80000300800 */
[----:B------:R0:W-:Y:S04]  /*5b7a0*/  @P5 STG.E.U16 desc[UR46][R10.64+0x220], R13 ;  /* 0x0002200d0a005986 */ /* 0x0001e8000c10152e */
[----:B0-----:R-:W5:Y:S01]  /*5b7b0*/  LDL.LU R13, [R1+0x2c] ;  /* 0x00002c00010d7983 */ /* 0x001f620000300800 */
[----:B------:R-:W-:-:S02]  /*5b7c0*/  ISETP.GT.AND P6, PT, R0, 0x111, P1 ;  /* 0x000001110000780c */ /* 0x000fc40000fc4270 */
[C---:B------:R-:W-:Y:S02]  /*5b7d0*/  ISETP.GT.AND P0, PT, R0.reuse, 0x110, P4 ;  /* 0x000001100000780c */ /* 0x040fe40002704270 */
[----:B------:R-:W-:Y:S01]  /*5b7e0*/  ISETP.GT.AND P5, PT, R0, 0x111, P4 ;  /* 0x000001110000780c */ /* 0x000fe200027a4270 */
[-C--:B--2---:R-:W-:Y:S01]  /*5b7f0*/  FMUL R12, R12, R2.reuse ;  /* 0x000000020c0c7220 */ /* 0x084fe20000400000 */
[----:B---3--:R-:W-:-:S04]  /*5b800*/  FMUL R3, R3, R2 ;  /* 0x0000000203037220 */ /* 0x008fc80000400000 */
[----:B------:R-:W-:Y:S02]  /*5b810*/  F2FP.F16.F32.PACK_AB R12, RZ, R12 ;  /* 0x0000000cff0c723e */ /* 0x000fe400000000ff */
[----:B------:R-:W-:-:S04]  /*5b820*/  F2FP.F16.F32.PACK_AB R3, RZ, R3 ;  /* 0x00000003ff03723e */ /* 0x000fc800000000ff */
[----:B------:R-:W-:Y:S01]  /*5b830*/  PRMT R14, R3, 0x7610, R14 ;  /* 0x00007610030e7816 */ /* 0x000fe2000000000e */
[----:B-----5:R-:W-:Y:S01]  /*5b840*/  FMUL R13, R13, R2 ;  /* 0x000000020d0d7220 */ /* 0x020fe20000400000 */
[----:B------:R0:W-:Y:S04]  /*5b850*/  @P6 STG.E.U16 desc[UR46][R10.64+0x222], R12 ;  /* 0x0002220c0a006986 */ /* 0x0001e8000c10152e */
[----:B------:R-:W-:-:S04]  /*5b860*/  F2FP.F16.F32.PACK_AB R3, RZ, R13 ;  /* 0x0000000dff03723e */ /* 0x000fc800000000ff */
[----:B------:R-:W-:Y:S01]  /*5b870*/  PRMT R13, R3, 0x7610, R13 ;  /* 0x00007610030d7816 */ /* 0x000fe2000000000d */
[----:B0-----:R-:W2:Y:S04]  /*5b880*/  LDL.LU R12, [R1+0x30] ;  /* 0x00003000010c7983 */ /* 0x001ea80000300800 */
[----:B------:R-:W3:Y:S04]  /*5b890*/  LDL.LU R3, [R1+0x34] ;  /* 0x0000340001037983 */ /* 0x000ee80000300800 */
[----:B------:R-:W-:Y:S04]  /*5b8a0*/  @P0 STG.E.U16 desc[UR46][R8.64+0x220], R14 ;  /* 0x0002200e08000986 */ /* 0x000fe8000c10152e */
        /* <DEDUP_REMOVED lines=8> */
[----:B------:R-:W-:Y:S02]  /*5b930*/  F2FP.F16.F32.PACK_AB R3, RZ, R3 ;  /* 0x00000003ff03723e */ /* 0x000fe400000000ff */
[----:B------:R-:W-:Y:S02]  /*5b940*/  PRMT R14, R12, 0x7610, R14 ;  /* 0x000076100c0e7816 */ /* 0x000fe4000000000e */
[----:B------:R-:W-:Y:S01]  /*5b950*/  PRMT R12, R3, 0x7610, R12 ;  /* 0x00007610030c7816 */ /* 0x000fe2000000000c */
[----:B-----5:R-:W-:-:S04]  /*5b960*/  FMUL R13, R13, R2 ;  /* 0x000000020d0d7220 */ /* 0x020fc80000400000 */
[----:B------:R0:W-:Y:S01]  /*5b970*/  @P0 STG.E.U16 desc[UR46][R10.64+0x232], R12 ;  /* 0x0002320c0a000986 */ /* 0x0001e2000c10152e */
[----:B------:R-:W-:-:S04]  /*5b980*/  F2FP.F16.F32.PACK_AB R3, RZ, R13 ;  /* 0x0000000dff03723e */ /* 0x000fc800000000ff */
[----:B------:R-:W-:Y:S01]  /*5b990*/  PRMT R13, R3, 0x7610, R13 ;  /* 0x00007610030d7816 */ /* 0x000fe2000000000d */
[----:B------:R-:W-:Y:S04]  /*5b9a0*/  @P6 STG.E.U16 desc[UR46][R10.64+0x230], R14 ;  /* 0x0002300e0a006986 */ /* 0x000fe8000c10152e */
[----:B0-----:R-:W2:Y:S04]  /*5b9b0*/  LDL.LU R12, [R1+0x3c] ;  /* 0x00003c00010c7983 */ /* 0x001ea80000300800 */
[----:B------:R-:W3:Y:S04]  /*5b9c0*/  LDL.LU R3, [R1+0x40] ;  /* 0x0000400001037983 */ /* 0x000ee80000300800 */
[----:B------:R0:W-:Y:S04]  /*5b9d0*/  @P5 STG.E.U16 desc[UR46][R8.64+0x230], R13 ;  /* 0x0002300d08005986 */ /* 0x0001e8000c10152e */
[----:B0-----:R-:W5:Y:S01]  /*5b9e0*/  LDL.LU R13, [R1+0x44] ;  /* 0x00004400010d7983 */ /* 0x001f620000300800 */
[----:B--2---:R-:W-:-:S05]  /*5b9f0*/  FMUL R12, R12, R2 ;  /* 0x000000020c0c7220 */ /* 0x004fca0000400000 */
[----:B------:R-:W-:-:S04]  /*5ba00*/  F2FP.F16.F32.PACK_AB R12, RZ, R12 ;  /* 0x0000000cff0c723e */ /* 0x000fc800000000ff */
[----:B------:R-:W-:Y:S01]  /*5ba10*/  PRMT R14, R12, 0x7610, R14 ;  /* 0x000076100c0e7816 */ /* 0x000fe2000000000e */
[----:B-----5:R-:W-:-:S05]  /*5ba20*/  FMUL R13, R13, R2 ;  /* 0x000000020d0d7220 */ /* 0x020fca0000400000 */
[----:B------:R-:W-:Y:S02]  /*5ba30*/  F2FP.F16.F32.PACK_AB R12, RZ, R13 ;  /* 0x0000000dff0c723e */ /* 0x000fe400000000ff */
[----:B------:R-:W2:Y:S01]  /*5ba40*/  LDL.LU R13, [R1+0x48] ;  /* 0x00004800010d7983 */ /* 0x000ea20000300800 */
[C---:B------:R-:W-:Y:S02]  /*5ba50*/  ISETP.GT.AND P0, PT, R0.reuse, 0x119, P4 ;  /* 0x000001190000780c */ /* 0x040fe40002704270 */
[C---:B------:R-:W-:Y:S02]  /*5ba60*/  ISETP.GT.AND P6, PT, R0.reuse, 0x120, P1 ;  /* 0x000001200000780c */ /* 0x040fe40000fc4270 */
[----:B------:R-:W-:Y:S01]  /*5ba70*/  ISETP.GT.AND P5, PT, R0, 0x121, P1 ;  /* 0x000001210000780c */ /* 0x000fe20000fa4270 */
[----:B---3--:R-:W-:-:S05]  /*5ba80*/  FMUL R3, R3, R2 ;  /* 0x0000000203037220 */ /* 0x008fca0000400000 */
[----:B------:R-:W-:-:S03]  /*5ba90*/  F2FP.F16.F32.PACK_AB R3, RZ, R3 ;  /* 0x00000003ff03723e */ /* 0x000fc600000000ff */
[----:B------:R-:W-:Y:S04]  /*5baa0*/  @P0 STG.E.U16 desc[UR46][R8.64+0x232], R14 ;  /* 0x0002320e08000986 */ /* 0x000fe8000c10152e */
[----:B------:R0:W-:Y:S04]  /*5bab0*/  @P6 STG.E.U16 desc[UR46][R10.64+0x240], R3 ;  /* 0x000240030a006986 */ /* 0x0001e8000c10152e */
[----:B------:R1:W-:Y:S04]  /*5bac0*/  @P5 STG.E.U16 desc[UR46][R10.64+0x242], R12 ;  /* 0x0002420c0a005986 */ /* 0x0003e8000c10152e */
[----:B0-----:R-:W3:Y:S01]  /*5bad0*/  LDL.LU R3, [R1+0x4c] ;  /* 0x00004c0001037983 */ /* 0x001ee20000300800 */
[----:B--2---:R-:W-:-:S05]  /*5bae0*/  FMUL R13, R13, R2 ;  /* 0x000000020d0d7220 */ /* 0x004fca0000400000 */
[----:B-1----:R-:W-:Y:S02]  /*5baf0*/  F2FP.F16.F32.PACK_AB R12, RZ, R13 ;  /* 0x0000000dff0c723e */ /* 0x002fe400000000ff */
[----:B------:R-:W2:Y:S02]  /*5bb00*/  LDL.LU R13, [R1+0x50] ;  /* 0x00005000010d7983 */ /* 0x000ea40000300800 */
[----:B------:R-:W-:Y:S01]  /*5bb10*/  PRMT R14, R12, 0x7610, R14 ;  /* 0x000076100c0e7816 */ /* 0x000fe2000000000e */
[----:B--2---:R-:W-:-:S05]  /*5bb20*/  FMUL R13, R13, R2 ;  /* 0x000000020d0d7220 */ /* 0x004fca0000400000 */
[----:B------:R-:W-:-:S04]  /*5bb30*/  F2FP.F16.F32.PACK_AB R12, RZ, R13 ;  /* 0x0000000dff0c723e */ /* 0x000fc800000000ff */
[----:B------:R-:W-:Y:S02]  /*5bb40*/  PRMT R13, R12, 0x7610, R13 ;  /* 0x000076100c0d7816 */ /* 0x000fe4000000000d */
[----:B------:R-:W2:Y:S01]  /*5bb50*/  LDL.LU R12, [R1+0x58] ;  /* 0x00005800010c7983 */ /* 0x000ea20000300800 */
[C---:B------:R-:W-:Y:S02]  /*5bb60*/  ISETP.GT.AND P0, PT, R0.reuse, 0x120, P4 ;  /* 0x000001200000780c */ /* 0x040fe40002704270 */
[C---:B------:R-:W-:Y:S01]  /*5bb70*/  ISETP.GT.AND P6, PT, R0.reuse, 0x121, P4 ;  /* 0x000001210000780c */ /* 0x040fe200027c4270 */
[----:B---3--:R-:W-:Y:S01]  /*5bb80*/  FMUL R3, R3, R2 ;  /* 0x0000000203037220 */ /* 0x008fe20000400000 */
[----:B------:R-:W-:-:S04]  /*5bb90*/  ISETP.GT.AND P5, PT, R0, 0x128, P1 ;  /* 0x000001280000780c */ /* 0x000fc80000fa4270 */
[----:B------:R-:W-:-:S05]  /*5bba0*/  F2FP.F16.F32.PACK_AB R3, RZ, R3 ;  /* 0x00000003ff03723e */ /* 0x000fca00000000ff */
[----:B------:R-:W-:Y:S04]  /*5bbb0*/  @P0 STG.E.U16 desc[UR46][R8.64+0x240], R14 ;  /* 0x0002400e08000986 */ /* 0x000fe8000c10152e */
[----:B------:R0:W-:Y:S04]  /*5bbc0*/  @P6 STG.E.U16 desc[UR46][R8.64+0x242], R3 ;  /* 0x0002420308006986 */ /* 0x0001e8000c10152e */
[----:B------:R1:W-:Y:S04]  /*5bbd0*/  @P5 STG.E.U16 desc[UR46][R10.64+0x250], R13 ;  /* 0x0002500d0a005986 */ /* 0x0003e8000c10152e */
[----:B0-----:R-:W3:Y:S04]  /*5bbe0*/  LDL.LU R3, [R1+0x54] ;  /* 0x0000540001037983 */ /* 0x001ee80000300800 */
[----:B-1----:R-:W5:Y:S01]  /*5bbf0*/  LDL.LU R13, [R1+0x5c] ;  /* 0x00005c00010d7983 */ /* 0x002f620000300800 */
[----:B--2---:R-:W-:-:S05]  /*5bc00*/  FMUL R12, R12, R2 ;  /* 0x000000020c0c7220 */ /* 0x004fca0000400000 */
[----:B------:R-:W-:-:S04]  /*5bc10*/  F2FP.F16.F32.PACK_AB R12, RZ, R12 ;  /* 0x0000000cff0c723e */ /* 0x000fc800000000ff */
[----:B------:R-:W-:Y:S02]  /*5bc20*/  PRMT R15, R12, 0x7610, R15 ;  /* 0x000076100c0f7816 */ /* 0x000fe4000000000f */
[----:B------:R-:W2:Y:S01]  /*5bc30*/  LDL.LU R12, [R1+0x60] ;  /* 0x00006000010c7983 */ /* 0x000ea20000300800 */
[C---:B------:R-:W-:Y:S02]  /*5bc40*/  ISETP.GT.AND P6, PT, R0.reuse, 0x129, P1 ;  /* 0x000001290000780c */ /* 0x040fe40000fc4270 */
[C---:B------:R-:W-:Y:S02]  /*5bc50*/  ISETP.GT.AND P0, PT, R0.reuse, 0x128, P4 ;  /* 0x000001280000780c */ /* 0x040fe40002704270 */
[----:B------:R-:W-:Y:S01]  /*5bc60*/  ISETP.GT.AND P5, PT, R0, 0x129, P4 ;  /* 0x000001290000780c */ /* 0x000fe200027a4270 */
[-C--:B---3--:R-:W-:Y:S01]  /*5bc70*/  FMUL R3, R3, R2.reuse ;  /* 0x0000000203037220 */ /* 0x088fe20000400000 */
[----:B-----5:R-:W-:-:S04]  /*5bc80*/  FMUL R13, R13, R2 ;  /* 0x000000020d0d7220 */ /* 0x020fc80000400000 */
[----:B------:R-:W-:-:S04]  /*5bc90*/  F2FP.F16.F32.PACK_AB R3, RZ, R3 ;  /* 0x00000003ff03723e */ /* 0x000fc800000000ff */
[----:B------:R-:W-:Y:S02]  /*5bca0*/  PRMT R14, R3, 0x7610, R14 ;  /* 0x00007610030e7816 */ /* 0x000fe4000000000e */
[----:B------:R-:W-:-:S04]  /*5bcb0*/  F2FP.F16.F32.PACK_AB R3, RZ, R13 ;  /* 0x0000000dff03723e */ /* 0x000fc800000000ff */
[----:B------:R-:W-:Y:S01]  /*5bcc0*/  PRMT R13, R3, 0x7610, R13 ;  /* 0x00007610030d7816 */ /* 0x000fe2000000000d */
[----:B------:R-:W-:Y:S04]  /*5bcd0*/  @P6 STG.E.U16 desc[UR46][R10.64+0x252], R14 ;  /* 0x0002520e0a006986 */ /* 0x000fe8000c10152e */
[----:B------:R-:W-:Y:S04]  /*5bce0*/  @P0 STG.E.U16 desc[UR46][R8.64+0x250], R15 ;  /* 0x0002500f08000986 */ /* 0x000fe8000c10152e */
[----:B------:R0:W-:Y:S01]  /*5bcf0*/  @P5 STG.E.U16 desc[UR46][R8.64+0x252], R13 ;  /* 0x0002520d08005986 */ /* 0x0001e2000c10152e */
[----:B--2---:R-:W-:-:S05]  /*5bd00*/  FMUL R12, R12, R2 ;  /* 0x000000020c0c7220 */ /* 0x004fca0000400000 */
[----:B------:R-:W-:Y:S02]  /*5bd10*/  F2FP.F16.F32.PACK_AB R3, RZ, R12 ;  /* 0x0000000cff03723e */ /* 0x000fe400000000ff */
[----:B------:R-:W2:Y:S04]  /*5bd20*/  LDL.LU R12, [R1+0x64] ;  /* 0x00006400010c7983 */ /* 0x000ea80000300800 */
[----:B0-----:R-:W3:Y:S01]  /*5bd30*/  LDL.LU R13, [R1+0x68] ;  /* 0x00006800010d7983 */ /* 0x001ee20000300800 */
[----:B------:R-:W-:Y:S01]  /*5bd40*/  PRMT R14, R3, 0x7610, R14 ;  /* 0x00007610030e7816 */ /* 0x000fe2000000000e */
[-C--:B--2---:R-:W-:Y:S01]  /*5bd50*/  FMUL R12, R12, R2.reuse ;  /* 0x000000020c0c7220 */ /* 0x084fe20000400000 */
[----:B---3--:R-:W-:-:S04]  /*5bd60*/  FMUL R13, R13, R2 ;  /* 0x000000020d0d7220 */ /* 0x008fc80000400000 */
[----:B------:R-:W-:Y:S02]  /*5bd70*/  F2FP.F16.F32.PACK_AB R12, RZ, R12 ;  /* 0x0000000cff0c723e */ /* 0x000fe400000000ff */
[----:B------:R-:W-:Y:S02]  /*5bd80*/  F2FP.F16.F32.PACK_AB R3, RZ, R13 ;  /* 0x0000000dff03723e */ /* 0x000fe400000000ff */
[----:B------:R-:W-:Y:S02]  /*5bd90*/  PRMT R13, R12, 0x7610, R13 ;  /* 0x000076100c0d7816 */ /* 0x000fe4000000000d */
[----:B------:R-:W2:Y:S01]  /*5bda0*/  LDL.LU R12, [R1+0x6c] ;  /* 0x00006c00010c7983 */ /* 0x000ea20000300800 */
[C---:B------:R-:W-:Y:S02]  /*5bdb0*/  ISETP.GT.AND P0, PT, R0.reuse, 0x130, P1 ;  /* 0x000001300000780c */ /* 0x040fe40000f04270 */
[----:B------:R-:W-:-:S11]  /*5bdc0*/  ISETP.GT.AND P6, PT, R0, 0x131, P1 ;  /* 0x000001310000780c */ /* 0x000fd60000fc4270 */
[----:B------:R0:W-:Y:S04]  /*5bdd0*/  @P0 STG.E.U16 desc[UR46][R10.64+0x260], R14 ;  /* 0x0002600e0a000986 */ /* 0x0001e8000c10152e */
[----:B------:R1:W-:Y:S01]  /*5bde0*/  @P6 STG.E.U16 desc[UR46][R10.64+0x262], R13 ;  /* 0x0002620d0a006986 */ /* 0x0003e2000c10152e */
[----:B0-----:R-:W-:-:S03]  /*5bdf0*/  PRMT R14, R3, 0x7610, R14 ;  /* 0x00007610030e7816 */ /* 0x001fc6000000000e */
[----:B-1----:R-:W3:Y:S01]  /*5be00*/  LDL.LU R13, [R1+0x74] ;  /* 0x00007400010d7983 */ /* 0x002ee20000300800 */
[----:B--2---:R-:W-:-:S05]  /*5be10*/  FMUL R12, R12, R2 ;  /* 0x000000020c0c7220 */ /* 0x004fca0000400000 */
[----:B------:R-:W-:Y:S02]  /*5be20*/  F2FP.F16.F32.PACK_AB R3, RZ, R12 ;  /* 0x0000000cff03723e */ /* 0x000fe400000000ff */
[----:B------:R-:W2:Y:S01]  /*5be30*/  LDL.LU R12, [R1+0x70] ;  /* 0x00007000010c7983 */ /* 0x000ea20000300800 */
[C---:B------:R-:W-:Y:S02]  /*5be40*/  ISETP.GT.AND P5, PT, R0.reuse, 0x130, P4 ;  /* 0x000001300000780c */ /* 0x040fe400027a4270 */
[C---:B------:R-:W-:Y:S02]  /*5be50*/  ISETP.GT.AND P0, PT, R0.reuse, 0x131, P4 ;  /* 0x000001310000780c */ /* 0x040fe40002704270 */
[----:B------:R-:W-:-:S09]  /*5be60*/  ISETP.GT.AND P6, PT, R0, 0x138, P1 ;  /* 0x000001380000780c */ /* 0x000fd20000fc4270 */
[----:B------:R0:W-:Y:S01]  /*5be70*/  @P5 STG.E.U16 desc[UR46][R8.64+0x260], R14 ;  /* 0x0002600e08005986 */ /* 0x0001e2000c10152e */
[----:B------:R-:W-:Y:S01]  /*5be80*/  ISETP.GT.AND P5, PT, R0, 0x139, P1 ;  /* 0x000001390000780c */ /* 0x000fe20000fa4270 */
[----:B---3--:R-:W-:Y:S01]  /*5be90*/  FMUL R13, R13, R2 ;  /* 0x000000020d0d7220 */ /* 0x008fe20000400000 */
[----:B0-----:R-:W-:-:S04]  /*5bea0*/  PRMT R14, R3, 0x7610, R14 ;  /* 0x00007610030e7816 */ /* 0x001fc8000000000e */
[----:B------:R-:W-:Y:S01]  /*5beb0*/  F2FP.F16.F32.PACK_AB R3, RZ, R13 ;  /* 0x0000000dff03723e */ /* 0x000fe200000000ff */
[----:B------:R-:W-:Y:S01]  /*5bec0*/  @P0 STG.E.U16 desc[UR46][R8.64+0x262], R14 ;  /* 0x0002620e08000986 */ /* 0x000fe2000c10152e */
[----:B--2---:R-:W-:-:S05]  /*5bed0*/  FMUL R12, R12, R2 ;  /* 0x000000020c0c7220 */ /* 0x004fca0000400000 */
[----:B------:R-:W-:-:S04]  /*5bee0*/  F2FP.F16.F32.PACK_AB R12, RZ, R12 ;  /* 0x0000000cff0c723e */ /* 0x000fc800000000ff */
[----:B------:R-:W-:Y:S02]  /*5bef0*/  PRMT R13, R12, 0x7610, R13 ;  /* 0x000076100c0d7816 */ /* 0x000fe4000000000d */
[----:B------:R-:W-:Y:S02]  /*5bf00*/  PRMT R12, R3, 0x7610, R12 ;  /* 0x00007610030c7816 */ /* 0x000fe4000000000c */
[----:B------:R-:W2:Y:S04]  /*5bf10*/  LDL.LU R3, [R1+0x78] ;  /* 0x0000780001037983 */ /* 0x000ea80000300800 */
[----:B------:R0:W-:Y:S04]  /*5bf20*/  @P6 STG.E.U16 desc[UR46][R10.64+0x270], R13 ;  /* 0x0002700d0a006986 */ /* 0x0001e8000c10152e */
[----:B------:R1:W-:Y:S04]  /*5bf30*/  @P5 STG.E.U16 desc[UR46][R10.64+0x272], R12 ;  /* 0x0002720c0a005986 */ /* 0x0003e8000c10152e */
[----:B0-----:R-:W3:Y:S04]  /*5bf40*/  LDL.LU R13, [R1+0x80] ;  /* 0x00008000010d7983 */ /* 0x001ee80000300800 */
[----:B-1----:R-:W5:Y:S01]  /*5bf50*/  LDL.LU R12, [R1+0x7c] ;  /* 0x00007c00010c7983 */ /* 0x002f620000300800 */
[----:B------:R-:W-:-:S02]  /*5bf60*/  ISETP.GT.AND P0, PT, R0, 0x138, P4 ;  /* 0x000001380000780c */ /* 0x000fc40002704270 */
[C---:B------:R-:W-:Y:S02]  /*5bf70*/  ISETP.GT.AND P6, PT, R0.reuse, 0x139, P4 ;  /* 0x000001390000780c */ /* 0x040fe400027c4270 */
[----:B------:R-:W-:Y:S01]  /*5bf80*/  ISETP.GT.AND P5, PT, R0, 0x140, P1 ;  /* 0x000001400000780c */ /* 0x000fe20000fa4270 */
[----:B--2---:R-:W-:-:S05]  /*5bf90*/  FMUL R3, R3, R2 ;  /* 0x0000000203037220 */ /* 0x004fca0000400000 */
[----:B------:R-:W-:-:S04]  /*5bfa0*/  F2FP.F16.F32.PACK_AB R3, RZ, R3 ;  /* 0x00000003ff03723e */ /* 0x000fc800000000ff */
[----:B------:R-:W-:Y:S01]  /*5bfb0*/  PRMT R14, R3, 0x7610, R14 ;  /* 0x00007610030e7816 */ /* 0x000fe2000000000e */
[-C--:B---3--:R-:W-:Y:S01]  /*5bfc0*/  FMUL R13, R13, R2.reuse ;  /* 0x000000020d0d7220 */ /* 0x088fe20000400000 */
[----:B-----5:R-:W-:-:S04]  /*5bfd0*/  FMUL R12, R12, R2 ;  /* 0x000000020c0c7220 */ /* 0x020fc80000400000 */
[----:B------:R-:W-:Y:S02]  /*5bfe0*/  F2FP.F16.F32.PACK_AB R3, RZ, R13 ;  /* 0x0000000dff03723e */ /* 0x000fe400000000ff */
[----:B------:R-:W-:-:S04]  /*5bff0*/  F2FP.F16.F32.PACK_AB R12, RZ, R12 ;  /* 0x0000000cff0c723e */ /* 0x000fc800000000ff */
[----:B------:R-:W-:Y:S01]  /*5c000*/  PRMT R13, R12, 0x7610, R13 ;  /* 0x000076100c0d7816 */ /* 0x000fe2000000000d */
[----:B------:R-:W-:Y:S04]  /*5c010*/  @P0 STG.E.U16 desc[UR46][R8.64+0x270], R14 ;  /* 0x0002700e08000986 */ /* 0x000fe8000c10152e */
[----:B------:R-:W2:Y:S04]  /*5c020*/  LDL.LU R12, [R1+0x84] ;  /* 0x00008400010c7983 */ /* 0x000ea80000300800 */
[----:B------:R0:W-:Y:S04]  /*5c030*/  @P6 STG.E.U16 desc[UR46][R8.64+0x272], R13 ;  /* 0x0002720d08006986 */ /* 0x0001e8000c10152e */
[----:B------:R1:W-:Y:S04]  /*5c040*/  @P5 STG.E.U16 desc[UR46][R10.64+0x280], R3 ;  /* 0x000280030a005986 */ /* 0x0003e8000c10152e */
[----:B0-----:R-:W3:Y:S04]  /*5c050*/  LDL.LU R13, [R1+0x8c] ;  /* 0x00008c00010d7983 */ /* 0x001ee80000300800 */
[----:B-1----:R-:W5:Y:S01]  /*5c060*/  LDL.LU R3, [R1+0x88] ;  /* 0x0000880001037983 */ /* 0x002f620000300800 */
[----:B------:R-:W-:-:S02]  /*5c070*/  ISETP.GT.AND P0, PT, R0, 0x141, P1 ;  /* 0x000001410000780c */ /* 0x000fc40000f04270 */
[----:B------:R-:W-:Y:S01]  /*5c080*/  ISETP.GT.AND P6, PT, R0, 0x140, P4 ;  /* 0x000001400000780c */ /* 0x000fe200027c4270 */
[----:B--2---:R-:W-:-:S05]  /*5c090*/  FMUL R12, R12, R2 ;  /* 0x000000020c0c7220 */ /* 0x004fca0000400000 */
[----:B------:R-:W-:Y:S01]  /*5c0a0*/  F2FP.F16.F32.PACK_AB R12, RZ, R12 ;  /* 0x0000000cff0c723e */ /* 0x000fe200000000ff */
[----:B---3--:R-:W-:-:S05]  /*5c0b0*/  FMUL R13, R13, R2 ;  /* 0x000000020d0d7220 */ /* 0x008fca0000400000 */
[----:B------:R-:W-:Y:S01]  /*5c0c0*/  F2FP.F16.F32.PACK_AB R14, RZ, R13 ;  /* 0x0000000dff0e723e */ /* 0x000fe200000000ff */
[----:B-----5:R-:W-:Y:S01]  /*5c0d0*/  FMUL R3, R3, R2 ;  /* 0x0000000203037220 */ /* 0x020fe20000400000 */
[----:B------:R-:W2:Y:S04]  /*5c0e0*/  LDL.LU R13, [R1+0x90] ;  /* 0x00009000010d7983 */ /* 0x000ea80000300800 */
[----:B------:R-:W-:Y:S01]  /*5c0f0*/  F2FP.F16.F32.PACK_AB R3, RZ, R3 ;  /* 0x00000003ff03723e */ /* 0x000fe200000000ff */
[----:B------:R0:W-:Y:S03]  /*5c100*/  @P0 STG.E.U16 desc[UR46][R10.64+0x282], R12 ;  /* 0x0002820c0a000986 */ /* 0x0001e6000c10152e */
[----:B0-----:R-:W-:-:S02]  /*5c110*/  PRMT R12, R3, 0x7610, R12 ;  /* 0x00007610030c7816 */ /* 0x001fc4000000000c */
[----:B------:R-:W-:Y:S02]  /*5c120*/  PRMT R3, R14, 0x7610, R3 ;  /* 0x000076100e037816 */ /* 0x000fe40000000003 */
[----:B------:R-:W3:Y:S04]  /*5c130*/  LDL.LU R14, [R1+0x94] ;  /* 0x00009400010e7983 */ /* 0x000ee80000300800 */
[----:B------:R0:W-:Y:S04]  /*5c140*/  @P6 STG.E.U16 desc[UR46][R8.64+0x280], R12 ;  /* 0x0002800c08006986 */ /* 0x0001e8000c10152e */
[----:B0-----:R-:W5:Y:S01]  /*5c150*/  LDL.LU R12, [R1+0x9c] ;  /* 0x00009c00010c7983 */ /* 0x001f620000300800 */
[----:B------:R-:W-:-:S02]  /*5c160*/  ISETP.GT.AND P5, PT, R0, 0x141, P4 ;  /* 0x000001410000780c */ /* 0x000fc400027a4270 */
[----:B------:R-:W-:-:S11]  /*5c170*/  ISETP.GT.AND P0, PT, R0, 0x148, P1 ;  /* 0x000001480000780c */ /* 0x000fd60000f04270 */
[----:B------:R0:W-:Y:S04]  /*5c180*/  @P5 STG.E.U16 desc[UR46][R8.64+0x282], R3 ;  /* 0x0002820308005986 */ /* 0x0001e8000c10152e */
[----:B0-----:R-:W4:Y:S01]  /*5c190*/  LDL.LU R3, [R1+0xa0] ;  /* 0x0000a00001037983 */ /* 0x001f220000300800 */
[----:B--2---:R-:W-:-:S05]  /*5c1a0*/  FMUL R13, R13, R2 ;  /* 0x000000020d0d7220 */ /* 0x004fca0000400000 */
[----:B------:R-:W-:-:S04]  /*5c1b0*/  F2FP.F16.F32.PACK_AB R13, RZ, R13 ;  /* 0x0000000dff0d723e */ /* 0x000fc800000000ff */
[----:B------:R-:W-:Y:S02]  /*5c1c0*/  PRMT R15, R13, 0x7610, R15 ;  /* 0x000076100d0f7816 */ /* 0x000fe4000000000f */
[----:B------:R-:W2:Y:S04]  /*5c1d0*/  LDL.LU R13, [R1+0x98] ;  /* 0x00009800010d7983 */ /* 0x000ea80000300800 */
[----:B------:R0:W-:Y:S01]  /*5c1e0*/  @P0 STG.E.U16 desc[UR46][R10.64+0x290], R15 ;  /* 0x0002900f0a000986 */ /* 0x0001e2000c10152e */
[----:B-----5:R-:W-:-:S05]  /*5c1f0*/  FMUL R12, R12, R2 ;  /* 0x000000020c0c7220 */ /* 0x020fca0000400000 */
[----:B------:R-:W-:-:S04]  /*5c200*/  F2FP.F16.F32.PACK_AB R12, RZ, R12 ;  /* 0x0000000cff0c723e */ /* 0x000fc800000000ff */
[----:B0-----:R-:W-:Y:S02]  /*5c210*/  PRMT R15, R12, 0x7610, R15 ;  /* 0x000076100c0f7816 */ /* 0x001fe4000000000f */
[----:B------:R-:W5:Y:S01]  /*5c220*/  LDL.LU R12, [R1+0xa4] ;  /* 0x0000a400010c7983 */ /* 0x000f620000300800 */
[C---:B------:R-:W-:Y:S02]  /*5c230*/  ISETP.GT.AND P6, PT, R0.reuse, 0x149, P1 ;  /* 0x000001490000780c */ /* 0x040fe40000fc4270 */
[----:B------:R-:W-:Y:S01]  /*5c240*/  ISETP.GT.AND P5, PT, R0, 0x148, P4 ;  /* 0x000001480000780c */ /* 0x000fe200027a4270 */
[----:B---3--:R-:W-:-:S05]  /*5c250*/  FMUL R14, R14, R2 ;  /* 0x000000020e0e7220 */ /* 0x008fca0000400000 */
[----:B------:R-:W-:Y:S01]  /*5c260*/  F2FP.F16.F32.PACK_AB R14, RZ, R14 ;  /* 0x0000000eff0e723e */ /* 0x000fe200000000ff */
[----:B----4-:R-:W-:-:S04]  /*5c270*/  FMUL R3, R3, R2 ;  /* 0x0000000203037220 */ /* 0x010fc80000400000 */
[----:B------:R0:W-:Y:S01]  /*5c280*/  @P6 STG.E.U16 desc[UR46][R10.64+0x292], R14 ;  /* 0x0002920e0a006986 */ /* 0x0001e2000c10152e */
[C---:B------:R-:W-:Y:S02]  /*5c290*/  ISETP.GT.AND P0, PT, R0.reuse, 0x149, P4 ;  /* 0x000001490000780c */ /* 0x040fe40002704270 */
[----:B------:R-:W-:Y:S01]  /*5c2a0*/  ISETP.GT.AND P6, PT, R0, 0x150, P1 ;  /* 0x000001500000780c */ /* 0x000fe20000fc4270 */
[----:B--2---:R-:W-:-:S05]  /*5c2b0*/  FMUL R13, R13, R2 ;  /* 0x000000020d0d7220 */ /* 0x004fca0000400000 */
[----:B------:R-:W-:-:S04]  /*5c2c0*/  F2FP.F16.F32.PACK_AB R13, RZ, R13 ;  /* 0x0000000dff0d723e */ /* 0x000fc800000000ff */
[----:B------:R-:W-:Y:S02]  /*5c2d0*/  PRMT R17, R13, 0x7610, R17 ;  /* 0x000076100d117816 */ /* 0x000fe40000000011 */
[----:B------:R-:W-:Y:S01]  /*5c2e0*/  F2FP.F16.F32.PACK_AB R13, RZ, R3 ;  /* 0x00000003ff0d723e */ /* 0x000fe200000000ff */
[----:B------:R-:W-:Y:S02]  /*5c2f0*/  FMUL R3, R19, R2 ;  /* 0x0000000213037220 */ /* 0x000fe40000400000 */
[----:B------:R1:W-:Y:S01]  /*5c300*/  @P5 STG.E.U16 desc[UR46][R8.64+0x290], R17 ;  /* 0x0002901108005986 */ /* 0x0003e2000c10152e */
[----:B------:R-:W-:Y:S02]  /*5c310*/  ISETP.GT.AND P5, PT, R0, 0x151, P1 ;  /* 0x000001510000780c */ /* 0x000fe40000fa4270 */
[----:B------:R-:W-:-:S04]  /*5c320*/  F2FP.F16.F32.PACK_AB R3, RZ, R3 ;  /* 0x00000003ff03723e */ /* 0x000fc800000000ff */
[----:B------:R-:W-:Y:S01]  /*5c330*/  PRMT R18, R3, 0x7610, R18 ;  /* 0x0000761003127816 */ /* 0x000fe20000000012 */
[-C--:B------:R-:W-:Y:S01]  /*5c340*/  FMUL R3, R218, R2.reuse ;  /* 0x00000002da037220 */ /* 0x080fe20000400000 */
[----:B0-----:R-:W-:Y:S01]  /*5c350*/  PRMT R14, R13, 0x7610, R14 ;  /* 0x000076100d0e7816 */ /* 0x001fe2000000000e */
[----:B------:R-:W-:Y:S03]  /*5c360*/  @P0 STG.E.U16 desc[UR46][R8.64+0x292], R15 ;  /* 0x0002920f08000986 */ /* 0x000fe6000c10152e */
[----:B------:R-:W-:Y:S01]  /*5c370*/  F2FP.F16.F32.PACK_AB R13, RZ, R3 ;  /* 0x00000003ff0d723e */ /* 0x000fe200000000ff */
[----:B-----5:R-:W-:-:S05]  /*5c380*/  FMUL R12, R12, R2 ;  /* 0x000000020c0c7220 */ /* 0x020fca0000400000 */
[----:B------:R-:W-:Y:S01]  /*5c390*/  F2FP.F16.F32.PACK_AB R12, RZ, R12 ;  /* 0x0000000cff0c723e */ /* 0x000fe200000000ff */
[----:B------:R-:W-:-:S03]  /*5c3a0*/  FMUL R3, R217, R2 ;  /* 0x00000002d9037220 */ /* 0x000fc60000400000 */
[----:B-1----:R-:W-:Y:S01]  /*5c3b0*/  PRMT R17, R12, 0x7610, R17 ;  /* 0x000076100c117816 */ /* 0x002fe20000000011 */
[----:B------:R0:W-:Y:S01]  /*5c3c0*/  @P6 STG.E.U16 desc[UR46][R10.64+0x2a0], R14 ;  /* 0x0002a00e0a006986 */ /* 0x0001e2000c10152e */
[----:B------:R-:W-:-:S03]  /*5c3d0*/  ISETP.GT.AND P0, PT, R0, 0x150, P4 ;  /* 0x000001500000780c */ /* 0x000fc60002704270 */
[----:B------:R1:W-:Y:S01]  /*5c3e0*/  @P5 STG.E.U16 desc[UR46][R10.64+0x2a2], R17 ;  /* 0x0002a2110a005986 */ /* 0x0003e2000c10152e */
[----:B------:R-:W-:Y:S01]  /*5c3f0*/  ISETP.GT.AND P5, PT, R0, 0x151, P4 ;  /* 0x000001510000780c */ /* 0x000fe200027a4270 */
[-C--:B------:R-:W-:Y:S01]  /*5c400*/  FMUL R12, R216, R2.reuse ;  /* 0x00000002d80c7220 */ /* 0x080fe20000400000 */
[----:B------:R-:W-:Y:S02]  /*5c410*/  ISETP.GT.AND P6, PT, R0, 0x158, P1 ;  /* 0x000001580000780c */ /* 0x000fe40000fc4270 */
[----:B0-----:R-:W-:Y:S02]  /*5c420*/  PRMT R14, R13, 0x7610, R14 ;  /* 0x000076100d0e7816 */ /* 0x001fe4000000000e */
[----:B------:R-:W-:Y:S01]  /*5c430*/  F2FP.F16.F32.PACK_AB R13, RZ, R3 ;  /* 0x00000003ff0d723e */ /* 0x000fe200000000ff */
[----:B------:R-:W-:Y:S01]  /*5c440*/  FMUL R3, R215, R2 ;  /* 0x00000002d7037220 */ /* 0x000fe20000400000 */
[----:B------:R-:W-:Y:S02]  /*5c450*/  F2FP.F16.F32.PACK_AB R12, RZ, R12 ;  /* 0x0000000cff0c723e */ /* 0x000fe400000000ff */
[----:B-1----:R-:W-:-:S02]  /*5c460*/  PRMT R17, R13, 0x7610, R17 ;  /* 0x000076100d117816 */ /* 0x002fc40000000011 */
[----:B------:R-:W-:Y:S01]  /*5c470*/  F2FP.F16.F32.PACK_AB R13, RZ, R3 ;  /* 0x00000003ff0d723e */ /* 0x000fe200000000ff */
[-C--:B------:R-:W-:Y:S01]  /*5c480*/  FMUL R3, R212, R2.reuse ;  /* 0x00000002d4037220 */ /* 0x080fe20000400000 */
[----:B------:R-:W-:Y:S01]  /*5c490*/  PRMT R15, R12, 0x7610, R15 ;  /* 0x000076100c0f7816 */ /* 0x000fe2000000000f */
[----:B------:R-:W-:Y:S01]  /*5c4a0*/  @P0 STG.E.U16 desc[UR46][R8.64+0x2a0], R18 ;  /* 0x0002a01208000986 */ /* 0x000fe2000c10152e */
[C---:B------:R-:W-:Y:S02]  /*5c4b0*/  ISETP.GT.AND P0, PT, R0.reuse, 0x159, P1 ;  /* 0x000001590000780c */ /* 0x040fe40000f04270 */
[----:B------:R-:W-:Y:S01]  /*5c4c0*/  F2FP.F16.F32.PACK_AB R3, RZ, R3 ;  /* 0x00000003ff03723e */ /* 0x000fe200000000ff */
[----:B------:R-:W-:Y:S01]  /*5c4d0*/  @P5 STG.E.U16 desc[UR46][R8.64+0x2a2], R14 ;  /* 0x0002a20e08005986 */ /* 0x000fe2000c10152e */
[----:B------:R-:W-:Y:S01]  /*5c4e0*/  ISETP.GT.AND P5, PT, R0, 0x158, P4 ;  /* 0x000001580000780c */ /* 0x000fe200027a4270 */
[----:B------:R-:W-:Y:S02]  /*5c4f0*/  FMUL R12, R214, R2 ;  /* 0x00000002d60c7220 */ /* 0x000fe40000400000 */
[----:B------:R0:W-:Y:S01]  /*5c500*/  @P6 STG.E.U16 desc[UR46][R10.64+0x2b0], R15 ;  /* 0x0002b00f0a006986 */ /* 0x0001e2000c10152e */
[----:B------:R-:W-:-:S02]  /*5c510*/  ISETP.GT.AND P6, PT, R0, 0x159, P4 ;  /* 0x000001590000780c */ /* 0x000fc400027c4270 */
[----:B------:R-:W-:Y:S02]  /*5c520*/  F2FP.F16.F32.PACK_AB R12, RZ, R12 ;  /* 0x0000000cff0c723e */ /* 0x000fe400000000ff */
[----:B0-----:R-:W-:Y:S01]  /*5c530*/  PRMT R15, R3, 0x7610, R15 ;  /* 0x00007610030f7816 */ /* 0x001fe2000000000f */
[-C--:B------:R-:W-:Y:S01]  /*5c540*/  FMUL R3, R213, R2.reuse ;  /* 0x00000002d5037220 */ /* 0x080fe20000400000 */
[----:B------:R-:W-:Y:S01]  /*5c550*/  PRMT R14, R13, 0x7610, R14 ;  /* 0x000076100d0e7816 */ /* 0x000fe2000000000e */
[----:B------:R-:W-:Y:S03]  /*5c560*/  @P0 STG.E.U16 desc[UR46][R10.64+0x2b2], R17 ;  /* 0x0002b2110a000986 */ /* 0x000fe6000c10152e */
[----:B------:R-:W-:Y:S01]  /*5c570*/  F2FP.F16.F32.PACK_AB R13, RZ, R3 ;  /* 0x00000003ff0d723e */ /* 0x000fe200000000ff */
[-C--:B------:R-:W-:Y:S01]  /*5c580*/  FMUL R3, R210, R2.reuse ;  /* 0x00000002d2037220 */ /* 0x080fe20000400000 */
[----:B------:R-:W-:Y:S01]  /*5c590*/  ISETP.GT.AND P0, PT, R0, 0x160, P1 ;  /* 0x000001600000780c */ /* 0x000fe20000f04270 */
[----:B------:R0:W-:Y:S01]  /*5c5a0*/  @P5 STG.E.U16 desc[UR46][R8.64+0x2b0], R14 ;  /* 0x0002b00e08005986 */ /* 0x0001e2000c10152e */
[----:B------:R-:W-:Y:S01]  /*5c5b0*/  PRMT R18, R12, 0x7610, R18 ;  /* 0x000076100c127816 */ /* 0x000fe20000000012 */
[----:B------:R-:W-:Y:S01]  /*5c5c0*/  FMUL R12, R211, R2 ;  /* 0x00000002d30c7220 */ /* 0x000fe20000400000 */
[----:B------:R-:W-:-:S03]  /*5c5d0*/  ISETP.GT.AND P5, PT, R0, 0x160, P4 ;  /* 0x000001600000780c */ /* 0x000fc600027a4270 */
[----:B------:R1:W-:Y:S01]  /*5c5e0*/  @P6 STG.E.U16 desc[UR46][R8.64+0x2b2], R18 ;  /* 0x0002b21208006986 */ /* 0x0003e2000c10152e */
[----:B------:R-:W-:Y:S02]  /*5c5f0*/  ISETP.GT.AND P6, PT, R0, 0x161, P1 ;  /* 0x000001610000780c */ /* 0x000fe40000fc4270 */
[----:B0-----:R-:W-:Y:S02]  /*5c600*/  PRMT R14, R13, 0x7610, R14 ;  /* 0x000076100d0e7816 */ /* 0x001fe4000000000e */
[----:B------:R-:W-:Y:S01]  /*5c610*/  F2FP.F16.F32.PACK_AB R13, RZ, R3 ;  /* 0x00000003ff0d723e */ /* 0x000fe200000000ff */
[----:B------:R-:W-:-:S03]  /*5c620*/  FMUL R3, R208, R2 ;  /* 0x00000002d0037220 */ /* 0x000fc60000400000 */
[----:B-1----:R-:W-:Y:S02]  /*5c630*/  PRMT R18, R13, 0x7610, R18 ;  /* 0x000076100d127816 */ /* 0x002fe40000000012 */
[----:B------:R-:W-:Y:S01]  /*5c640*/  F2FP.F16.F32.PACK_AB R13, RZ, R3 ;  /* 0x00000003ff0d723e */ /* 0x000fe200000000ff */
[----:B------:R-:W-:Y:S01]  /*5c650*/  FMUL R3, R209, R2 ;  /* 0x00000002d1037220 */ /* 0x000fe20000400000 */
[----:B------:R-:W-:Y:S01]  /*5c660*/  F2FP.F16.F32.PACK_AB R12, RZ, R12 ;  /* 0x0000000cff0c723e */ /* 0x000fe200000000ff */
[----:B------:R0:W-:Y:S01]  /*5c670*/  @P0 STG.E.U16 desc[UR46][R10.64+0x2c0], R15 ;  /* 0x0002c00f0a000986 */ /* 0x0001e2000c10152e */
[----:B------:R-:W-:Y:S02]  /*5c680*/  ISETP.GT.AND P0, PT, R0, 0x161, P4 ;  /* 0x000001610000780c */ /* 0x000fe40002704270 */
[----:B------:R-:W-:Y:S02]  /*5c690*/  F2FP.F16.F32.PACK_AB R3, RZ, R3 ;  /* 0x00000003ff03723e */ /* 0x000fe400000000ff */
[----:B------:R-:W-:Y:S01]  /*5c6a0*/  PRMT R17, R12, 0x7610, R17 ;  /* 0x000076100c117816 */ /* 0x000fe20000000011 */
[----:B------:R1:W-:Y:S01]  /*5c6b0*/  @P6 STG.E.U16 desc[UR46][R10.64+0x2c2], R14 ;  /* 0x0002c20e0a006986 */ /* 0x0003e2000c10152e */
[----:B------:R-:W-:-:S03]  /*5c6c0*/  ISETP.GT.AND P6, PT, R0, 0x169, P1 ;  /* 0x000001690000780c */ /* 0x000fc60000fc4270 */
[----:B------:R2:W-:Y:S01]  /*5c6d0*/  @P5 STG.E.U16 desc[UR46][R8.64+0x2c0], R17 ;  /* 0x0002c01108005986 */ /* 0x0005e2000c10152e */
[----:B0-----:R-:W-:Y:S01]  /*5c6e0*/  PRMT R15, R3, 0x7610, R15 ;  /* 0x00007610030f7816 */ /* 0x001fe2000000000f */
[-C--:B------:R-:W-:Y:S01]  /*5c6f0*/  FMUL R3, R206, R2.reuse ;  /* 0x00000002ce037220 */ /* 0x080fe20000400000 */
[----:B------:R-:W-:Y:S02]  /*5c700*/  ISETP.GT.AND P5, PT, R0, 0x168, P1 ;  /* 0x000001680000780c */ /* 0x000fe40000fa4270 */
[----:B-1----:R-:W-:Y:S02]  /*5c710*/  PRMT R14, R13, 0x7610, R14 ;  /* 0x000076100d0e7816 */ /* 0x002fe4000000000e */
[----:B------:R-:W-:Y:S01]  /*5c720*/  F2FP.F16.F32.PACK_AB R13, RZ, R3 ;  /* 0x00000003ff0d723e */ /* 0x000fe200000000ff */
[-C--:B------:R-:W-:Y:S01]  /*5c730*/  FMUL R3, R204, R2.reuse ;  /* 0x00000002cc037220 */ /* 0x080fe20000400000 */
[----:B------:R-:W-:Y:S01]  /*5c740*/  @P0 STG.E.U16 desc[UR46][R8.64+0x2c2], R18 ;  /* 0x0002c21208000986 */ /* 0x000fe2000c10152e */
[----:B------:R-:W-:Y:S01]  /*5c750*/  FMUL R12, R207, R2 ;  /* 0x00000002cf0c7220 */ /* 0x000fe20000400000 */
[----:B------:R-:W-:-:S02]  /*5c760*/  ISETP.GT.AND P0, PT, R0, 0x168, P4 ;  /* 0x000001680000780c */ /* 0x000fc40002704270 */
[----:B------:R-:W-:Y:S01]  /*5c770*/  F2FP.F16.F32.PACK_AB R3, RZ, R3 ;  /* 0x00000003ff03723e */ /* 0x000fe200000000ff */
[----:B------:R0:W-:Y:S01]  /*5c780*/  @P6 STG.E.U16 desc[UR46][R10.64+0x2d2], R15 ;  /* 0x0002d20f0a006986 */ /* 0x0001e2000c10152e */
[----:B------:R-:W-:-:S03]  /*5c790*/  F2FP.F16.F32.PACK_AB R12, RZ, R12 ;  /* 0x0000000cff0c723e */ /* 0x000fc600000000ff */
[----:B------:R1:W-:Y:S01]  /*5c7a0*/  @P5 STG.E.U16 desc[UR46][R10.64+0x2d0], R14 ;  /* 0x0002d00e0a005986 */ /* 0x0003e2000c10152e */
[----:B------:R-:W-:Y:S02]  /*5c7b0*/  ISETP.GT.AND P5, PT, R0, 0x169, P4 ;  /* 0x000001690000780c */ /* 0x000fe400027a4270 */
[----:B--2---:R-:W-:Y:S02]  /*5c7c0*/  PRMT R17, R12, 0x7610, R17 ;  /* 0x000076100c117816 */ /* 0x004fe40000000011 */
[----:B------:R-:W-:Y:S02]  /*5c7d0*/  ISETP.GT.AND P6, PT, R0, 0x170, P1 ;  /* 0x000001700000780c */ /* 0x000fe40000fc4270 */
[----:B0-----:R-:W-:Y:S01]  /*5c7e0*/  PRMT R15, R3, 0x7610, R15 ;  /* 0x00007610030f7816 */ /* 0x001fe2000000000f */
[-C--:B------:R-:W-:Y:S01]  /*5c7f0*/  FMUL R3, R203, R2.reuse ;  /* 0x00000002cb037220 */ /* 0x080fe20000400000 */
[----:B------:R0:W-:Y:S01]  /*5c800*/  @P0 STG.E.U16 desc[UR46][R8.64+0x2d0], R17 ;  /* 0x0002d01108000986 */ /* 0x0001e2000c10152e */
[----:B-1----:R-:W-:Y:S01]  /*5c810*/  PRMT R14, R13, 0x7610, R14 ;  /* 0x000076100d0e7816 */ /* 0x002fe2000000000e */
[----:B------:R-:W-:-:S02]  /*5c820*/  FMUL R12, R205, R2 ;  /* 0x00000002cd0c7220 */ /* 0x000fc40000400000 */
[----:B------:R-:W-:Y:S01]  /*5c830*/  F2FP.F16.F32.PACK_AB R13, RZ, R3 ;  /* 0x00000003ff0d723e */ /* 0x000fe200000000ff */
[----:B------:R-:W-:Y:S01]  /*5c840*/  FMUL R3, R202, R2 ;  /* 0x00000002ca037220 */ /* 0x000fe20000400000 */
[----:B------:R-:W-:Y:S02]  /*5c850*/  ISETP.GT.AND P0, PT, R0, 0x171, P1 ;  /* 0x000001710000780c */ /* 0x000fe40000f04270 */
[----:B------:R-:W-:Y:S02]  /*5c860*/  F2FP.F16.F32.PACK_AB R12, RZ, R12 ;  /* 0x0000000cff0c723e */ /* 0x000fe400000000ff */
[----:B------:R-:W-:Y:S01]  /*5c870*/  F2FP.F16.F32.PACK_AB R3, RZ, R3 ;  /* 0x00000003ff03723e */ /* 0x000fe200000000ff */
[----:B------:R-:W-:Y:S01]  /*5c880*/  @P5 STG.E.U16 desc[UR46][R8.64+0x2d2], R14 ;  /* 0x0002d20e08005986 */ /* 0x000fe2000c10152e */
[----:B0-----:R-:W-:Y:S02]  /*5c890*/  PRMT R17, R12, 0x7610, R17 ;  /* 0x000076100c117816 */ /* 0x001fe40000000011 */
[C---:B------:R-:W-:Y:S01]  /*5c8a0*/  ISETP.GT.AND P5, PT, R0.reuse, 0x170, P4 ;  /* 0x000001700000780c */ /* 0x040fe200027a4270 */
[----:B------:R0:W-:Y:S01]  /*5c8b0*/  @P6 STG.E.U16 desc[UR46][R10.64+0x2e0], R15 ;  /* 0x0002e00f0a006986 */ /* 0x0001e2000c10152e */
[----:B------:R-:W-:Y:S01]  /*5c8c0*/  ISETP.GT.AND P6, PT, R0, 0x171, P4 ;  /* 0x000001710000780c */ /* 0x000fe200027c4270 */
[----:B------:R-:W-:-:S02]  /*5c8d0*/  FMUL R12, R200, R2 ;  /* 0x00000002c80c7220 */ /* 0x000fc40000400000 */
[----:B------:R1:W-:Y:S01]  /*5c8e0*/  @P0 STG.E.U16 desc[UR46][R10.64+0x2e2], R17 ;  /* 0x0002e2110a000986 */ /* 0x0003e2000c10152e */
[----:B------:R-:W-:Y:S02]  /*5c8f0*/  ISETP.GT.AND P0, PT, R0, 0x178, P1 ;  /* 0x000001780000780c */ /* 0x000fe40000f04270 */
[----:B0-----:R-:W-:Y:S01]  /*5c900*/  PRMT R15, R3, 0x7610, R15 ;  /* 0x00007610030f7816 */ /* 0x001fe2000000000f */
[----:B------:R-:W-:Y:S01]  /*5c910*/  FMUL R3, R201, R2 ;  /* 0x00000002c9037220 */ /* 0x000fe20000400000 */
[----:B------:R-:W-:Y:S02]  /*5c920*/  PRMT R14, R13, 0x7610, R14 ;  /* 0x000076100d0e7816 */ /* 0x000fe4000000000e */
[----:B------:R-:W-:Y:S02]  /*5c930*/  F2FP.F16.F32.PACK_AB R12, RZ, R12 ;  /* 0x0000000cff0c723e */ /* 0x000fe400000000ff */
[----:B------:R-:W-:Y:S01]  /*5c940*/  F2FP.F16.F32.PACK_AB R13, RZ, R3 ;  /* 0x00000003ff0d723e */ /* 0x000fe200000000ff */
[-C--:B------:R-:W-:Y:S01]  /*5c950*/  FMUL R3, R199, R2.reuse ;  /* 0x00000002c7037220 */ /* 0x080fe20000400000 */
[----:B-1----:R-:W-:Y:S01]  /*5c960*/  PRMT R17, R12, 0x7610, R17 ;  /* 0x000076100c117816 */ /* 0x002fe20000000011 */
[----:B------:R-:W-:Y:S01]  /*5c970*/  FMUL R12, R198, R2 ;  /* 0x00000002c60c7220 */ /* 0x000fe20000400000 */
[----:B------:R0:W-:Y:S02]  /*5c980*/  @P5 STG.E.U16 desc[UR46][R8.64+0x2e0], R14 ;  /* 0x0002e00e08005986 */ /* 0x0001e4000c10152e */
[----:B------:R-:W-:-:S02]  /*5c990*/  F2FP.F16.F32.PACK_AB R3, RZ, R3 ;  /* 0x00000003ff03723e */ /* 0x000fc400000000ff */
[C---:B------:R-:W-:Y:S01]  /*5c9a0*/  ISETP.GT.AND P5, PT, R0.reuse, 0x179, P1 ;  /* 0x000001790000780c */ /* 0x040fe20000fa4270 */
[----:B------:R1:W-:Y:S01]  /*5c9b0*/  @P6 STG.E.U16 desc[UR46][R8.64+0x2e2], R15 ;  /* 0x0002e20f08006986 */ /* 0x0003e2000c10152e */
[----:B------:R-:W-:Y:S02]  /*5c9c0*/  ISETP.GT.AND P6, PT, R0, 0x178, P4 ;  /* 0x000001780000780c */ /* 0x000fe400027c4270 */
[----:B------:R-:W-:Y:S01]  /*5c9d0*/  F2FP.F16.F32.PACK_AB R12, RZ, R12 ;  /* 0x0000000cff0c723e */ /* 0x000fe200000000ff */
[----:B------:R2:W-:Y:S01]  /*5c9e0*/  @P0 STG.E.U16 desc[UR46][R10.64+0x2f0], R17 ;  /* 0x0002f0110a000986 */ /* 0x0005e2000c10152e */
[----:B0-----:R-:W-:Y:S01]  /*5c9f0*/  PRMT R14, R3, 0x7610, R14 ;  /* 0x00007610030e7816 */ /* 0x001fe2000000000e */
[----:B------:R-:W-:Y:S01]  /*5ca00*/  FMUL R3, R196, R2 ;  /* 0x00000002c4037220 */ /* 0x000fe20000400000 */
[----:B------:R-:W-:Y:S02]  /*5ca10*/  ISETP.GT.AND P0, PT, R0, 0x179, P4 ;  /* 0x000001790000780c */ /* 0x000fe40002704270 */
[----:B-1----:R-:W-:-:S02]  /*5ca20*/  PRMT R15, R12, 0x7610, R15 ;  /* 0x000076100c0f7816 */ /* 0x002fc4000000000f */
[----:B------:R-:W-:Y:S01]  /*5ca30*/  F2FP.F16.F32.PACK_AB R12, RZ, R3 ;  /* 0x00000003ff0c723e */ /* 0x000fe200000000ff */
[-C--:B------:R-:W-:Y:S01]  /*5ca40*/  FMUL R3, R197, R2.reuse ;  /* 0x00000002c5037220 */ /* 0x080fe20000400000 */
[----:B------:R0:W-:Y:S02]  /*5ca50*/  @P5 STG.E.U16 desc[UR46][R10.64+0x2f2], R13 ;  /* 0x0002f20d0a005986 */ /* 0x0001e4000c10152e */
[----:B--2---:R-:W-:Y:S01]  /*5ca60*/  PRMT R17, R12, 0x7610, R17 ;  /* 0x000076100c117816 */ /* 0x004fe20000000011 */
[----:B------:R-:W-:Y:S01]  /*5ca70*/  FMUL R12, R195, R2 ;  /* 0x00000002c30c7220 */ /* 0x000fe20000400000 */
[----:B------:R1:W-:Y:S01]  /*5ca80*/  @P6 STG.E.U16 desc[UR46][R8.64+0x2f0], R14 ;  /* 0x0002f00e08006986 */ /* 0x0003e2000c10152e */
[C---:B------:R-:W-:Y:S02]  /*5ca90*/  ISETP.GT.AND P6, PT, R0.reuse, 0x181, P1 ;  /* 0x000001810000780c */ /* 0x040fe40000fc4270 */
[----:B------:R-:W-:Y:S01]  /*5caa0*/  ISETP.GT.AND P5, PT, R0, 0x180, P1 ;  /* 0x000001800000780c */ /* 0x000fe20000fa4270 */
[----:B------:R2:W-:Y:S01]  /*5cab0*/  @P0 STG.E.U16 desc[UR46][R8.64+0x2f2], R15 ;  /* 0x0002f20f08000986 */ /* 0x0005e2000c10152e */
[----:B------:R-:W-:-:S02]  /*5cac0*/  F2FP.F16.F32.PACK_AB R12, RZ, R12 ;  /* 0x0000000cff0c723e */ /* 0x000fc400000000ff */
[----:B0-----:R-:W-:Y:S01]  /*5cad0*/  F2FP.F16.F32.PACK_AB R13, RZ, R3 ;  /* 0x00000003ff0d723e */ /* 0x001fe200000000ff */
[-C--:B------:R-:W-:Y:S01]  /*5cae0*/  FMUL R3, R194, R2.reuse ;  /* 0x00000002c2037220 */ /* 0x080fe20000400000 */
[----:B------:R-:W-:Y:S02]  /*5caf0*/  ISETP.GT.AND P0, PT, R0, 0x180, P4 ;  /* 0x000001800000780c */ /* 0x000fe40002704270 */
[----:B-1----:R-:W-:Y:S02]  /*5cb00*/  PRMT R14, R12, 0x7610, R14 ;  /* 0x000076100c0e7816 */ /* 0x002fe4000000000e */
[----:B------:R-:W-:Y:S01]  /*5cb10*/  F2FP.F16.F32.PACK_AB R12, RZ, R3 ;  /* 0x00000003ff0c723e */ /* 0x000fe200000000ff */
[-C--:B------:R-:W-:Y:S01]  /*5cb20*/  FMUL R3, R192, R2.reuse ;  /* 0x00000002c0037220 */ /* 0x080fe20000400000 */
[----:B------:R0:W-:Y:S02]  /*5cb30*/  @P6 STG.E.U16 desc[UR46][R10.64+0x302], R13 ;  /* 0x0003020d0a006986 */ /* 0x0001e4000c10152e */
[----:B--2---:R-:W-:Y:S01]  /*5cb40*/  PRMT R15, R12, 0x7610, R15 ;  /* 0x000076100c0f7816 */ /* 0x004fe2000000000f */
[----:B------:R-:W-:Y:S01]  /*5cb50*/  FMUL R12, R193, R2 ;  /* 0x00000002c10c7220 */ /* 0x000fe20000400000 */
[----:B------:R1:W-:Y:S01]  /*5cb60*/  @P5 STG.E.U16 desc[UR46][R10.64+0x300], R17 ;  /* 0x000300110a005986 */ /* 0x0003e2000c10152e */
[----:B------:R-:W-:-:S03]  /*5cb70*/  ISETP.GT.AND P5, PT, R0, 0x181, P4 ;  /* 0x000001810000780c */ /* 0x000fc600027a4270 */
[----:B------:R2:W-:Y:S01]  /*5cb80*/  @P0 STG.E.U16 desc[UR46][R8.64+0x300], R14 ;  /* 0x0003000e08000986 */ /* 0x0005e2000c10152e */
[----:B0-----:R-:W-:Y:S01]  /*5cb90*/  F2FP.F16.F32.PACK_AB R13, RZ, R3 ;  /* 0x00000003ff0d723e */ /* 0x001fe200000000ff */
[----:B------:R-:W-:Y:S01]  /*5cba0*/  FMUL R3, R191, R2 ;  /* 0x00000002bf037220 */ /* 0x000fe20000400000 */
[C---:B------:R-:W-:Y:S02]  /*5cbb0*/  ISETP.GT.AND P0, PT, R0.reuse, 0x189, P1 ;  /* 0x000001890000780c */ /* 0x040fe40000f04270 */
[----:B------:R-:W-:Y:S02]  /*5cbc0*/  ISETP.GT.AND P6, PT, R0, 0x188, P1 ;  /* 0x000001880000780c */ /* 0x000fe40000fc4270 */
[----:B------:R-:W-:Y:S02]  /*5cbd0*/  F2FP.F16.F32.PACK_AB R3, RZ, R3 ;  /* 0x00000003ff03723e */ /* 0x000fe400000000ff */
[----:B------:R-:W-:Y:S02]  /*5cbe0*/  F2FP.F16.F32.PACK_AB R12, RZ, R12 ;  /* 0x0000000cff0c723e */ /* 0x000fe400000000ff */
[----:B------:R-:W-:Y:S01]  /*5cbf0*/  PRMT R18, R3, 0x7610, R18 ;  /* 0x0000761003127816 */ /* 0x000fe20000000012 */
[----:B------:R-:W-:Y:S01]  /*5cc00*/  FMUL R3, R190, R2 ;  /* 0x00000002be037220 */ /* 0x000fe20000400000 */
[----:B-1----:R-:W-:-:S02]  /*5cc10*/  PRMT R17, R12, 0x7610, R17 ;  /* 0x000076100c117816 */ /* 0x002fc40000000011 */
[----:B--2---:R-:W-:Y:S01]  /*5cc20*/  PRMT R14, R13, 0x7610, R14 ;  /* 0x000076100d0e7816 */ /* 0x004fe2000000000e */
[----:B------:R-:W-:Y:S01]  /*5cc30*/  @P5 STG.E.U16 desc[UR46][R8.64+0x302], R15 ;  /* 0x0003020f08005986 */ /* 0x000fe2000c10152e */
[----:B------:R-:W-:Y:S01]  /*5cc40*/  F2FP.F16.F32.PACK_AB R13, RZ, R3 ;  /* 0x00000003ff0d723e */ /* 0x000fe200000000ff */
[-C--:B------:R-:W-:Y:S01]  /*5cc50*/  FMUL R3, R189, R2.reuse ;  /* 0x00000002bd037220 */ /* 0x080fe20000400000 */
[C---:B------:R-:W-:Y:S01]  /*5cc60*/  ISETP.GT.AND P5, PT, R0.reuse, 0x188, P4 ;  /* 0x000001880000780c */ /* 0x040fe200027a4270 */
[----:B------:R-:W-:Y:S01]  /*5cc70*/  @P0 STG.E.U16 desc[UR46][R10.64+0x312], R17 ;  /* 0x000312110a000986 */ /* 0x000fe2000c10152e */
[----:B------:R-:W-:Y:S01]  /*5cc80*/  ISETP.GT.AND P0, PT, R0, 0x189, P4 ;  /* 0x000001890000780c */ /* 0x000fe20002704270 */
[----:B------:R-:W-:Y:S02]  /*5cc90*/  FMUL R12, R188, R2 ;  /* 0x00000002bc0c7220 */ /* 0x000fe40000400000 */
[----:B------:R0:W-:Y:S01]  /*5cca0*/  @P6 STG.E.U16 desc[UR46][R10.64+0x310], R14 ;  /* 0x0003100e0a006986 */ /* 0x0001e2000c10152e */
[----:B------:R-:W-:-:S02]  /*5ccb0*/  ISETP.GT.AND P6, PT, R0, 0x190, P1 ;  /* 0x000001900000780c */ /* 0x000fc40000fc4270 */
[----:B------:R-:W-:Y:S02]  /*5ccc0*/  F2FP.F16.F32.PACK_AB R12, RZ, R12 ;  /* 0x0000000cff0c723e */ /* 0x000fe400000000ff */
[----:B0-----:R-:W-:Y:S02]  /*5ccd0*/  PRMT R14, R13, 0x7610, R14 ;  /* 0x000076100d0e7816 */ /* 0x001fe4000000000e */
[----:B------:R-:W-:Y:S01]  /*5cce0*/  F2FP.F16.F32.PACK_AB R13, RZ, R3 ;  /* 0x00000003ff0d723e */ /* 0x000fe200000000ff */
[-C--:B------:R-:W-:Y:S01]  /*5ccf0*/  FMUL R3, R187, R2.reuse ;  /* 0x00000002bb037220 */ /* 0x080fe20000400000 */
[----:B------:R-:W-:Y:S02]  /*5cd00*/  PRMT R15, R12, 0x7610, R15 ;  /* 0x000076100c0f7816 */ /* 0x000fe4000000000f */
[----:B------:R-:W-:Y:S02]  /*5cd10*/  PRMT R17, R13, 0x7610, R17 ;  /* 0x000076100d117816 */ /* 0x000fe40000000011 */
[----:B------:R-:W-:Y:S01]  /*5cd20*/  F2FP.F16.F32.PACK_AB R13, RZ, R3 ;  /* 0x00000003ff0d723e */ /* 0x000fe200000000ff */
[-C--:B------:R-:W-:Y:S01]  /*5cd30*/  FMUL R3, R184, R2.reuse ;  /* 0x00000002b8037220 */ /* 0x080fe20000400000 */
[----:B------:R0:W-:Y:S01]  /*5cd40*/  @P5 STG.E.U16 desc[UR46][R8.64+0x310], R18 ;  /* 0x0003101208005986 */ /* 0x0001e2000c10152e */
[----:B------:R-:W-:Y:S01]  /*5cd50*/  ISETP.GT.AND P5, PT, R0, 0x191, P1 ;  /* 0x000001910000780c */ /* 0x000fe20000fa4270 */
[----:B------:R-:W-:-:S02]  /*5cd60*/  FMUL R12, R186, R2 ;  /* 0x00000002ba0c7220 */ /* 0x000fc40000400000 */
[----:B------:R1:W-:Y:S01]  /*5cd70*/  @P0 STG.E.U16 desc[UR46][R8.64+0x312], R14 ;  /* 0x0003120e08000986 */ /* 0x0003e2000c10152e */
[C---:B------:R-:W-:Y:S02]  /*5cd80*/  ISETP.GT.AND P0, PT, R0.reuse, 0x190, P4 ;  /* 0x000001900000780c */ /* 0x040fe40002704270 */
[----:B------:R-:W-:Y:S01]  /*5cd90*/  F2FP.F16.F32.PACK_AB R3, RZ, R3 ;  /* 0x00000003ff03723e */ /* 0x000fe200000000ff */
[----:B------:R2:W-:Y:S01]  /*5cda0*/  @P6 STG.E.U16 desc[UR46][R10.64+0x320], R15 ;  /* 0x0003200f0a006986 */ /* 0x0005e2000c10152e */
[----:B------:R-:W-:Y:S02]  /*5cdb0*/  ISETP.GT.AND P6, PT, R0, 0x191, P4 ;  /* 0x000001910000780c */ /* 0x000fe400027c4270 */
[----:B------:R-:W-:-:S04]  /*5cdc0*/  F2FP.F16.F32.PACK_AB R12, RZ, R12 ;  /* 0x0000000cff0c723e */ /* 0x000fc800000000ff */
[----:B0-----:R-:W-:Y:S02]  /*5cdd0*/  PRMT R18, R12, 0x7610, R18 ;  /* 0x000076100c127816 */ /* 0x001fe40000000012 */
[----:B-1----:R-:W-:Y:S02]  /*5cde0*/  PRMT R14, R13, 0x7610, R14 ;  /* 0x000076100d0e7816 */ /* 0x002fe4000000000e */
[----:B--2---:R-:W-:Y:S01]  /*5cdf0*/  PRMT R15, R3, 0x7610, R15 ;  /* 0x00007610030f7816 */ /* 0x004fe2000000000f */
[----:B------:R-:W-:Y:S01]  /*5ce00*/  FMUL R3, R185, R2 ;  /* 0x00000002b9037220 */ /* 0x000fe20000400000 */
[----:B------:R-:W-:Y:S01]  /*5ce10*/  @P5 STG.E.U16 desc[UR46][R10.64+0x322], R17 ;  /* 0x000322110a005986 */ /* 0x000fe2000c10152e */
[----:B------:R-:W-:-:S03]  /*5ce20*/  ISETP.GT.AND P5, PT, R0, 0x198, P1 ;  /* 0x000001980000780c */ /* 0x000fc60000fa4270 */
[----:B------:R-:W-:Y:S01]  /*5ce30*/  F2FP.F16.F32.PACK_AB R13, RZ, R3 ;  /* 0x00000003ff0d723e */ /* 0x000fe200000000ff */
[-C--:B------:R-:W-:Y:S01]  /*5ce40*/  FMUL R3, R182, R2.reuse ;  /* 0x00000002b6037220 */ /* 0x080fe20000400000 */
[----:B------:R0:W-:Y:S01]  /*5ce50*/  @P0 STG.E.U16 desc[UR46][R8.64+0x320], R14 ;  /* 0x0003200e08000986 */ /* 0x0001e2000c10152e */
[----:B------:R-:W-:Y:S01]  /*5ce60*/  FMUL R12, R183, R2 ;  /* 0x00000002b70c7220 */ /* 0x000fe20000400000 */
[C---:B------:R-:W-:Y:S02]  /*5ce70*/  ISETP.GT.AND P0, PT, R0.reuse, 0x198, P4 ;  /* 0x000001980000780c */ /* 0x040fe40002704270 */
[----:B------:R1:W-:Y:S01]  /*5ce80*/  @P6 STG.E.U16 desc[UR46][R8.64+0x322], R18 ;  /* 0x0003221208006986 */ /* 0x0003e2000c10152e */
[----:B------:R-:W-:Y:S02]  /*5ce90*/  ISETP.GT.AND P6, PT, R0, 0x199, P1 ;  /* 0x000001990000780c */ /* 0x000fe40000fc4270 */
[----:B------:R-:W-:Y:S02]  /*5cea0*/  F2FP.F16.F32.PACK_AB R12, RZ, R12 ;  /* 0x0000000cff0c723e */ /* 0x000fe400000000ff */
[----:B0-----:R-:W-:-:S02]  /*5ceb0*/  PRMT R14, R13, 0x7610, R14 ;  /* 0x000076100d0e7816 */ /* 0x001fc4000000000e */
[----:B------:R-:W-:Y:S01]  /*5cec0*/  F2FP.F16.F32.PACK_AB R13, RZ, R3 ;  /* 0x00000003ff0d723e */ /* 0x000fe200000000ff */
[-C--:B------:R-:W-:Y:S01]  /*5ced0*/  FMUL R3, R180, R2.reuse ;  /* 0x00000002b4037220 */ /* 0x080fe20000400000 */
[----:B------:R-:W-:Y:S02]  /*5cee0*/  PRMT R17, R12, 0x7610, R17 ;  /* 0x000076100c117816 */ /* 0x000fe40000000011 */
[----:B-1----:R-:W-:Y:S02]  /*5cef0*/  PRMT R18, R13, 0x7610, R18 ;  /* 0x000076100d127816 */ /* 0x002fe40000000012 */
[----:B------:R-:W-:Y:S01]  /*5cf00*/  F2FP.F16.F32.PACK_AB R13, RZ, R3 ;  /* 0x00000003ff0d723e */ /* 0x000fe200000000ff */
[----:B------:R-:W-:Y:S01]  /*5cf10*/  FMUL R3, R181, R2 ;  /* 0x00000002b5037220 */ /* 0x000fe20000400000 */
[----:B------:R0:W-:Y:S01]  /*5cf20*/  @P5 STG.E.U16 desc[UR46][R10.64+0x330], R15 ;  /* 0x0003300f0a005986 */ /* 0x0001e2000c10152e */
[----:B------:R-:W-:-:S03]  /*5cf30*/  ISETP.GT.AND P5, PT, R0, 0x199, P4 ;  /* 0x000001990000780c */ /* 0x000fc600027a4270 */
[----:B------:R1:W-:Y:S01]  /*5cf40*/  @P6 STG.E.U16 desc[UR46][R10.64+0x332], R14 ;  /* 0x0003320e0a006986 */ /* 0x0003e2000c10152e */
[----:B------:R-:W-:-:S03]  /*5cf50*/  F2FP.F16.F32.PACK_AB R3, RZ, R3 ;  /* 0x00000003ff03723e */ /* 0x000fc600000000ff */
[----:B------:R2:W-:Y:S01]  /*5cf60*/  @P0 STG.E.U16 desc[UR46][R8.64+0x330], R17 ;  /* 0x0003301108000986 */ /* 0x0005e2000c10152e */
[----:B------:R-:W-:Y:S02]  /*5cf70*/  ISETP.GT.AND P0, PT, R0, 0x1a0, P1 ;  /* 0x000001a00000780c */ /* 0x000fe40000f04270 */
[----:B0-----:R-:W-:Y:S01]  /*5cf80*/  PRMT R15, R3, 0x7610, R15 ;  /* 0x00007610030f7816 */ /* 0x001fe2000000000f */
[-C--:B------:R-:W-:Y:S01]  /*5cf90*/  FMUL R3, R178, R2.reuse ;  /* 0x00000002b2037220 */ /* 0x080fe20000400000 */
[----:B------:R-:W-:Y:S02]  /*5cfa0*/  ISETP.GT.AND P6, PT, R0, 0x1a1, P1 ;  /* 0x000001a10000780c */ /* 0x000fe40000fc4270 */
[----:B-1----:R-:W-:Y:S01]  /*5cfb0*/  PRMT R14, R13, 0x7610, R14 ;  /* 0x000076100d0e7816 */ /* 0x002fe2000000000e */
[----:B------:R-:W-:Y:S01]  /*5cfc0*/  @P5 STG.E.U16 desc[UR46][R8.64+0x332], R18 ;  /* 0x0003321208005986 */ /* 0x000fe2000c10152e */
[----:B------:R-:W-:Y:S01]  /*5cfd0*/  F2FP.F16.F32.PACK_AB R13, RZ, R3 ;  /* 0x00000003ff0d723e */ /* 0x000fe200000000ff */
[-C--:B------:R-:W-:Y:S01]  /*5cfe0*/  FMUL R12, R179, R2.reuse ;  /* 0x00000002b30c7220 */ /* 0x080fe20000400000 */
[----:B------:R-:W-:Y:S01]  /*5cff0*/  FMUL R3, R176, R2 ;  /* 0x00000002b0037220 */ /* 0x000fe20000400000 */
[----:B------:R-:W-:-:S02]  /*5d000*/  ISETP.GT.AND P5, PT, R0, 0x1a0, P4 ;  /* 0x000001a00000780c */ /* 0x000fc400027a4270 */
[----:B------:R0:W-:Y:S01]  /*5d010*/  @P0 STG.E.U16 desc[UR46][R10.64+0x340], R14 ;  /* 0x0003400e0a000986 */ /* 0x0001e2000c10152e */
[----:B------:R-:W-:Y:S02]  /*5d020*/  ISETP.GT.AND P0, PT, R0, 0x1a1, P4 ;  /* 0x000001a10000780c */ /* 0x000fe40002704270 */
[----:B------:R-:W-:Y:S02]  /*5d030*/  F2FP.F16.F32.PACK_AB R12, RZ, R12 ;  /* 0x0000000cff0c723e */ /* 0x000fe400000000ff */
[----:B------:R-:W-:Y:S01]  /*5d040*/  F2FP.F16.F32.PACK_AB R3, RZ, R3 ;  /* 0x00000003ff03723e */ /* 0x000fe200000000ff */
[----:B------:R1:W-:Y:S01]  /*5d050*/  @P6 STG.E.U16 desc[UR46][R10.64+0x342], R15 ;  /* 0x0003420f0a006986 */ /* 0x0003e2000c10152e */
[----:B--2---:R-:W-:Y:S02]  /*5d060*/  PRMT R17, R12, 0x7610, R17 ;  /* 0x000076100c117816 */ /* 0x004fe40000000011 */
[C---:B------:R-:W-:Y:S01]  /*5d070*/  ISETP.GT.AND P6, PT, R0.reuse, 0x1a8, P1 ;  /* 0x000001a80000780c */ /* 0x040fe20000fc4270 */
[-C--:B------:R-:W-:Y:S01]  /*5d080*/  FMUL R12, R177, R2.reuse ;  /* 0x00000002b10c7220 */ /* 0x080fe20000400000 */
[----:B0-----:R-:W-:Y:S01]  /*5d090*/  PRMT R14, R13, 0x7610, R14 ;  /* 0x000076100d0e7816 */ /* 0x001fe2000000000e */
[----:B------:R0:W-:Y:S01]  /*5d0a0*/  @P5 STG.E.U16 desc[UR46][R8.64+0x340], R17 ;  /* 0x0003401108005986 */ /* 0x0001e2000c10152e */
[----:B-1----:R-:W-:Y:S01]  /*5d0b0*/  PRMT R15, R3, 0x7610, R15 ;  /* 0x00007610030f7816 */ /* 0x002fe2000000000f */
[-C--:B------:R-:W-:Y:S01]  /*5d0c0*/  FMUL R3, R175, R2.reuse ;  /* 0x00000002af037220 */ /* 0x080fe20000400000 */
[----:B------:R-:W-:Y:S01]  /*5d0d0*/  ISETP.GT.AND P5, PT, R0, 0x1a9, P1 ;  /* 0x000001a90000780c */ /* 0x000fe20000fa4270 */
[----:B------:R1:W-:Y:S03]  /*5d0e0*/  @P0 STG.E.U16 desc[UR46][R8.64+0x342], R14 ;  /* 0x0003420e08000986 */ /* 0x0003e6000c10152e */
[----:B------:R-:W-:Y:S01]  /*5d0f0*/  F2FP.F16.F32.PACK_AB R13, RZ, R3 ;  /* 0x00000003ff0d723e */ /* 0x000fe200000000ff */
[----:B------:R-:W-:Y:S01]  /*5d100*/  FMUL R3, R174, R2 ;  /* 0x00000002ae037220 */ /* 0x000fe20000400000 */
[----:B------:R-:W-:-:S02]  /*5d110*/  ISETP.GT.AND P0, PT, R0, 0x1a8, P4 ;  /* 0x000001a80000780c */ /* 0x000fc40002704270 */
[----:B------:R-:W-:Y:S02]  /*5d120*/  F2FP.F16.F32.PACK_AB R12, RZ, R12 ;  /* 0x0000000cff0c723e */ /* 0x000fe400000000ff */
[----:B------:R-:W-:Y:S01]  /*5d130*/  F2FP.F16.F32.PACK_AB R3, RZ, R3 ;  /* 0x00000003ff03723e */ /* 0x000fe200000000ff */
[----:B------:R2:W-:Y:S01]  /*5d140*/  @P6 STG.E.U16 desc[UR46][R10.64+0x350], R15 ;  /* 0x0003500f0a006986 */ /* 0x0005e2000c10152e */
[----:B0-----:R-:W-:Y:S01]  /*5d150*/  PRMT R17, R12, 0x7610, R17 ;  /* 0x000076100c117816 */ /* 0x001fe20000000011 */
[----:B------:R-:W-:Y:S01]  /*5d160*/  FMUL R12, R172, R2 ;  /* 0x00000002ac0c7220 */ /* 0x000fe20000400000 */
[C---:B------:R-:W-:Y:S02]  /*5d170*/  ISETP.GT.AND P6, PT, R0.reuse, 0x1a9, P4 ;  /* 0x000001a90000780c */ /* 0x040fe400027c4270 */
[----:B-1----:R-:W-:Y:S01]  /*5d180*/  PRMT R14, R13, 0x7610, R14 ;  /* 0x000076100d0e7816 */ /* 0x002fe2000000000e */
[----:B------:R0:W-:Y:S01]  /*5d190*/  @P5 STG.E.U16 desc[UR46][R10.64+0x352], R17 ;  /* 0x000352110a005986 */ /* 0x0001e2000c10152e */
[----:B------:R-:W-:-:S02]  /*5d1a0*/  ISETP.GT.AND P5, PT, R0, 0x1b0, P1 ;  /* 0x000001b00000780c */ /* 0x000fc40000fa4270 */
[----:B--2---:R-:W-:Y:S01]  /*5d1b0*/  PRMT R15, R3, 0x7610, R15 ;  /* 0x00007610030f7816 */ /* 0x004fe2000000000f */
[----:B------:R-:W-:Y:S01]  /*5d1c0*/  FMUL R3, R173, R2 ;  /* 0x00000002ad037220 */ /* 0x000fe20000400000 */
[----:B------:R1:W-:Y:S01]  /*5d1d0*/  @P0 STG.E.U16 desc[UR46][R8.64+0x350], R14 ;  /* 0x0003500e08000986 */ /* 0x0003e2000c10152e */
[----:B------:R-:W-:Y:S02]  /*5d1e0*/  F2FP.F16.F32.PACK_AB R12, RZ, R12 ;  /* 0x0000000cff0c723e */ /* 0x000fe400000000ff */
[----:B------:R-:W-:Y:S02]  /*5d1f0*/  ISETP.GT.AND P0, PT, R0, 0x1b1, P1 ;  /* 0x000001b10000780c */ /* 0x000fe40000f04270 */
[----:B------:R-:W-:Y:S01]  /*5d200*/  F2FP.F16.F32.PACK_AB R13, RZ, R3 ;  /* 0x00000003ff0d723e */ /* 0x000fe200000000ff */
[-C--:B------:R-:W-:Y:S01]  /*5d210*/  FMUL R3, R171, R2.reuse ;  /* 0x00000002ab037220 */ /* 0x080fe20000400000 */
[----:B0-----:R-:W-:Y:S01]  /*5d220*/  PRMT R17, R12, 0x7610, R17 ;  /* 0x000076100c117816 */ /* 0x001fe20000000011 */
[----:B------:R-:W-:Y:S01]  /*5d230*/  FMUL R12, R170, R2 ;  /* 0x00000002aa0c7220 */ /* 0x000fe20000400000 */
[----:B------:R0:W-:Y:S02]  /*5d240*/  @P6 STG.E.U16 desc[UR46][R8.64+0x352], R15 ;  /* 0x0003520f08006986 */ /* 0x0001e4000c10152e */
[----:B------:R-:W-:-:S02]  /*5d250*/  F2FP.F16.F32.PACK_AB R3, RZ, R3 ;  /* 0x00000003ff03723e */ /* 0x000fc400000000ff */
[----:B------:R-:W-:Y:S01]  /*5d260*/  ISETP.GT.AND P6, PT, R0, 0x1b0, P4 ;  /* 0x000001b00000780c */ /* 0x000fe200027c4270 */
[----:B------:R2:W-:Y:S01]  /*5d270*/  @P5 STG.E.U16 desc[UR46][R10.64+0x360], R17 ;  /* 0x000360110a005986 */ /* 0x0005e2000c10152e */
[----:B-1----:R-:W-:Y:S01]  /*5d280*/  PRMT R14, R3, 0x7610, R14 ;  /* 0x00007610030e7816 */ /* 0x002fe2000000000e */
[----:B------:R-:W-:Y:S01]  /*5d290*/  FMUL R3, R168, R2 ;  /* 0x00000002a8037220 */ /* 0x000fe20000400000 */
[----:B------:R-:W-:Y:S02]  /*5d2a0*/  F2FP.F16.F32.PACK_AB R12, RZ, R12 ;  /* 0x0000000cff0c723e */ /* 0x000fe400000000ff */
[C---:B------:R-:W-:Y:S01]  /*5d2b0*/  ISETP.GT.AND P5, PT, R0.reuse, 0x1b1, P4 ;  /* 0x000001b10000780c */ /* 0x040fe200027a4270 */
[----:B------:R1:W-:Y:S01]  /*5d2c0*/  @P0 STG.E.U16 desc[UR46][R10.64+0x362], R13 ;  /* 0x0003620d0a000986 */ /* 0x0003e2000c10152e */
[----:B------:R-:W-:Y:S02]  /*5d2d0*/  ISETP.GT.AND P0, PT, R0, 0x1b8, P1 ;  /* 0x000001b80000780c */ /* 0x000fe40000f04270 */
[----:B0-----:R-:W-:-:S02]  /*5d2e0*/  PRMT R15, R12, 0x7610, R15 ;  /* 0x000076100c0f7816 */ /* 0x001fc4000000000f */
[----:B------:R-:W-:Y:S01]  /*5d2f0*/  F2FP.F16.F32.PACK_AB R12, RZ, R3 ;  /* 0x00000003ff0c723e */ /* 0x000fe200000000ff */
[-C--:B------:R-:W-:Y:S01]  /*5d300*/  FMUL R3, R169, R2.reuse ;  /* 0x00000002a9037220 */ /* 0x080fe20000400000 */
[----:B------:R0:W-:Y:S02]  /*5d310*/  @P6 STG.E.U16 desc[UR46][R8.64+0x360], R14 ;  /* 0x0003600e08006986 */ /* 0x0001e4000c10152e */
[----:B--2---:R-:W-:Y:S01]  /*5d320*/  PRMT R17, R12, 0x7610, R17 ;  /* 0x000076100c117816 */ /* 0x004fe20000000011 */
[-C--:B------:R-:W-:Y:S01]  /*5d330*/  FMUL R12, R167, R2.reuse ;  /* 0x00000002a70c7220 */ /* 0x080fe20000400000 */
[----:B------:R-:W-:Y:S01]  /*5d340*/  ISETP.GT.AND P6, PT, R0, 0x1b9, P1 ;  /* 0x000001b90000780c */ /* 0x000fe20000fc4270 */
[----:B------:R2:W-:Y:S01]  /*5d350*/  @P5 STG.E.U16 desc[UR46][R8.64+0x362], R15 ;  /* 0x0003620f08005986 */ /* 0x0005e2000c10152e */
[----:B-1----:R-:W-:Y:S01]  /*5d360*/  F2FP.F16.F32.PACK_AB R13, RZ, R3 ;  /* 0x00000003ff0d723e */ /* 0x002fe200000000ff */
[----:B------:R-:W-:Y:S01]  /*5d370*/  FMUL R3, R166, R2 ;  /* 0x00000002a6037220 */ /* 0x000fe20000400000 */
[----:B------:R-:W-:-:S02]  /*5d380*/  ISETP.GT.AND P5, PT, R0, 0x1b8, P4 ;  /* 0x000001b80000780c */ /* 0x000fc400027a4270 */
[----:B------:R-:W-:Y:S01]  /*5d390*/  F2FP.F16.F32.PACK_AB R12, RZ, R12 ;  /* 0x0000000cff0c723e */ /* 0x000fe200000000ff */
[----:B------:R-:W-:Y:S01]  /*5d3a0*/  @P0 STG.E.U16 desc[UR46][R10.64+0x370], R17 ;  /* 0x000370110a000986 */ /* 0x000fe2000c10152e */
[----:B------:R-:W-:Y:S02]  /*5d3b0*/  ISETP.GT.AND P0, PT, R0, 0x1b9, P4 ;  /* 0x000001b90000780c */ /* 0x000fe40002704270 */
[----:B0-----:R-:W-:Y:S02]  /*5d3c0*/  PRMT R14, R12, 0x7610, R14 ;  /* 0x000076100c0e7816 */ /* 0x001fe4000000000e */
[----:B------:R-:W-:Y:S01]  /*5d3d0*/  F2FP.F16.F32.PACK_AB R12, RZ, R3 ;  /* 0x00000003ff0c723e */ /* 0x000fe200000000ff */
[-C--:B------:R-:W-:Y:S01]  /*5d3e0*/  FMUL R3, R164, R2.reuse ;  /* 0x00000002a4037220 */ /* 0x080fe20000400000 */
[----:B------:R0:W-:Y:S02]  /*5d3f0*/  @P6 STG.E.U16 desc[UR46][R10.64+0x372], R13 ;  /* 0x0003720d0a006986 */ /* 0x0001e4000c10152e */
[----:B--2---:R-:W-:Y:S01]  /*5d400*/  PRMT R15, R12, 0x7610, R15 ;  /* 0x000076100c0f7816 */ /* 0x004fe2000000000f */
[----:B------:R-:W-:Y:S01]  /*5d410*/  FMUL R12, R165, R2 ;  /* 0x00000002a50c7220 */ /* 0x000fe20000400000 */
[----:B------:R1:W-:Y:S01]  /*5d420*/  @P5 STG.E.U16 desc[UR46][R8.64+0x370], R14 ;  /* 0x0003700e08005986 */ /* 0x0003e2000c10152e */
[----:B------:R-:W-:-:S02]  /*5d430*/  ISETP.GT.AND P5, PT, R0, 0x1c1, P1 ;  /* 0x000001c10000780c */ /* 0x000fc40000fa4270 */
[C---:B------:R-:W-:Y:S02]  /*5d440*/  ISETP.GT.AND P6, PT, R0.reuse, 0x1c0, P1 ;  /* 0x000001c00000780c */ /* 0x040fe40000fc4270 */
[----:B0-----:R-:W-:Y:S01]  /*5d450*/  F2FP.F16.F32.PACK_AB R13, RZ, R3 ;  /* 0x00000003ff0d723e */ /* 0x001fe200000000ff */
[----:B------:R-:W-:Y:S01]  /*5d460*/  FMUL R3, R163, R2 ;  /* 0x00000002a3037220 */ /* 0x000fe20000400000 */
[----:B------:R-:W-:Y:S01]  /*5d470*/  @P0 STG.E.U16 desc[UR46][R8.64+0x372], R15 ;  /* 0x0003720f08000986 */ /* 0x000fe2000c10152e */
[----:B------:R-:W-:Y:S02]  /*5d480*/  ISETP.GT.AND P0, PT, R0, 0x1c0, P4 ;  /* 0x000001c00000780c */ /* 0x000fe40002704270 */
[----:B------:R-:W-:Y:S02]  /*5d490*/  F2FP.F16.F32.PACK_AB R12, RZ, R12 ;  /* 0x0000000cff0c723e */ /* 0x000fe400000000ff */
[----:B------:R-:W-:Y:S02]  /*5d4a0*/  F2FP.F16.F32.PACK_AB R3, RZ, R3 ;  /* 0x00000003ff03723e */ /* 0x000fe400000000ff */
[----:B------:R-:W-:-:S02]  /*5d4b0*/  PRMT R17, R12, 0x7610, R17 ;  /* 0x000076100c117816 */ /* 0x000fc40000000011 */
[----:B------:R-:W-:Y:S01]  /*5d4c0*/  PRMT R18, R3, 0x7610, R18 ;  /* 0x0000761003127816 */ /* 0x000fe20000000012 */
[-C--:B------:R-:W-:Y:S01]  /*5d4d0*/  FMUL R3, R162, R2.reuse ;  /* 0x00000002a2037220 */ /* 0x080fe20000400000 */
[----:B-1----:R-:W-:Y:S01]  /*5d4e0*/  PRMT R14, R13, 0x7610, R14 ;  /* 0x000076100d0e7816 */ /* 0x002fe2000000000e */
[----:B------:R-:W-:Y:S01]  /*5d4f0*/  @P5 STG.E.U16 desc[UR46][R10.64+0x382], R17 ;  /* 0x000382110a005986 */ /* 0x000fe2000c10152e */
[----:B------:R-:W-:Y:S01]  /*5d500*/  ISETP.GT.AND P5, PT, R0, 0x1c1, P4 ;  /* 0x000001c10000780c */ /* 0x000fe200027a4270 */
[-C--:B------:R-:W-:Y:S01]  /*5d510*/  FMUL R12, R160, R2.reuse ;  /* 0x00000002a00c7220 */ /* 0x080fe20000400000 */
[----:B------:R-:W-:Y:S01]  /*5d520*/  F2FP.F16.F32.PACK_AB R13, RZ, R3 ;  /* 0x00000003ff0d723e */ /* 0x000fe200000000ff */
[----:B------:R0:W-:Y:S01]  /*5d530*/  @P6 STG.E.U16 desc[UR46][R10.64+0x380], R14 ;  /* 0x0003800e0a006986 */ /* 0x0001e2000c10152e */
[----:B------:R-:W-:Y:S01]  /*5d540*/  FMUL R3, R161, R2 ;  /* 0x00000002a1037220 */ /* 0x000fe20000400000 */
[C---:B------:R-:W-:Y:S02]  /*5d550*/  ISETP.GT.AND P6, PT, R0.reuse, 0x1c8, P1 ;  /* 0x000001c80000780c */ /* 0x040fe40000fc4270 */
[----:B------:R-:W-:Y:S01]  /*5d560*/  @P0 STG.E.U16 desc[UR46][R8.64+0x380], R18 ;  /* 0x0003801208000986 */ /* 0x000fe2000c10152e */
        /* <DEDUP_REMOVED lines=15> */
[----:B------:R-:W-:Y:S01]  /*5d660*/  @P0 STG.E.U16 desc[UR46][R10.64+0x392], R17 ;  /* 0x000392110a000986 */ /* 0x000fe2000c10152e */
[----:B------:R-:W-:Y:S02]  /*5d670*/  ISETP.GT.AND P0, PT, R0, 0x1d0, P1 ;  /* 0x000001d00000780c */ /* 0x000fe40000f04270 */
[----:B------:R-:W-:Y:S02]  /*5d680*/  F2FP.F16.F32.PACK_AB R12, RZ, R12 ;  /* 0x0000000cff0c723e */ /* 0x000fe400000000ff */
[----:B0-----:R-:W-:Y:S02]  /*5d690*/  PRMT R14, R13, 0x7610, R14 ;  /* 0x000076100d0e7816 */ /* 0x001fe4000000000e */
[----:B-1----:R-:W-:Y:S01]  /*5d6a0*/  PRMT R15, R3, 0x7610, R15 ;  /* 0x00007610030f7816 */ /* 0x002fe2000000000f */
[-C--:B------:R-:W-:Y:S01]  /*5d6b0*/  FMUL R3, R157, R2.reuse ;  /* 0x000000029d037220 */ /* 0x080fe20000400000 */
[----:B------:R-:W-:Y:S01]  /*5d6c0*/  PRMT R18, R12, 0x7610, R18 ;  /* 0x000076100c127816 */ /* 0x000fe20000000012 */
[----:B------:R0:W-:Y:S01]  /*5d6d0*/  @P5 STG.E.U16 desc[UR46][R8.64+0x390], R14 ;  /* 0x0003900e08005986 */ /* 0x0001e2000c10152e */
[----:B------:R-:W-:-:S02]  /*5d6e0*/  FMUL R12, R155, R2 ;  /* 0x000000029b0c7220 */ /* 0x000fc40000400000 */
[----:B------:R-:W-:Y:S01]  /*5d6f0*/  F2FP.F16.F32.PACK_AB R13, RZ, R3 ;  /* 0x00000003ff0d723e */ /* 0x000fe200000000ff */
[----:B------:R1:W-:Y:S01]  /*5d700*/  @P6 STG.E.U16 desc[UR46][R8.64+0x392], R18 ;  /* 0x0003921208006986 */ /* 0x0003e2000c10152e */
[-C--:B------:R-:W-:Y:S01]  /*5d710*/  FMUL R3, R154, R2.reuse ;  /* 0x000000029a037220 */ /* 0x080fe20000400000 */
[C---:B------:R-:W-:Y:S02]  /*5d720*/  ISETP.GT.AND P6, PT, R0.reuse, 0x1d1, P1 ;  /* 0x000001d10000780c */ /* 0x040fe40000fc4270 */
[C---:B------:R-:W-:Y:S01]  /*5d730*/  ISETP.GT.AND P5, PT, R0.reuse, 0x1d0, P4 ;  /* 0x000001d00000780c */ /* 0x040fe200027a4270 */
[----:B------:R2:W-:Y:S01]  /*5d740*/  @P0 STG.E.U16 desc[UR46][R10.64+0x3a0], R15 ;  /* 0x0003a00f0a000986 */ /* 0x0005e2000c10152e */
[----:B------:R-:W-:Y:S02]  /*5d750*/  ISETP.GT.AND P0, PT, R0, 0x1d1, P4 ;  /* 0x000001d10000780c */ /* 0x000fe40002704270 */
[----:B0-----:R-:W-:Y:S02]  /*5d760*/  PRMT R14, R13, 0x7610, R14 ;  /* 0x000076100d0e7816 */ /* 0x001fe4000000000e */
[----:B------:R-:W-:Y:S01]  /*5d770*/  F2FP.F16.F32.PACK_AB R13, RZ, R3 ;  /* 0x00000003ff0d723e */ /* 0x000fe200000000ff */
[----:B------:R-:W-:Y:S01]  /*5d780*/  FMUL R3, R152, R2 ;  /* 0x0000000298037220 */ /* 0x000fe20000400000 */
[----:B------:R-:W-:-:S02]  /*5d790*/  F2FP.F16.F32.PACK_AB R12, RZ, R12 ;  /* 0x0000000cff0c723e */ /* 0x000fc400000000ff */
[----:B-1----:R-:W-:Y:S02]  /*5d7a0*/  PRMT R18, R13, 0x7610, R18 ;  /* 0x000076100d127816 */ /* 0x002fe40000000012 */
[----:B------:R-:W-:Y:S02]  /*5d7b0*/  PRMT R17, R12, 0x7610, R17 ;  /* 0x000076100c117816 */ /* 0x000fe40000000011 */
[----:B------:R-:W-:Y:S01]  /*5d7c0*/  F2FP.F16.F32.PACK_AB R13, RZ, R3 ;  /* 0x00000003ff0d723e */ /* 0x000fe200000000ff */
[-C--:B------:R-:W-:Y:S01]  /*5d7d0*/  FMUL R3, R153, R2.reuse ;  /* 0x0000000299037220 */ /* 0x080fe20000400000 */
[----:B------:R0:W-:Y:S01]  /*5d7e0*/  @P6 STG.E.U16 desc[UR46][R10.64+0x3a2], R14 ;  /* 0x0003a20e0a006986 */ /* 0x0001e2000c10152e */
[C---:B------:R-:W-:Y:S01]  /*5d7f0*/  ISETP.GT.AND P6, PT, R0.reuse, 0x1d9, P1 ;  /* 0x000001d90000780c */ /* 0x040fe20000fc4270 */
[----:B------:R-:W-:Y:S02]  /*5d800*/  FMUL R12, R23, R2 ;  /* 0x00000002170c7220 */ /* 0x000fe40000400000 */
[----:B------:R1:W-:Y:S01]  /*5d810*/  @P5 STG.E.U16 desc[UR46][R8.64+0x3a0], R17 ;  /* 0x0003a01108005986 */ /* 0x0003e2000c10152e */
[----:B------:R-:W-:-:S02]  /*5d820*/  ISETP.GT.AND P5, PT, R0, 0x1d8, P1 ;  /* 0x000001d80000780c */ /* 0x000fc40000fa4270 */
[----:B------:R-:W-:Y:S01]  /*5d830*/  F2FP.F16.F32.PACK_AB R3, RZ, R3 ;  /* 0x00000003ff03723e */ /* 0x000fe200000000ff */
[----:B------:R-:W-:Y:S01]  /*5d840*/  @P0 STG.E.U16 desc[UR46][R8.64+0x3a2], R18 ;  /* 0x0003a21208000986 */ /* 0x000fe2000c10152e */
[----:B------:R-:W-:Y:S02]  /*5d850*/  ISETP.GT.AND P0, PT, R0, 0x1d8, P4 ;  /* 0x000001d80000780c */ /* 0x000fe40002704270 */
[----:B------:R-:W-:Y:S02]  /*5d860*/  F2FP.F16.F32.PACK_AB R12, RZ, R12 ;  /* 0x0000000cff0c723e */ /* 0x000fe400000000ff */
[----:B--2---:R-:W-:Y:S01]  /*5d870*/  PRMT R15, R3, 0x7610, R15 ;  /* 0x00007610030f7816 */ /* 0x004fe2000000000f */
[----:B------:R-:W-:Y:S01]  /*5d880*/  FMUL R3, R219, R2 ;  /* 0x00000002db037220 */ /* 0x000fe20000400000 */
[----:B0-----:R-:W-:Y:S02]  /*5d890*/  PRMT R14, R13, 0x7610, R14 ;  /* 0x000076100d0e7816 */ /* 0x001fe4000000000e */
[----:B-1----:R-:W-:-:S02]  /*5d8a0*/  PRMT R17, R12, 0x7610, R17 ;  /* 0x000076100c117816 */ /* 0x002fc40000000011 */
[----:B------:R-:W-:Y:S01]  /*5d8b0*/  F2FP.F16.F32.PACK_AB R13, RZ, R3 ;  /* 0x00000003ff0d723e */ /* 0x000fe200000000ff */
[-C--:B------:R-:W-:Y:S01]  /*5d8c0*/  FMUL R3, R220, R2.reuse ;  /* 0x00000002dc037220 */ /* 0x080fe20000400000 */
[----:B------:R0:W-:Y:S01]  /*5d8d0*/  @P5 STG.E.U16 desc[UR46][R10.64+0x3b0], R14 ;  /* 0x0003b00e0a005986 */ /* 0x0001e2000c10152e */
[----:B------:R-:W-:Y:S01]  /*5d8e0*/  ISETP.GT.AND P5, PT, R0, 0x1d9, P4 ;  /* 0x000001d90000780c */ /* 0x000fe200027a4270 */
[----:B------:R-:W-:Y:S02]  /*5d8f0*/  FMUL R12, R235, R2 ;  /* 0x00000002eb0c7220 */ /* 0x000fe40000400000 */
[----:B------:R1:W-:Y:S01]  /*5d900*/  @P6 STG.E.U16 desc[UR46][R10.64+0x3b2], R15 ;  /* 0x0003b20f0a006986 */ /* 0x0003e2000c10152e */
[----:B------:R-:W-:-:S03]  /*5d910*/  F2FP.F16.F32.PACK_AB R3, RZ, R3 ;  /* 0x00000003ff03723e */ /* 0x000fc600000000ff */
[----:B------:R2:W-:Y:S01]  /*5d920*/  @P0 STG.E.U16 desc[UR46][R8.64+0x3b0], R17 ;  /* 0x0003b01108000986 */ /* 0x0005e2000c10152e */
[----:B------:R-:W-:Y:S02]  /*5d930*/  ISETP.GT.AND P0, PT, R0, 0x1e1, P1 ;  /* 0x000001e10000780c */ /* 0x000fe40000f04270 */
[----:B------:R-:W-:Y:S02]  /*5d940*/  F2FP.F16.F32.PACK_AB R12, RZ, R12 ;  /* 0x0000000cff0c723e */ /* 0x000fe400000000ff */
[----:B0-----:R-:W-:Y:S02]  /*5d950*/  PRMT R14, R13, 0x7610, R14 ;  /* 0x000076100d0e7816 */ /* 0x001fe4000000000e */
[----:B-1----:R-:W-:Y:S01]  /*5d960*/  PRMT R15, R3, 0x7610, R15 ;  /* 0x00007610030f7816 */ /* 0x002fe2000000000f */
[-C--:B------:R-:W-:Y:S01]  /*5d970*/  FMUL R3, R234, R2.reuse ;  /* 0x00000002ea037220 */ /* 0x080fe20000400000 */
[----:B------:R-:W-:Y:S02]  /*5d980*/  ISETP.GT.AND P6, PT, R0, 0x1e0, P1 ;  /* 0x000001e00000780c */ /* 0x000fe40000fc4270 */
[----:B--2---:R-:W-:Y:S01]  /*5d990*/  PRMT R17, R12, 0x7610, R17 ;  /* 0x000076100c117816 */ /* 0x004fe20000000011 */
[----:B------:R0:W-:Y:S01]  /*5d9a0*/  @P5 STG.E.U16 desc[UR46][R8.64+0x3b2], R14 ;  /* 0x0003b20e08005986 */ /* 0x0001e2000c10152e */
[----:B------:R-:W-:Y:S01]  /*5d9b0*/  F2FP.F16.F32.PACK_AB R13, RZ, R3 ;  /* 0x00000003ff0d723e */ /* 0x000fe200000000ff */
[-C--:B------:R-:W-:Y:S01]  /*5d9c0*/  FMUL R3, R233, R2.reuse ;  /* 0x00000002e9037220 */ /* 0x080fe20000400000 */
[C---:B------:R-:W-:Y:S01]  /*5d9d0*/  ISETP.GT.AND P5, PT, R0.reuse, 0x1e0, P4 ;  /* 0x000001e00000780c */ /* 0x040fe200027a4270 */
[----:B------:R-:W-:Y:S01]  /*5d9e0*/  @P0 STG.E.U16 desc[UR46][R10.64+0x3c2], R17 ;  /* 0x0003c2110a000986 */ /* 0x000fe2000c10152e */
[----:B------:R-:W-:Y:S01]  /*5d9f0*/  ISETP.GT.AND P0, PT, R0, 0x1e1, P4 ;  /* 0x000001e10000780c */ /* 0x000fe20002704270 */
[----:B------:R-:W-:Y:S01]  /*5da00*/  FMUL R12, R232, R2 ;  /* 0x00000002e80c7220 */ /* 0x000fe20000400000 */
[----:B0-----:R-:W-:-:S02]  /*5da10*/  PRMT R14, R13, 0x7610, R14 ;  /* 0x000076100d0e7816 */ /* 0x001fc4000000000e */
[----:B------:R-:W-:Y:S01]  /*5da20*/  F2FP.F16.F32.PACK_AB R13, RZ, R3 ;  /* 0x00000003ff0d723e */ /* 0x000fe200000000ff */
[----:B------:R0:W-:Y:S01]  /*5da30*/  @P6 STG.E.U16 desc[UR46][R10.64+0x3c0], R15 ;  /* 0x0003c00f0a006986 */ /* 0x0001e2000c10152e */
[----:B------:R-:W-:Y:S01]  /*5da40*/  ISETP.GT.AND P6, PT, R0, 0x1e8, P1 ;  /* 0x000001e80000780c */ /* 0x000fe20000fc4270 */
[----:B------:R-:W-:Y:S01]  /*5da50*/  FMUL R3, R231, R2 ;  /* 0x00000002e7037220 */ /* 0x000fe20000400000 */
[----:B------:R-:W-:-:S03]  /*5da60*/  F2FP.F16.F32.PACK_AB R12, RZ, R12 ;  /* 0x0000000cff0c723e */ /* 0x000fc600000000ff */
[----:B------:R-:W-:Y:S01]  /*5da70*/  @P5 STG.E.U16 desc[UR46][R8.64+0x3c0], R14 ;  /* 0x0003c00e08005986 */ /* 0x000fe2000c10152e */
[----:B------:R-:W-:Y:S02]  /*5da80*/  ISETP.GT.AND P5, PT, R0, 0x1e8, P4 ;  /* 0x000001e80000780c */ /* 0x000fe400027a4270 */
[----:B0-----:R-:W-:Y:S02]  /*5da90*/  PRMT R15, R13, 0x7610, R15 ;  /* 0x000076100d0f7816 */ /* 0x001fe4000000000f */
[----:B------:R-:W-:-:S03]  /*5daa0*/  PRMT R22, R12, 0x7610, R22 ;  /* 0x000076100c167816 */ /* 0x000fc60000000016 */
[----:B------:R-:W-:Y:S01]  /*5dab0*/  @P0 STG.E.U16 desc[UR46][R8.64+0x3c2], R15 ;  /* 0x0003c20f08000986 */ /* 0x000fe2000c10152e */
[----:B------:R-:W-:Y:S01]  /*5dac0*/  ISETP.GT.AND P0, PT, R0, 0x1e9, P1 ;  /* 0x000001e90000780c */ /* 0x000fe20000f04270 */
[----:B------:R-:W-:Y:S01]  /*5dad0*/  FMUL R12, R230, R2 ;  /* 0x00000002e60c7220 */ /* 0x000fe20000400000 */
[----:B------:R-:W-:Y:S01]  /*5dae0*/  F2FP.F16.F32.PACK_AB R3, RZ, R3 ;  /* 0x00000003ff03723e */ /* 0x000fe200000000ff */
[----:B------:R0:W-:Y:S03]  /*5daf0*/  @P6 STG.E.U16 desc[UR46][R10.64+0x3d0], R22 ;  /* 0x0003d0160a006986 */ /* 0x0001e6000c10152e */
[----:B------:R-:W-:Y:S02]  /*5db00*/  F2FP.F16.F32.PACK_AB R20, RZ, R12 ;  /* 0x0000000cff14723e */ /* 0x000fe400000000ff */
[----:B------:R-:W-:Y:S02]  /*5db10*/  ISETP.GT.AND P6, PT, R0, 0x1e9, P4 ;  /* 0x000001e90000780c */ /* 0x000fe400027c4270 */
[----:B0-----:R-:W-:Y:S01]  /*5db20*/  PRMT R22, R3, 0x7610, R22 ;  /* 0x0000761003167816 */ /* 0x001fe20000000016 */
[----:B------:R-:W-:-:S04]  /*5db30*/  FMUL R13, R229, R2 ;  /* 0x00000002e50d7220 */ /* 0x000fc80000400000 */
[----:B------:R-:W-:Y:S01]  /*5db40*/  @P0 STG.E.U16 desc[UR46][R10.64+0x3d2], R22 ;  /* 0x0003d2160a000986 */ /* 0x000fe2000c10152e */
[----:B------:R-:W-:-:S03]  /*5db50*/  ISETP.GT.AND P0, PT, R0, 0x1f0, P1 ;  /* 0x000001f00000780c */ /* 0x000fc60000f04270 */
[----:B------:R-:W-:Y:S01]  /*5db60*/  @P5 STG.E.U16 desc[UR46][R8.64+0x3d0], R20 ;  /* 0x0003d01408005986 */ /* 0x000fe2000c10152e */
[----:B------:R-:W-:Y:S01]  /*5db70*/  ISETP.GT.AND P5, PT, R0, 0x1f1, P1 ;  /* 0x000001f10000780c */ /* 0x000fe20000fa4270 */
[-C--:B------:R-:W-:Y:S01]  /*5db80*/  FMUL R18, R228, R2.reuse ;  /* 0x00000002e4127220 */ /* 0x080fe20000400000 */
[----:B------:R-:W-:Y:S01]  /*5db90*/  FMUL R17, R227, R2 ;  /* 0x00000002e3117220 */ /* 0x000fe20000400000 */
[----:B------:R-:W-:-:S03]  /*5dba0*/  F2FP.F16.F32.PACK_AB R21, RZ, R13 ;  /* 0x0000000dff15723e */ /* 0x000fc600000000ff */
[----:B------:R-:W-:Y:S02]  /*5dbb0*/  F2FP.F16.F32.PACK_AB R18, RZ, R18 ;  /* 0x00000012ff12723e */ /* 0x000fe400000000ff */
[----:B------:R-:W-:Y:S01]  /*5dbc0*/  F2FP.F16.F32.PACK_AB R17, RZ, R17 ;  /* 0x00000011ff11723e */ /* 0x000fe200000000ff */
[----:B------:R-:W-:Y:S01]  /*5dbd0*/  @P6 STG.E.U16 desc[UR46][R8.64+0x3d2], R21 ;  /* 0x0003d21508006986 */ /* 0x000fe2000c10152e */
[----:B------:R-:W-:-:S03]  /*5dbe0*/  ISETP.GT.AND P6, PT, R0, 0x1f0, P4 ;  /* 0x000001f00000780c */ /* 0x000fc600027c4270 */
[----:B------:R-:W-:Y:S01]  /*5dbf0*/  @P0 STG.E.U16 desc[UR46][R10.64+0x3e0], R18 ;  /* 0x0003e0120a000986 */ /* 0x000fe2000c10152e */
[----:B------:R-:W-:-:S03]  /*5dc00*/  ISETP.GT.AND P0, PT, R0, 0x1f8, P1 ;  /* 0x000001f80000780c */ /* 0x000fc60000f04270 */
[----:B------:R-:W-:Y:S01]  /*5dc10*/  @P5 STG.E.U16 desc[UR46][R10.64+0x3e2], R17 ;  /* 0x0003e2110a005986 */ /* 0x000fe2000c10152e */
[----:B------:R-:W-:Y:S01]  /*5dc20*/  ISETP.GT.AND P5, PT, R0, 0x1f1, P4 ;  /* 0x000001f10000780c */ /* 0x000fe200027a4270 */
[-C--:B------:R-:W-:Y:S01]  /*5dc30*/  FMUL R19, R226, R2.reuse ;  /* 0x00000002e2137220 */ /* 0x080fe20000400000 */
[C---:B------:R-:W-:Y:S01]  /*5dc40*/  ISETP.GT.AND P1, PT, R0.reuse, 0x1f9, P1 ;  /* 0x000001f90000780c */ /* 0x040fe20000f24270 */
[-C--:B------:R-:W-:Y:S01]  /*5dc50*/  FMUL R12, R225, R2.reuse ;  /* 0x00000002e10c7220 */ /* 0x080fe20000400000 */
[----:B------:R-:W-:Y:S02]  /*5dc60*/  FMUL R14, R223, R2 ;  /* 0x00000002df0e7220 */ /* 0x000fe40000400000 */
[----:B------:R-:W-:Y:S02]  /*5dc70*/  F2FP.F16.F32.PACK_AB R19, RZ, R19 ;  /* 0x00000013ff13723e */ /* 0x000fe400000000ff */
[----:B------:R-:W-:Y:S02]  /*5dc80*/  F2FP.F16.F32.PACK_AB R12, RZ, R12 ;  /* 0x0000000cff0c723e */ /* 0x000fe400000000ff */
[----:B------:R-:W-:Y:S01]  /*5dc90*/  F2FP.F16.F32.PACK_AB R14, RZ, R14 ;  /* 0x0000000eff0e723e */ /* 0x000fe200000000ff */
[----:B------:R-:W-:Y:S01]  /*5dca0*/  @P6 STG.E.U16 desc[UR46][R8.64+0x3e0], R19 ;  /* 0x0003e01308006986 */ /* 0x000fe2000c10152e */
[----:B------:R-:W-:Y:S01]  /*5dcb0*/  ISETP.GT.AND P6, PT, R0, 0x1f8, P4 ;  /* 0x000001f80000780c */ /* 0x000fe200027c4270 */
[-C--:B------:R-:W-:Y:S01]  /*5dcc0*/  FMUL R13, R224, R2.reuse ;  /* 0x00000002e00d7220 */ /* 0x080fe20000400000 */
[----:B------:R-:W-:Y:S01]  /*5dcd0*/  ISETP.GT.AND P4, PT, R0, 0x1f9, P4 ;  /* 0x000001f90000780c */ /* 0x000fe20002784270 */
[----:B------:R-:W-:Y:S01]  /*5dce0*/  @P5 STG.E.U16 desc[UR46][R8.64+0x3e2], R12 ;  /* 0x0003e20c08005986 */ /* 0x000fe2000c10152e */
[----:B------:R-:W-:-:S03]  /*5dcf0*/  FMUL R15, R222, R2 ;  /* 0x00000002de0f7220 */ /* 0x000fc60000400000 */
[----:B------:R-:W-:Y:S01]  /*5dd00*/  @P1 STG.E.U16 desc[UR46][R10.64+0x3f2], R14 ;  /* 0x0003f20e0a001986 */ /* 0x000fe2000c10152e */
[----:B------:R-:W-:Y:S01]  /*5dd10*/  ISETP.GT.AND P1, PT, R0, 0x100, P3 ;  /* 0x000001000000780c */ /* 0x000fe20001f24270 */
[-C--:B------:R-:W-:Y:S01]  /*5dd20*/  FMUL R3, R221, R2.reuse ;  /* 0x00000002dd037220 */ /* 0x080fe20000400000 */
[----:B------:R-:W-:Y:S01]  /*5dd30*/  FMUL R24, R24, R2 ;  /* 0x0000000218187220 */ /* 0x000fe20000400000 */
[----:B------:R-:W-:Y:S02]  /*5dd40*/  F2FP.F16.F32.PACK_AB R13, RZ, R13 ;  /* 0x0000000dff0d723e */ /* 0x000fe400000000ff */
[----:B------:R-:W-:Y:S02]  /*5dd50*/  F2FP.F16.F32.PACK_AB R15, RZ, R15 ;  /* 0x0000000fff0f723e */ /* 0x000fe400000000ff */
[----:B------:R-:W-:Y:S02]  /*5dd60*/  F2FP.F16.F32.PACK_AB R3, RZ, R3 ;  /* 0x00000003ff03723e */ /* 0x000fe400000000ff */
[----:B------:R-:W-:Y:S01]  /*5dd70*/  F2FP.F16.F32.PACK_AB R24, RZ, R24 ;  /* 0x00000018ff18723e */ /* 0x000fe200000000ff */
[----:B------:R-:W-:Y:S01]  /*5dd80*/  @P0 STG.E.U16 desc[UR46][R10.64+0x3f0], R13 ;  /* 0x0003f00d0a000986 */ /* 0x000fe2000c10152e */
[----:B------:R-:W-:-:S02]  /*5dd90*/  ISETP.GT.AND P5, PT, R0, 0x101, P3 ;  /* 0x000001010000780c */ /* 0x000fc40001fa4270 */
[----:B------:R-:W-:Y:S01]  /*5dda0*/  ISETP.GT.AND P0, PT, R0, 0x100, P2 ;  /* 0x000001000000780c */ /* 0x000fe20001704270 */
[----:B------:R-:W-:Y:S01]  /*5ddb0*/  @P6 STG.E.U16 desc[UR46][R8.64+0x3f0], R15 ;  /* 0x0003f00f08006986 */ /* 0x000fe2000c10152e */
[----:B------:R-:W-:-:S03]  /*5ddc0*/  FMUL R25, R25, R2 ;  /* 0x0000000219197220 */ /* 0x000fc60000400000 */
[----:B------:R-:W-:Y:S01]  /*5ddd0*/  @P4 STG.E.U16 desc[UR46][R8.64+0x3f2], R3 ;  /* 0x0003f20308004986 */ /* 0x000fe2000c10152e */
[-C--:B------:R-:W-:Y:S01]  /*5dde0*/  FMUL R26, R26, R2.reuse ;  /* 0x000000021a1a7220 */ /* 0x080fe20000400000 */
[C---:B------:R-:W-:Y:S02]  /*5ddf0*/  ISETP.GT.AND P4, PT, R0.reuse, 0x108, P3 ;  /* 0x000001080000780c */ /* 0x040fe40001f84270 */
[----:B------:R-:W-:Y:S01]  /*5de00*/  @P1 STG.E.U16 desc[UR46][R6.64+0x200], R24 ;  /* 0x0002001806001986 */ /* 0x000fe2000c10152e */
[----:B------:R-:W-:Y:S01]  /*5de10*/  ISETP.GT.AND P1, PT, R0, 0x101, P2 ;  /* 0x000001010000780c */ /* 0x000fe20001724270 */
[-C--:B------:R-:W-:Y:S01]  /*5de20*/  FMUL R27, R27, R2.reuse ;  /* 0x000000021b1b7220 */ /* 0x080fe20000400000 */
[----:B------:R-:W-:Y:S01]  /*5de30*/  FMUL R28, R28, R2 ;  /* 0x000000021c1c7220 */ /* 0x000fe20000400000 */
[----:B------:R-:W-:Y:S02]  /*5de40*/  F2FP.F16.F32.PACK_AB R25, RZ, R25 ;  /* 0x00000019ff19723e */ /* 0x000fe400000000ff */
[----:B------:R-:W-:-:S02]  /*5de50*/  F2FP.F16.F32.PACK_AB R26, RZ, R26 ;  /* 0x0000001aff1a723e */ /* 0x000fc400000000ff */
[----:B------:R-:W-:Y:S01]  /*5de60*/  F2FP.F16.F32.PACK_AB R27, RZ, R27 ;  /* 0x0000001bff1b723e */ /* 0x000fe200000000ff */
[----:B------:R-:W-:Y:S01]  /*5de70*/  @P5 STG.E.U16 desc[UR46][R6.64+0x202], R25 ;  /* 0x0002021906005986 */ /* 0x000fe2000c10152e */
[----:B------:R-:W-:Y:S02]  /*5de80*/  F2FP.F16.F32.PACK_AB R28, RZ, R28 ;  /* 0x0000001cff1c723e */ /* 0x000fe400000000ff */
[C---:B------:R-:W-:Y:S01]  /*5de90*/  ISETP.GT.AND P5, PT, R0.reuse, 0x109, P3 ;  /* 0x000001090000780c */ /* 0x040fe20001fa4270 */
[----:B------:R-:W-:Y:S01]  /*5dea0*/  @P0 STG.E.U16 desc[UR46][R4.64+0x200], R26 ;  /* 0x0002001a04000986 */ /* 0x000fe2000c10152e */
[C---:B------:R-:W-:Y:S01]  /*5deb0*/  ISETP.GT.AND P0, PT, R0.reuse, 0x108, P2 ;  /* 0x000001080000780c */ /* 0x040fe20001704270 */
[-C--:B------:R-:W-:Y:S02]  /*5dec0*/  FMUL R29, R29, R2.reuse ;  /* 0x000000021d1d7220 */ /* 0x080fe40000400000 */
[----:B------:R-:W-:Y:S01]  /*5ded0*/  @P1 STG.E.U16 desc[UR46][R4.64+0x202], R27 ;  /* 0x0002021b04001986 */ /* 0x000fe2000c10152e */
[----:B------:R-:W-:Y:S01]  /*5dee0*/  ISETP.GT.AND P1, PT, R0, 0x109, P2 ;  /* 0x000001090000780c */ /* 0x000fe20001724270 */
[----:B------:R-:W-:-:S02]  /*5def0*/  FMUL R30, R30, R2 ;  /* 0x000000021e1e7220 */ /* 0x000fc40000400000 */
[----:B------:R-:W-:Y:S01]  /*5df00*/  @P4 STG.E.U16 desc[UR46][R6.64+0x210], R28 ;  /* 0x0002101c06004986 */ /* 0x000fe2000c10152e */
[----:B------:R-:W-:Y:S01]  /*5df10*/  ISETP.GT.AND P4, PT, R0, 0x110, P3 ;  /* 0x000001100000780c */ /* 0x000fe20001f84270 */
[-C--:B------:R-:W-:Y:S01]  /*5df20*/  FMUL R31, R31, R2.reuse ;  /* 0x000000021f1f7220 */ /* 0x080fe20000400000 */
[----:B------:R-:W-:Y:S01]  /*5df30*/  FMUL R32, R32, R2 ;  /* 0x0000000220207220 */ /* 0x000fe20000400000 */
[----:B------:R-:W-:Y:S02]  /*5df40*/  F2FP.F16.F32.PACK_AB R29, RZ, R29 ;  /* 0x0000001dff1d723e */ /* 0x000fe400000000ff */
[----:B------:R-:W-:Y:S02]  /*5df50*/  F2FP.F16.F32.PACK_AB R30, RZ, R30 ;  /* 0x0000001eff1e723e */ /* 0x000fe400000000ff */
[----:B------:R-:W-:Y:S01]  /*5df60*/  F2FP.F16.F32.PACK_AB R31, RZ, R31 ;  /* 0x0000001fff1f723e */ /* 0x000fe200000000ff */
[----:B------:R-:W-:Y:S01]  /*5df70*/  @P5 STG.E.U16 desc[UR46][R6.64+0x212], R29 ;  /* 0x0002121d06005986 */ /* 0x000fe2000c10152e */
[----:B------:R-:W-:-:S02]  /*5df80*/  F2FP.F16.F32.PACK_AB R32, RZ, R32 ;  /* 0x00000020ff20723e */ /* 0x000fc400000000ff */
[C---:B------:R-:W-:Y:S01]  /*5df90*/  ISETP.GT.AND P5, PT, R0.reuse, 0x111, P3 ;  /* 0x000001110000780c */ /* 0x040fe20001fa4270 */
[----:B------:R-:W-:Y:S01]  /*5dfa0*/  @P0 STG.E.U16 desc[UR46][R4.64+0x210], R30 ;  /* 0x0002101e04000986 */ /* 0x000fe2000c10152e */
[C---:B------:R-:W-:Y:S01]  /*5dfb0*/  ISETP.GT.AND P0, PT, R0.reuse, 0x110, P2 ;  /* 0x000001100000780c */ /* 0x040fe20001704270 */
[-C--:B------:R-:W-:Y:S02]  /*5dfc0*/  FMUL R33, R33, R2.reuse ;  /* 0x0000000221217220 */ /* 0x080fe40000400000 */
[----:B------:R-:W-:Y:S01]  /*5dfd0*/  @P1 STG.E.U16 desc[UR46][R4.64+0x212], R31 ;  /* 0x0002121f04001986 */ /* 0x000fe2000c10152e */
[----:B------:R-:W-:Y:S01]  /*5dfe0*/  ISETP.GT.AND P1, PT, R0, 0x111, P2 ;  /* 0x000001110000780c */ /* 0x000fe20001724270 */
[-C--:B------:R-:W-:Y:S02]  /*5dff0*/  FMUL R34, R34, R2.reuse ;  /* 0x0000000222227220 */ /* 0x080fe40000400000 */
[----:B------:R-:W-:Y:S01]  /*5e000*/  @P4 STG.E.U16 desc[UR46][R6.64+0x220], R32 ;  /* 0x0002202006004986 */ /* 0x000fe2000c10152e */
[----:B------:R-:W-:Y:S01]  /*5e010*/  ISETP.GT.AND P4, PT, R0, 0x118, P3 ;  /* 0x000001180000780c */ /* 0x000fe20001f84270 */
[-C--:B------:R-:W-:Y:S01]  /*5e020*/  FMUL R35, R35, R2.reuse ;  /* 0x0000000223237220 */ /* 0x080fe20000400000 */
[----:B------:R-:W-:Y:S01]  /*5e030*/  FMUL R36, R36, R2 ;  /* 0x0000000224247220 */ /* 0x000fe20000400000 */
[----:B------:R-:W-:-:S02]  /*5e040*/  F2FP.F16.F32.PACK_AB R33, RZ, R33 ;  /* 0x00000021ff21723e */ /* 0x000fc400000000ff */
[----:B------:R-:W-:Y:S02]  /*5e050*/  F2FP.F16.F32.PACK_AB R34, RZ, R34 ;  /* 0x00000022ff22723e */ /* 0x000fe400000000ff */
        /* <DEDUP_REMOVED lines=389> */
[----:B------:R-:W-:Y:S01]  /*5f8b0*/  ISETP.GT.AND P0, PT, R0, 0x1d8, P2 ;  /* 0x000001d80000780c */ /* 0x000fe20001704270 */
[-C--:B------:R-:W-:Y:S02]  /*5f8c0*/  FMUL R133, R133, R2.reuse ;  /* 0x0000000285857220 */ /* 0x080fe40000400000 */
[----:B------:R-:W-:Y:S01]  /*5f8d0*/  @P1 STG.E.U16 desc[UR46][R4.64+0x3a2], R131 ;  /* 0x0003a28304001986 */ /* 0x000fe2000c10152e */
[----:B------:R-:W-:-:S03]  /*5f8e0*/  FMUL R134, R134, R2 ;  /* 0x0000000286867220 */ /* 0x000fc60000400000 */
[----:B------:R-:W-:Y:S01]  /*5f8f0*/  @P4 STG.E.U16 desc[UR46][R6.64+0x3b0], R132 ;  /* 0x0003b08406004986 */ /* 0x000fe2000c10152e */
[C---:B------:R-:W-:Y:S01]  /*5f900*/  ISETP.GT.AND P4, PT, R0.reuse, 0x1d9, P2 ;  /* 0x000001d90000780c */ /* 0x040fe20001784270 */
[----:B------:R-:W-:Y:S01]  /*5f910*/  FMUL R135, R135, R2 ;  /* 0x0000000287877220 */ /* 0x000fe20000400000 */
[----:B------:R-:W-:Y:S02]  /*5f920*/  F2FP.F16.F32.PACK_AB R133, RZ, R133 ;  /* 0x00000085ff85723e */ /* 0x000fe400000000ff */
[----:B------:R-:W-:Y:S02]  /*5f930*/  F2FP.F16.F32.PACK_AB R134, RZ, R134 ;  /* 0x00000086ff86723e */ /* 0x000fe400000000ff */
[----:B------:R-:W-:Y:S01]  /*5f940*/  F2FP.F16.F32.PACK_AB R135, RZ, R135 ;  /* 0x00000087ff87723e */ /* 0x000fe200000000ff */
[----:B------:R-:W-:Y:S01]  /*5f950*/  @P5 STG.E.U16 desc[UR46][R6.64+0x3b2], R133 ;  /* 0x0003b28506005986 */ /* 0x000fe2000c10152e */
[----:B------:R-:W-:-:S03]  /*5f960*/  ISETP.GT.AND P5, PT, R0, 0x1e0, P3 ;  /* 0x000001e00000780c */ /* 0x000fc60001fa4270 */
[----:B------:R-:W-:Y:S01]  /*5f970*/  @P0 STG.E.U16 desc[UR46][R4.64+0x3b0], R134 ;  /* 0x0003b08604000986 */ /* 0x000fe2000c10152e */
[----:B------:R-:W-:Y:S01]  /*5f980*/  ISETP.GT.AND P0, PT, R0, 0x1e1, P3 ;  /* 0x000001e10000780c */ /* 0x000fe20001f04270 */
[-C--:B------:R-:W-:Y:S01]  /*5f990*/  FMUL R136, R136, R2.reuse ;  /* 0x0000000288887220 */ /* 0x080fe20000400000 */
[C---:B------:R-:W-:Y:S01]  /*5f9a0*/  ISETP.GT.AND P1, PT, R0.reuse, 0x1e0, P2 ;  /* 0x000001e00000780c */ /* 0x040fe20001724270 */
[----:B------:R-:W-:Y:S01]  /*5f9b0*/  @P4 STG.E.U16 desc[UR46][R4.64+0x3b2], R135 ;  /* 0x0003b28704004986 */ /* 0x000fe2000c10152e */
[-C--:B------:R-:W-:Y:S01]  /*5f9c0*/  FMUL R137, R137, R2.reuse ;  /* 0x0000000289897220 */ /* 0x080fe20000400000 */
[----:B------:R-:W-:Y:S01]  /*5f9d0*/  ISETP.GT.AND P4, PT, R0, 0x1e1, P2 ;  /* 0x000001e10000780c */ /* 0x000fe20001784270 */
[-C--:B------:R-:W-:Y:S01]  /*5f9e0*/  FMUL R138, R138, R2.reuse ;  /* 0x000000028a8a7220 */ /* 0x080fe20000400000 */
[----:B------:R-:W-:Y:S01]  /*5f9f0*/  FMUL R139, R139, R2 ;  /* 0x000000028b8b7220 */ /* 0x000fe20000400000 */
[----:B------:R-:W-:Y:S02]  /*5fa00*/  F2FP.F16.F32.PACK_AB R136, RZ, R136 ;  /* 0x00000088ff88723e */ /* 0x000fe400000000ff */
[----:B------:R-:W-:-:S02]  /*5fa10*/  F2FP.F16.F32.PACK_AB R137, RZ, R137 ;  /* 0x00000089ff89723e */ /* 0x000fc400000000ff */
[----:B------:R-:W-:Y:S02]  /*5fa20*/  F2FP.F16.F32.PACK_AB R138, RZ, R138 ;  /* 0x0000008aff8a723e */ /* 0x000fe400000000ff */
[----:B------:R-:W-:Y:S01]  /*5fa30*/  F2FP.F16.F32.PACK_AB R139, RZ, R139 ;  /* 0x0000008bff8b723e */ /* 0x000fe200000000ff */
[----:B------:R-:W-:Y:S01]  /*5fa40*/  @P5 STG.E.U16 desc[UR46][R6.64+0x3c0], R136 ;  /* 0x0003c08806005986 */ /* 0x000fe2000c10152e */
[----:B------:R-:W-:-:S03]  /*5fa50*/  ISETP.GT.AND P5, PT, R0, 0x1e9, P3 ;  /* 0x000001e90000780c */ /* 0x000fc60001fa4270 */
[----:B------:R-:W-:Y:S01]  /*5fa60*/  @P0 STG.E.U16 desc[UR46][R6.64+0x3c2], R137 ;  /* 0x0003c28906000986 */ /* 0x000fe2000c10152e */
[C---:B------:R-:W-:Y:S02]  /*5fa70*/  ISETP.GT.AND P0, PT, R0.reuse, 0x1e8, P3 ;  /* 0x000001e80000780c */ /* 0x040fe40001f04270 */
[C---:B------:R-:W-:Y:S01]  /*5fa80*/  ISETP.GT.AND P6, PT, R0.reuse, 0x1e8, P2 ;  /* 0x000001e80000780c */ /* 0x040fe200017c4270 */
[----:B------:R-:W-:Y:S01]  /*5fa90*/  @P1 STG.E.U16 desc[UR46][R4.64+0x3c0], R138 ;  /* 0x0003c08a04001986 */ /* 0x000fe2000c10152e */
[----:B------:R-:W-:Y:S01]  /*5faa0*/  ISETP.GT.AND P1, PT, R0, 0x1e9, P2 ;  /* 0x000001e90000780c */ /* 0x000fe20001724270 */
[-C--:B------:R-:W-:Y:S01]  /*5fab0*/  FMUL R140, R140, R2.reuse ;  /* 0x000000028c8c7220 */ /* 0x080fe20000400000 */
[-C--:B------:R-:W-:Y:S01]  /*5fac0*/  FMUL R141, R141, R2.reuse ;  /* 0x000000028d8d7220 */ /* 0x080fe20000400000 */
[----:B------:R-:W-:Y:S01]  /*5fad0*/  @P4 STG.E.U16 desc[UR46][R4.64+0x3c2], R139 ;  /* 0x0003c28b04004986 */ /* 0x000fe2000c10152e */
[----:B------:R-:W-:Y:S01]  /*5fae0*/  ISETP.GT.AND P4, PT, R0, 0x1f0, P3 ;  /* 0x000001f00000780c */ /* 0x000fe20001f84270 */
[-C--:B------:R-:W-:Y:S01]  /*5faf0*/  FMUL R142, R142, R2.reuse ;  /* 0x000000028e8e7220 */ /* 0x080fe20000400000 */
[-C--:B------:R-:W-:Y:S01]  /*5fb00*/  FMUL R143, R143, R2.reuse ;  /* 0x000000028f8f7220 */ /* 0x080fe20000400000 */
[----:B------:R-:W-:Y:S01]  /*5fb10*/  FMUL R144, R144, R2 ;  /* 0x0000000290907220 */ /* 0x000fe20000400000 */
[----:B------:R-:W-:-:S02]  /*5fb20*/  F2FP.F16.F32.PACK_AB R140, RZ, R140 ;  /* 0x0000008cff8c723e */ /* 0x000fc400000000ff */
[----:B------:R-:W-:Y:S02]  /*5fb30*/  F2FP.F16.F32.PACK_AB R141, RZ, R141 ;  /* 0x0000008dff8d723e */ /* 0x000fe400000000ff */
[----:B------:R-:W-:Y:S02]  /*5fb40*/  F2FP.F16.F32.PACK_AB R142, RZ, R142 ;  /* 0x0000008eff8e723e */ /* 0x000fe400000000ff */
[----:B------:R-:W-:Y:S02]  /*5fb50*/  F2FP.F16.F32.PACK_AB R143, RZ, R143 ;  /* 0x0000008fff8f723e */ /* 0x000fe400000000ff */
[----:B------:R-:W-:Y:S01]  /*5fb60*/  F2FP.F16.F32.PACK_AB R144, RZ, R144 ;  /* 0x00000090ff90723e */ /* 0x000fe200000000ff */
[----:B------:R-:W-:Y:S01]  /*5fb70*/  @P0 STG.E.U16 desc[UR46][R6.64+0x3d0], R140 ;  /* 0x0003d08c06000986 */ /* 0x000fe2000c10152e */
[----:B------:R-:W-:-:S03]  /*5fb80*/  ISETP.GT.AND P0, PT, R0, 0x1f1, P3 ;  /* 0x000001f10000780c */ /* 0x000fc60001f04270 */
[----:B------:R-:W-:Y:S01]  /*5fb90*/  @P5 STG.E.U16 desc[UR46][R6.64+0x3d2], R141 ;  /* 0x0003d28d06005986 */ /* 0x000fe2000c10152e */
[----:B------:R-:W-:-:S03]  /*5fba0*/  ISETP.GT.AND P5, PT, R0, 0x1f0, P2 ;  /* 0x000001f00000780c */ /* 0x000fc600017a4270 */
[----:B------:R-:W-:Y:S01]  /*5fbb0*/  @P6 STG.E.U16 desc[UR46][R4.64+0x3d0], R142 ;  /* 0x0003d08e04006986 */ /* 0x000fe2000c10152e */
[----:B------:R-:W-:-:S03]  /*5fbc0*/  FMUL R145, R145, R2 ;  /* 0x0000000291917220 */ /* 0x000fc60000400000 */
[----:B------:R-:W-:Y:S01]  /*5fbd0*/  @P1 STG.E.U16 desc[UR46][R4.64+0x3d2], R143 ;  /* 0x0003d28f04001986 */ /* 0x000fe2000c10152e */
[----:B------:R-:W-:-:S03]  /*5fbe0*/  ISETP.GT.AND P1, PT, R0, 0x1f8, P3 ;  /* 0x000001f80000780c */ /* 0x000fc60001f24270 */
[----:B------:R-:W-:Y:S01]  /*5fbf0*/  @P4 STG.E.U16 desc[UR46][R6.64+0x3e0], R144 ;  /* 0x0003e09006004986 */ /* 0x000fe2000c10152e */
[----:B------:R-:W-:Y:S01]  /*5fc00*/  ISETP.GT.AND P4, PT, R0, 0x1f1, P2 ;  /* 0x000001f10000780c */ /* 0x000fe20001784270 */
[-C--:B------:R-:W-:Y:S01]  /*5fc10*/  FMUL R146, R146, R2.reuse ;  /* 0x0000000292927220 */ /* 0x080fe20000400000 */
[C---:B------:R-:W-:Y:S02]  /*5fc20*/  ISETP.GT.AND P3, PT, R0.reuse, 0x1f9, P3 ;  /* 0x000001f90000780c */ /* 0x040fe40001f64270 */
[C---:B------:R-:W-:Y:S01]  /*5fc30*/  ISETP.GT.AND P6, PT, R0.reuse, 0x1f8, P2 ;  /* 0x000001f80000780c */ /* 0x040fe200017c4270 */
[-C--:B------:R-:W-:Y:S01]  /*5fc40*/  FMUL R147, R147, R2.reuse ;  /* 0x0000000293937220 */ /* 0x080fe20000400000 */
[----:B------:R-:W-:Y:S01]  /*5fc50*/  ISETP.GT.AND P2, PT, R0, 0x1f9, P2 ;  /* 0x000001f90000780c */ /* 0x000fe20001744270 */
[-C--:B------:R-:W-:Y:S01]  /*5fc60*/  FMUL R148, R148, R2.reuse ;  /* 0x0000000294947220 */ /* 0x080fe20000400000 */
[----:B------:R-:W-:Y:S01]  /*5fc70*/  FMUL R149, R149, R2 ;  /* 0x0000000295957220 */ /* 0x000fe20000400000 */
[----:B------:R-:W-:-:S02]  /*5fc80*/  F2FP.F16.F32.PACK_AB R145, RZ, R145 ;  /* 0x00000091ff91723e */ /* 0x000fc400000000ff */
[----:B------:R-:W-:Y:S01]  /*5fc90*/  F2FP.F16.F32.PACK_AB R146, RZ, R146 ;  /* 0x00000092ff92723e */ /* 0x000fe200000000ff */
[-C--:B------:R-:W-:Y:S01]  /*5fca0*/  FMUL R150, R150, R2.reuse ;  /* 0x0000000296967220 */ /* 0x080fe20000400000 */
[----:B------:R-:W-:Y:S01]  /*5fcb0*/  F2FP.F16.F32.PACK_AB R147, RZ, R147 ;  /* 0x00000093ff93723e */ /* 0x000fe200000000ff */
[----:B------:R-:W-:Y:S01]  /*5fcc0*/  FMUL R151, R151, R2 ;  /* 0x0000000297977220 */ /* 0x000fe20000400000 */
[----:B------:R-:W-:Y:S02]  /*5fcd0*/  F2FP.F16.F32.PACK_AB R148, RZ, R148 ;  /* 0x00000094ff94723e */ /* 0x000fe400000000ff */
[----:B------:R-:W-:Y:S01]  /*5fce0*/  F2FP.F16.F32.PACK_AB R149, RZ, R149 ;  /* 0x00000095ff95723e */ /* 0x000fe200000000ff */
[----:B------:R-:W-:Y:S01]  /*5fcf0*/  @P0 STG.E.U16 desc[UR46][R6.64+0x3e2], R145 ;  /* 0x0003e29106000986 */ /* 0x000fe2000c10152e */
[----:B------:R-:W-:-:S03]  /*5fd00*/  F2FP.F16.F32.PACK_AB R150, RZ, R150 ;  /* 0x00000096ff96723e */ /* 0x000fc600000000ff */
[----:B------:R-:W-:Y:S01]  /*5fd10*/  @P5 STG.E.U16 desc[UR46][R4.64+0x3e0], R146 ;  /* 0x0003e09204005986 */ /* 0x000fe2000c10152e */
[----:B------:R-:W-:-:S03]  /*5fd20*/  F2FP.F16.F32.PACK_AB R151, RZ, R151 ;  /* 0x00000097ff97723e */ /* 0x000fc600000000ff */
[----:B------:R-:W-:Y:S04]  /*5fd30*/  @P4 STG.E.U16 desc[UR46][R4.64+0x3e2], R147 ;  /* 0x0003e29304004986 */ /* 0x000fe8000c10152e */
[----:B------:R-:W-:Y:S04]  /*5fd40*/  @P1 STG.E.U16 desc[UR46][R6.64+0x3f0], R148 ;  /* 0x0003f09406001986 */ /* 0x000fe8000c10152e */
[----:B------:R0:W-:Y:S04]  /*5fd50*/  @P3 STG.E.U16 desc[UR46][R6.64+0x3f2], R149 ;  /* 0x0003f29506003986 */ /* 0x0001e8000c10152e */
[----:B------:R1:W-:Y:S01]  /*5fd60*/  @P6 STG.E.U16 desc[UR46][R4.64+0x3f0], R150 ;  /* 0x0003f09604006986 */ /* 0x0003e2000c10152e */
[----:B0-----:R-:W-:Y:S01]  /*5fd70*/  @P2 IMAD.MOV.U32 R6, RZ, RZ, R4 ;  /* 0x000000ffff062224 */ /* 0x001fe200078e0004 */
[----:B------:R-:W-:-:S05]  /*5fd80*/  @P2 MOV R7, R5 ;  /* 0x0000000500072202 */ /* 0x000fca0000000f00 */
[----:B------:R1:W-:Y:S02]  /*5fd90*/  @P2 STG.E.U16 desc[UR46][R6.64+0x3f2], R151 ;  /* 0x0003f29706002986 */ /* 0x0003e4000c10152e */
.L_x_1558:
[----:B------:R-:W-:Y:S05]  /*5fda0*/  BSYNC B0 ;  /* 0x0000000000007941 */ /* 0x000fea0003800000 */
.L_x_28:
[----:B01--4-:R-:W4:Y:S04]  /*5fdb0*/  LDL.LU R5, [R1+0xa00] ;  /* 0x000a000001057983 */ /* 0x013f280000300800 */
[----:B------:R-:W4:Y:S01]  /*5fdc0*/  LDL.LU R4, [R1+0xa04] ;  /* 0x000a040001047983 */ /* 0x000f220000300800 */
[----:B------:R-:W-:Y:S01]  /*5fdd0*/  ULDC UR4, c[0x0][0xc] ;  /* 0x0000030000047ab9 */ /* 0x000fe20000000800 */
[----:B------:R-:W-:Y:S01]  /*5fde0*/  ULDC UR5, c[0x0][0x10] ;  /* 0x0000040000057ab9 */ /* 0x000fe20000000800 */
[----:B-----5:R-:W4:Y:S01]  /*5fdf0*/  LDC R3, c[0x0][0x14] ;  /* 0x00000500ff037b82 */ /* 0x020f220000000800 */
[----:B------:R-:W-:Y:S01]  /*5fe00*/  UIMAD.WIDE.U32 UR4, UR4, UR5, URZ ;  /* 0x00000005040472a5 */ /* 0x000fe2000f8e003f */
[----:B------:R-:W-:Y:S01]  /*5fe10*/  PRMT R0, RZ, 0x7610, R0 ;  /* 0x00007610ff007816 */ /* 0x000fe20000000000 */
[----:B------:R-:W-:Y:S01]  /*5fe20*/  UMOV UR41, 0xffffffff ;  /* 0xffffffff00297882 */ /* 0x000fe20000000000 */
[----:B------:R-:W-:-:S03]  /*5fe30*/  UMOV UR42, 0xffffffff ;  /* 0xffffffff002a7882 */ /* 0x000fc60000000000 */
[----:B----4-:R-:W-:-:S04]  /*5fe40*/  IMAD.WIDE.U32 R4, R3, UR4, R4 ;  /* 0x0000000403047c25 */ /* 0x010fc8000f8e0004 */
[----:B------:R-:W-:Y:S01]  /*5fe50*/  IMAD R3, R3, UR5, RZ ;  /* 0x0000000503037c24 */ /* 0x000fe2000f8e02ff */
[----:B------:R-:W-:Y:S01]  /*5fe60*/  ULDC.64 UR4, c[0x0][0x650] ;  /* 0x0001940000047ab9 */ /* 0x000fe20000000a00 */
[----:B---3--:R-:W-:Y:S01]  /*5fe70*/  IMAD.MOV.U32 R7, RZ, RZ, R4 ;  /* 0x000000ffff077224 */ /* 0x008fe200078e0004 */
[----:B------:R-:W-:Y:S01]  /*5fe80*/  ISETP.GE.U32.AND P0, PT, R4, UR4, PT ;  /* 0x0000000404007c0c */ /* 0x000fe2000bf06070 */
[----:B------:R-:W-:-:S05]  /*5fe90*/  IMAD.IADD R6, R5, 0x1, R3 ;  /* 0x0000000105067824 */ /* 0x000fca00078e0203 */
[----:B------:R0:W-:Y:S01]  /*5fea0*/  STL [R1+0xa00], R6 ;  /* 0x000a000601007387 */ /* 0x0001e20000100800 */
[----:B------:R-:W-:-:S03]  /*5feb0*/  ISETP.GE.U32.AND.EX P0, PT, R6, UR5, PT, P0 ;  /* 0x0000000506007c0c */ /* 0x000fc6000bf06100 */
[----:B------:R0:W-:Y:S10]  /*5fec0*/  STL [R1+0xa04], R7 ;  /* 0x000a040701007387 */ /* 0x0001f40000100800 */
[----:B0-----:R-:W-:Y:S05]  /*5fed0*/  @P0 BRA `(.L_x_1559) ;  /* 0x0000000400880947 */ /* 0x001fea0003800000 */
[----:B------:R-:W0:Y:S01]  /*5fee0*/  S2UR UR6, SR_CTAID.X ;  /* 0x00000000000679c3 */ /* 0x000e220000002500 */
[----:B------:R-:W-:Y:S01]  /*5fef0*/  ULDC.64 UR12, c[0x0][0x628] ;  /* 0x00018a00000c7ab9 */ /* 0x000fe20000000a00 */
[----:B------:R-:W-:Y:S01]  /*5ff00*/  ULDC UR4, c[0x0][0x150] ;  /* 0x0000540000047ab9 */ /* 0x000fe20000000800 */
[----:B------:R-:W-:Y:S01]  /*5ff10*/  ISETP.NE.U32.AND P0, PT, RZ, UR12, PT ;  /* 0x0000000cff007c0c */ /* 0x000fe2000bf05070 */
[----:B------:R-:W-:Y:S01]  /*5ff20*/  ULDC UR15, c[0x0][0x630] ;  /* 0x00018c00000f7ab9 */ /* 0x000fe20000000800 */
[C---:B------:R-:W-:Y:S01]  /*5ff30*/  R2UR UR16, R7.reuse ;  /* 0x00000000071072ca */ /* 0x040fe200000e0000 */
[----:B------:R-:W-:Y:S01]  /*5ff40*/  ULDC UR19, c[0x0][0x154] ;  /* 0x0000550000137ab9 */ /* 0x000fe20000000800 */
[----:B------:R-:W-:Y:S01]  /*5ff50*/  ISETP.NE.AND.EX P0, PT, RZ, UR13, PT, P0 ;  /* 0x0000000dff007c0c */ /* 0x000fe2000bf05300 */
[----:B------:R-:W1:Y:S01]  /*5ff60*/  S2UR UR18, SR_CTAID.Y ;  /* 0x00000000001279c3 */ /* 0x000e620000002600 */
[----:B------:R-:W-:Y:S02]  /*5ff70*/  R2UR UR17, R6 ;  /* 0x00000000061172ca */ /* 0x000fe400000e0000 */
[----:B------:R-:W-:-:S02]  /*5ff80*/  R2UR UR10, R7 ;  /* 0x00000000070a72ca */ /* 0x000fc400000e0000 */
[----:B------:R-:W-:Y:S02]  /*5ff90*/  R2UR UR11, R6 ;  /* 0x00000000060b72ca */ /* 0x000fe400000e0000 */
[----:B0-----:R-:W-:-:S05]  /*5ffa0*/  I2FP.F32.U32 R0, UR6 ;  /* 0x0000000600007c45 */ /* 0x001fca0008201000 */
[----:B------:R-:W-:-:S04]  /*5ffb0*/  FMUL R0, R0, UR4 ;  /* 0x0000000400007c20 */ /* 0x000fc80008400000 */
[----:B------:R0:W3:Y:S01]  /*5ffc0*/  F2I.U32.TRUNC.NTZ R3, R0 ;  /* 0x0000000000037305 */ /* 0x0000e2000020f000 */
[----:B-1----:R-:W-:Y:S05]  /*5ffd0*/  @!P0 BRA `(.L_x_1560) ;  /* 0x0000000000308947 */ /* 0x002fea0003800000 */
        /* <DEDUP_REMOVED lines=12> */
.L_x_1560:
[----:B------:R-:W-:Y:S01]  /*600a0*/  USHF.R.U64 UR42, UR10, UR15, UR11 ;  /* 0x0000000f0a2a7299 */ /* 0x000fe2000800120b */
[----:B0-----:R-:W-:Y:S01]  /*600b0*/  I2FP.F32.U32 R0, UR18 ;  /* 0x0000001200007c45 */ /* 0x001fe20008201000 */
[----:B------:R-:W-:Y:S02]  /*600c0*/  USHF.R.U32.HI UR4, URZ, UR15, UR11 ;  /* 0x0000000f3f047299 */ /* 0x000fe4000801160b */
        /* <DEDUP_REMOVED lines=8> */
[----:B------:R-:W-:Y:S01]  /*60150*/  UIMAD.WIDE.U32 UR8, UR10, UR12, UR8 ;  /* 0x0000000c0a0872a5 */ /* 0x000fe2000f8e0008 */
[----:B---3--:R-:W-:Y:S01]  /*60160*/  R2UR UR12, R3 ;  /* 0x00000000030c72ca */ /* 0x008fe200000e0000 */
[----:B------:R-:W-:Y:S01]  /*60170*/  UIMAD UR10, UR10, UR13, UR4 ;  /* 0x0000000d0a0a72a4 */ /* 0x000fe2000f8e0204 */
[----:B------:R-:W-:Y:S01]  /*60180*/  ULDC UR11, c[0x0][0x618] ;  /* 0x00018600000b7ab9 */ /* 0x000fe20000000800 */
[----:B------:R-:W-:Y:S02]  /*60190*/  ULDC UR21, c[0x0][0x658] ;  /* 0x0001960000157ab9 */ /* 0x000fe40000000800 */
[----:B------:R-:W-:Y:S01]  /*601a0*/  UIADD3 UR9, UR9, UR10, URZ ;  /* 0x0000000a09097290 */ /* 0x000fe2000fffe03f */
[----:B------:R-:W-:Y:S01]  /*601b0*/  UMOV UR15, 0xffffffff ;  /* 0xffffffff000f7882 */ /* 0x000fe20000000000 */
[----:B------:R-:W-:Y:S01]  /*601c0*/  ULDC.64 UR4, c[0x0][0x640] ;  /* 0x0001900000047ab9 */ /* 0x000fe20000000a00 */
[----:B------:R-:W-:Y:S01]  /*601d0*/  USHF.L.U32 UR15, UR15, UR21, URZ ;  /* 0x000000150f0f7299 */ /* 0x000fe2000800063f */
[----:B------:R-:W-:Y:S01]  /*601e0*/  ISETP.NE.U32.AND P0, PT, RZ, UR4, PT ;  /* 0x00000004ff007c0c */ /* 0x000fe2000bf05070 */
[----:B------:R-:W-:-:S02]  /*601f0*/  USHF.R.U64 UR16, UR8, UR11, UR9 ;  /* 0x0000000b08107299 */ /* 0x000fc40008001209 */
[----:B------:R-:W-:Y:S01]  /*60200*/  USHF.R.U32.HI UR8, URZ, UR11, UR9 ;  /* 0x0000000b3f087299 */ /* 0x000fe20008011609 */
[----:B0-----:R-:W-:Y:S01]  /*60210*/  R2UR UR14, R0 ;  /* 0x00000000000e72ca */ /* 0x001fe200000e0000 */
[----:B------:R-:W-:Y:S01]  /*60220*/  ULDC UR17, c[0x0][0x608] ;  /* 0x0001820000117ab9 */ /* 0x000fe20000000800 */
[----:B------:R-:W-:Y:S01]  /*60230*/  ULOP3.LUT UR40, URZ, UR15, URZ, 0x33, !UPT ;  /* 0x0000000f3f287292 */ /* 0x000fe2000f8e333f */
[----:B------:R-:W-:Y:S01]  /*60240*/  ISETP.NE.AND.EX P0, PT, RZ, UR5, PT, P0 ;  /* 0x00000005ff007c0c */ /* 0x000fe2000bf05300 */
[----:B------:R-:W-:Y:S02]  /*60250*/  USHF.R.U64 UR15, UR16, UR17, UR8 ;  /* 0x00000011100f7299 */ /* 0x000fe40008001208 */
[----:B------:R-:W-:Y:S02]  /*60260*/  USHF.R.U32.HI UR8, URZ, UR17, UR8 ;  /* 0x000000113f087299 */ /* 0x000fe40008011608 */
[----:B------:R-:W-:Y:S02]  /*60270*/  UIADD3 UR12, -UR12, URZ, URZ ;  /* 0x0000003f0c0c7290 */ /* 0x000fe4000fffe13f */
[----:B------:R-:W-:Y:S01]  /*60280*/  USHF.R.U64 UR17, UR15, UR21, UR8 ;  /* 0x000000150f117299 */ /* 0x000fe20008001208 */
[----:B------:R-:W-:Y:S01]  /*60290*/  UMOV UR19, 0x1 ;  /* 0x0000000100137882 */ /* 0x000fe20000000000 */
[----:B------:R-:W-:Y:S01]  /*602a0*/  ULDC UR13, c[0x0][0x144] ;  /* 0x00005100000d7ab9 */ /* 0x000fe20000000800 */
[----:B------:R-:W-:Y:S01]  /*602b0*/  ULDC UR7, c[0x0][0x600] ;  /* 0x0001800000077ab9 */ /* 0x000fe20000000800 */
[----:B------:R-:W-:-:S02]  /*602c0*/  USHF.L.U32 UR24, UR19, UR21, URZ ;  /* 0x0000001513187299 */ /* 0x000fc4000800063f */
[----:B------:R-:W-:Y:S02]  /*602d0*/  USHF.R.U32.HI UR8, URZ, UR21, UR8 ;  /* 0x000000153f087299 */ /* 0x000fe40008011608 */
[----:B------:R-:W-:Y:S02]  /*602e0*/  UIMAD UR21, UR13, UR12, UR6 ;  /* 0x0000000c0d1572a4 */ /* 0x000fe4000f8e0206 */
[----:B------:R-:W-:Y:S02]  /*602f0*/  UIADD3 UR20, UR7, -0x1, URZ ;  /* 0xffffffff07147890 */ /* 0x000fe4000fffe03f */
[----:B------:R-:W-:Y:S01]  /*60300*/  UIADD3 UR19, -UR14, URZ, URZ ;  /* 0x0000003f0e137290 */ /* 0x000fe2000fffe13f */
        /* <DEDUP_REMOVED lines=17> */
.L_x_1561:
[----:B------:R-:W-:Y:S01]  /*60420*/  UISETP.NE.AND UP0, UPT, UR39, URZ, UPT ;  /* 0x0000003f2700728c */ /* 0x000fe2000bf05270 */
[----:B------:R-:W-:Y:S01]  /*60430*/  MOV R0, 0x1 ;  /* 0x0000000100007802 */ /* 0x000fe20000000f00 */
[----:B------:R-:W-:Y:S02]  /*60440*/  USHF.R.U64 UR4, UR6, UR22, UR8 ;  /* 0x0000001606047299 */ /* 0x000fe40008001208 */
[----:B------:R-:W-:Y:S02]  /*60450*/  ULOP3.LUT UR40, UR15, UR40, URZ, 0xc0, !UPT ;  /* 0x000000280f287292 */ /* 0x000fe4000f8ec03f */
[----:B------:R-:W-:Y:S02]  /*60460*/  UIADD3 UR5, -UR4, URZ, URZ ;  /* 0x0000003f04057290 */ /* 0x000fe4000fffe13f */
[----:B------:R-:W-:Y:S02]  /*60470*/  UIMAD UR40, UR24, UR4, UR40 ;  /* 0x00000004182872a4 */ /* 0x000fe4000f8e0228 */
[----:B------:R-:W-:-:S02]  /*60480*/  ULOP3.LUT UR16, UR16, UR20, URZ, 0xc0, !UPT ;  /* 0x0000001410107292 */ /* 0x000fc4000f8ec03f */
[----:B------:R-:W-:Y:S02]  /*60490*/  @UP0 UIMAD UR21, UR25, UR19, UR18 ;  /* 0x00000013191502a4 */ /* 0x000fe4000f8e0212 */
[----:B------:R-:W-:-:S03]  /*604a0*/  UIMAD UR4, UR5, UR23, UR17 ;  /* 0x00000017050472a4 */ /* 0x000fc6000f8e0211 */
[----:B------:R-:W-:Y:S01]  /*604b0*/  ULDC UR5, c[0x0][0x610] ;  /* 0x0001840000057ab9 */ /* 0x000fe20000000800 */
[----:B------:R-:W-:Y:S02]  /*604c0*/  UIMAD UR4, UR4, UR7, UR16 ;  /* 0x00000007040472a4 */ /* 0x000fe4000f8e0210 */
[----:B------:R-:W-:-:S04]  /*604d0*/  UIMAD UR40, UR40, UR5, UR21 ;  /* 0x00000005282872a4 */ /* 0x000fc8000f8e0215 */
[----:B------:R-:W-:Y:S02]  /*604e0*/  USEL UR41, UR4, UR40, !UP0 ;  /* 0x0000002804297287 */ /* 0x000fe4000c000000 */
[----:B------:R-:W-:-:S12]  /*604f0*/  USEL UR40, UR40, UR4, !UP0 ;  /* 0x0000000428287287 */ /* 0x000fd8000c000000 */
.L_x_1559:
[----:B------:R-:W-:-:S13]  /*60500*/  LOP3.LUT P0, RZ, R0, 0xff, RZ, 0xc0, !PT ;  /* 0x000000ff00ff7812 */ /* 0x000fda000780c0ff */
[----:B------:R-:W-:Y:S05]  /*60510*/  @P0 BRA `(.L_x_1562) ;  /* 0xfffffa0800ec0947 */ /* 0x000fea000383ffff */
[----:B------:R-:W-:Y:S05]  /*60520*/  EXIT ;  /* 0x000000000000794d */ /* 0x000fea0003800000 */
.L_x_3:
[----:B------:R-:W2:Y:S01]  /*60530*/  LDL R4, [R1+0xa04] ;  /* 0x000a040001047983 */ /* 0x000ea20000100800 */
[----:B------:R-:W-:-:S03]  /*60540*/  ULDC.64 UR8, c[0x0][0x650] ;  /* 0x0001940000087ab9 */ /* 0x000fc60000000a00 */
[----:B------:R-:W3:Y:S01]  /*60550*/  LDL R3, [R1+0xa00] ;  /* 0x000a000001037983 */ /* 0x000ee20000100800 */
[----:B------:R-:W-:Y:S01]  /*60560*/  PRMT R0, RZ, 0x7610, R0 ;  /* 0x00007610ff007816 */ /* 0x000fe20000000000 */
[----:B------:R-:W-:Y:S01]  /*60570*/  IMAD.MOV.U32 R5, RZ, RZ, -0x1 ;  /* 0xffffffffff057424 */ /* 0x000fe200078e00ff */
[----:B------:R-:W-:Y:S01]  /*60580*/  MOV R10, 0xffffffff ;  /* 0xffffffff000a7802 */ /* 0x000fe20000000f00 */
[----:B------:R-:W-:Y:S01]  /*60590*/  IMAD.MOV.U32 R2, RZ, RZ, -0x1 ;  /* 0xffffffffff027424 */ /* 0x000fe200078e00ff */
[----:B--2---:R-:W-:-:S04]  /*605a0*/  ISETP.GE.U32.AND P0, PT, R4, UR8, PT ;  /* 0x0000000804007c0c */ /* 0x004fc8000bf06070 */
[----:B---3--:R-:W-:-:S13]  /*605b0*/  ISETP.GE.U32.AND.EX P0, PT, R3, UR9, PT, P0 ;  /* 0x0000000903007c0c */ /* 0x008fda000bf06100 */
[----:B------:R-:W-:Y:S05]  /*605c0*/  @P0 BRA `(.L_x_1563) ;  /* 0x00000004008c0947 */ /* 0x000fea0003800000 */
[----:B------:R-:W-:Y:S01]  /*605d0*/  I2FP.F32.U32 R0, UR4 ;  /* 0x0000000400007c45 */ /* 0x000fe20008201000 */
[----:B0-----:R-:W-:Y:S01]  /*605e0*/  ULDC.64 UR16, c[0x0][0x628] ;  /* 0x00018a0000107ab9 */ /* 0x001fe20000000a00 */
        /* <DEDUP_REMOVED lines=24> */
.L_x_1564:
        /* <DEDUP_REMOVED lines=24> */
[----:B------:R-:W-:Y:S01]  /*608f0*/  UMOV UR19, 0x1 ;  /* 0x0000000100137882 */ /* 0x000fe20000000000 */
[----:B------:R-:W-:Y:S01]  /*60900*/  ULDC UR20, c[0x0][0x608] ;  /* 0x0001820000147ab9 */ /* 0x000fe20000000800 */
[----:B------:R-:W-:Y:S01]  /*60910*/  USHF.L.U32 UR26, UR19, UR23, URZ ;  /* 0x00000017131a7299 */ /* 0x000fe2000800063f */
[----:B------:R-:W-:Y:S01]  /*60920*/  ISETP.NE.AND.EX P0, PT, RZ, UR9, PT, P0 ;  /* 0x00000009ff007c0c */ /* 0x000fe2000bf05300 */
[----:B------:R-:W-:Y:S02]  /*60930*/  USHF.R.U64 UR19, UR18, UR20, UR11 ;  /* 0x0000001412137299 */ /* 0x000fe4000800120b */
[----:B------:R-:W-:Y:S02]  /*60940*/  USHF.R.U32.HI UR11, URZ, UR20, UR11 ;  /* 0x000000143f0b7299 */ /* 0x000fe4000801160b */
[----:B------:R-:W-:-:S02]  /*60950*/  UIADD3 UR15, -UR15, URZ, URZ ;  /* 0x0000003f0f0f7290 */ /* 0x000fc4000fffe13f */
[----:B------:R-:W-:Y:S01]  /*60960*/  USHF.R.U64 UR20, UR19, UR23, UR11 ;  /* 0x0000001713147299 */ /* 0x000fe2000800120b */
[----:B------:R-:W-:Y:S01]  /*60970*/  ULDC UR16, c[0x0][0x144] ;  /* 0x0000510000107ab9 */ /* 0x000fe20000000800 */
[----:B------:R-:W-:Y:S01]  /*60980*/  ULDC UR6, c[0x0][0x600] ;  /* 0x0001800000067ab9 */ /* 0x000fe20000000800 */
[----:B------:R-:W-:Y:S02]  /*60990*/  USHF.R.U32.HI UR11, URZ, UR23, UR11 ;  /* 0x000000173f0b7299 */ /* 0x000fe4000801160b */
[----:B------:R-:W-:Y:S02]  /*609a0*/  UIMAD UR23, UR16, UR15, UR4 ;  /* 0x0000000f101772a4 */ /* 0x000fe4000f8e0204 */
[----:B------:R-:W-:Y:S02]  /*609b0*/  UIADD3 UR22, UR6, -0x1, URZ ;  /* 0xffffffff06167890 */ /* 0x000fe4000fffe03f */
[----:B------:R-:W-:Y:S02]  /*609c0*/  ULOP3.LUT UR27, URZ, UR13, URZ, 0x33, !UPT ;  /* 0x0000000d3f1b7292 */ /* 0x000fe4000f8e333f */
        /* <DEDUP_REMOVED lines=18> */
.L_x_1565:
[----:B------:R-:W-:Y:S01]  /*60af0*/  UISETP.NE.AND UP0, UPT, UR39, URZ, UPT ;  /* 0x0000003f2700728c */ /* 0x000fe2000bf05270 */
[----:B------:R-:W-:Y:S01]  /*60b00*/  IMAD.MOV.U32 R0, RZ, RZ, 0x1 ;  /* 0x00000001ff007424 */ /* 0x000fe200078e00ff */
[----:B------:R-:W-:Y:S01]  /*60b10*/  USHF.R.U64 UR8, UR4, UR24, UR11 ;  /* 0x0000001804087299 */ /* 0x000fe2000800120b */
[----:B------:R-:W-:Y:S01]  /*60b20*/  IMAD.U32 R10, RZ, RZ, UR5 ;  /* 0x00000005ff0a7e24 */ /* 0x000fe2000f8e00ff */
[----:B------:R-:W-:Y:S02]  /*60b30*/  ULOP3.LUT UR4, UR19, UR27, URZ, 0xc0, !UPT ;  /* 0x0000001b13047292 */ /* 0x000fe4000f8ec03f */
[----:B------:R-:W-:Y:S02]  /*60b40*/  ULOP3.LUT UR18, UR18, UR22, URZ, 0xc0, !UPT ;  /* 0x0000001612127292 */ /* 0x000fe4000f8ec03f */
[----:B------:R-:W-:-:S03]  /*60b50*/  UIMAD UR4, UR26, UR8, UR4 ;  /* 0x000000081a0472a4 */ /* 0x000fc6000f8e0204 */
[----:B------:R-:W-:Y:S02]  /*60b60*/  @UP0 UIMAD UR23, UR28, UR21, UR7 ;  /* 0x000000151c1702a4 */ /* 0x000fe4000f8e0207 */
[----:B------:R-:W-:-:S03]  /*60b70*/  UIADD3 UR7, -UR8, URZ, URZ ;  /* 0x0000003f08077290 */ /* 0x000fc6000fffe13f */
[----:B------:R-:W-:Y:S01]  /*60b80*/  ULDC UR8, c[0x0][0x610] ;  /* 0x0001840000087ab9 */ /* 0x000fe20000000800 */
[----:B------:R-:W-:Y:S02]  /*60b90*/  UIMAD UR7, UR7, UR25, UR20 ;  /* 0x00000019070772a4 */ /* 0x000fe4000f8e0214 */
[----:B------:R-:W-:Y:S02]  /*60ba0*/  UIMAD UR4, UR4, UR8, UR23 ;  /* 0x00000008040472a4 */ /* 0x000fe4000f8e0217 */
[----:B------:R-:W-:-:S04]  /*60bb0*/  UIMAD UR7, UR7, UR6, UR18 ;  /* 0x00000006070772a4 */ /* 0x000fc8000f8e0212 */
[----:B------:R-:W-:Y:S02]  /*60bc0*/  USEL UR6, UR7, UR4, !UP0 ;  /* 0x0000000407067287 */ /* 0x000fe4000c000000 */
[----:B------:R-:W-:-:S04]  /*60bd0*/  USEL UR4, UR4, UR7, !UP0 ;  /* 0x0000000704047287 */ /* 0x000fc8000c000000 */
[----:B------:R-:W-:Y:S02]  /*60be0*/  MOV R2, UR6 ;  /* 0x0000000600027c02 */ /* 0x000fe40008000f00 */
[----:B------:R-:W-:-:S07]  /*60bf0*/  IMAD.U32 R5, RZ, RZ, UR4 ;  /* 0x00000004ff057e24 */ /* 0x000fce000f8e00ff */
.L_x_1563:
[----:B------:R-:W-:-:S08]  /*60c00*/  NOP ;  /* 0x0000000000007918 */ /* 0x000fd00000000000 */
[----:B0-----:R-:W0:-:S00]  /*60c10*/  USETMAXREG.DEALLOC.CTAPOOL 0x18 ;  /* 0x00000018000079c8 */ /* 0x001e0000080e0500 */
[----:B------:R-:W-:-:S13]  /*60c20*/  ISETP.NE.AND P0, PT, RZ, UR10, PT ;  /* 0x0000000aff007c0c */ /* 0x000fda000bf05270 */
[----:B------:R-:W-:Y:S05]  /*60c30*/  @P0 EXIT ;  /* 0x000000000000094d */ /* 0x000fea0003800000 */
[----:B0-----:R-:W-:Y:S01]  /*60c40*/  LOP3.LUT P0, RZ, R0, 0xff, RZ, 0xc0, !PT ;  /* 0x000000ff00ff7812 */ /* 0x001fe2000780c0ff */
[----:B------:R-:W-:Y:S01]  /*60c50*/  IMAD.MOV.U32 R0, RZ, RZ, 0x1 ;  /* 0x00000001ff007424 */ /* 0x000fe200078e00ff */
[----:B------:R-:W-:-:S11]  /*60c60*/  MOV R6, RZ ;  /* 0x000000ff00067202 */ /* 0x000fd60000000f00 */
[----:B------:R-:W-:Y:S05]  /*60c70*/  @!P0 BRA `(.L_x_1566) ;  /* 0x0000000c00688947 */ /* 0x000fea0003800000 */
[----:B------:R-:W0:Y:S01]  /*60c80*/  S2R R3, SR_TID.X ;  /* 0x0000000000037919 */ /* 0x000e220000002100 */
[----:B------:R-:W1:Y:S01]  /*60c90*/  LDC R0, c[0x0][0x28c] ;  /* 0x0000a300ff007b82 */ /* 0x000e620000000800 */
[----:B------:R-:W-:Y:S01]  /*60ca0*/  ULDC UR5, c[0x0][0x658] ;  /* 0x0001960000057ab9 */ /* 0x000fe20000000800 */
[----:B------:R-:W-:Y:S01]  /*60cb0*/  UMOV UR7, 0xffffffff ;  /* 0xffffffff00077882 */ /* 0x000fe20000000000 */
[----:B------:R-:W-:Y:S01]  /*60cc0*/  ULDC UR6, c[0x0][0xc] ;  /* 0x0000030000067ab9 */ /* 0x000fe20000000800 */
[----:B------:R-:W-:Y:S01]  /*60cd0*/  USHF.L.U32 UR9, UR7, UR5, URZ ;  /* 0x0000000507097299 */ /* 0x000fe2000800063f */
[----:B------:R-:W-:Y:S01]  /*60ce0*/  BSSY B0, `(.L_x_1566) ;  /* 0x00000d3000007945 */ /* 0x000fe20003800000 */
[----:B------:R-:W-:Y:S01]  /*60cf0*/  UMOV UR8, 0x1 ;  /* 0x0000000100087882 */ /* 0x000fe20000000000 */
[----:B------:R-:W-:Y:S01]  /*60d00*/  ULDC UR7, c[0x0][0x10] ;  /* 0x0000040000077ab9 */ /* 0x000fe20000000800 */
[----:B------:R-:W-:Y:S01]  /*60d10*/  USHF.L.U32 UR5, UR8, UR5, URZ ;  /* 0x0000000508057299 */ /* 0x000fe2000800063f */
[----:B------:R-:W-:Y:S01]  /*60d20*/  IMAD.MOV.U32 R8, RZ, RZ, 0x1 ;  /* 0x00000001ff087424 */ /* 0x000fe200078e00ff */
[----:B------:R-:W-:Y:S01]  /*60d30*/  UIMAD.WIDE.U32 UR6, UR6, UR7, URZ ;  /* 0x00000007060672a5 */ /* 0x000fe2000f8e003f */
[----:B------:R-:W-:Y:S01]  /*60d40*/  IMAD.MOV.U32 R6, RZ, RZ, RZ ;  /* 0x000000ffff067224 */ /* 0x000fe200078e00ff */
[----:B------:R-:W-:Y:S01]  /*60d50*/  ULDC UR8, c[0x0][0x14] ;  /* 0x0000050000087ab9 */ /* 0x000fe20000000800 */
[----:B------:R-:W-:Y:S01]  /*60d60*/  ULDC UR4, c[0x0][0x600] ;  /* 0x0001800000047ab9 */ /* 0x000fe20000000800 */
[----:B------:R-:W-:-:S02]  /*60d70*/  UIMAD.WIDE.U32 UR20, UR6, UR8, URZ ;  /* 0x00000008061472a5 */ /* 0x000fc4000f8e003f */
[----:B------:R-:W-:Y:S02]  /*60d80*/  UIMAD UR7, UR7, UR8, URZ ;  /* 0x00000008070772a4 */ /* 0x000fe4000f8e023f */
[----:B------:R-:W-:Y:S02]  /*60d90*/  ULOP3.LUT UR24, UR38, 0x2, URZ, 0xfc, !UPT ;  /* 0x0000000226187892 */ /* 0x000fe4000f8efc3f */
[----:B------:R-:W-:Y:S02]  /*60da0*/  UIADD3 UR4, UR4, -0x1, URZ ;  /* 0xffffffff04047890 */ /* 0x000fe4000fffe03f */
[----:B------:R-:W-:Y:S01]  /*60db0*/  ULOP3.LUT UR6, URZ, UR9, URZ, 0x33, !UPT ;  /* 0x000000093f067292 */ /* 0x000fe2000f8e333f */
[----:B-1----:R-:W-:Y:S01]  /*60dc0*/  VIADD R0, R0, 0x3f ;  /* 0x0000003f00007836 */ /* 0x002fe20000000000 */
[----:B------:R-:W-:Y:S01]  /*60dd0*/  UIADD3 UR7, UR21, UR7, URZ ;  /* 0x0000000715077290 */ /* 0x000fe2000fffe03f */
[----:B------:R-:W-:Y:S01]  /*60de0*/  ULDC.64 UR22, c[0x0][0x198] ;  /* 0x0000660000167ab9 */ /* 0x000fe20000000a00 */
[----:B0-----:R-:W-:-:S02]  /*60df0*/  LOP3.LUT P3, RZ, R3, 0x7f, RZ, 0xc0, !PT ;  /* 0x0000007f03ff7812 */ /* 0x001fc4000786c0ff */
[----:B------:R-:W-:Y:S02]  /*60e00*/  LOP3.LUT P0, RZ, R3, 0x1f, RZ, 0xc0, !PT ;  /* 0x0000001f03ff7812 */ /* 0x000fe4000780c0ff */
[----:B------:R-:W-:Y:S02]  /*60e10*/  SHF.R.S32.HI R3, RZ, 0x1f, R0 ;  /* 0x0000001fff037819 */ /* 0x000fe40000011400 */
[----:B------:R-:W-:Y:S02]  /*60e20*/  PLOP3.LUT P0, PT, P0, P3, PT, 0x8a, 0x0 ;  /* 0x000000000000781c */ /* 0x000fe40000707172 */
[----:B------:R-:W-:Y:S02]  /*60e30*/  LEA.HI R3, R3, R0, RZ, 0x6 ;  /* 0x0000000003037211 */ /* 0x000fe400078f30ff */
[----:B------:R-:W-:Y:S02]  /*60e40*/  MOV R0, 0x1 ;  /* 0x0000000100007802 */ /* 0x000fe40000000f00 */
[----:B------:R-:W-:-:S05]  /*60e50*/  SHF.R.S32.HI R7, RZ, 0x6, R3 ;  /* 0x00000006ff077819 */ /* 0x000fca0000011403 */
[----:B------:R-:W-:-:S07]  /*60e60*/  VIADD R11, R7, 0x1 ;  /* 0x00000001070b7836 */ /* 0x000fce0000000000 */
.L_x_1578:
[----:B------:R-:W-:-:S03]  /*60e70*/  UMOV UR8, 0xffffffff ;  /* 0xffffffff00087882 */ /* 0x000fc60000000000 */
[----:B------:R-:W-:Y:S05]  /*60e80*/  BRA.DIV UR8, `(.L_x_1567) ;  /* 0x0000000e088c7947 */ /* 0x000fea000b800000 */
[----:B------:R-:W-:-:S13]  /*60e90*/  ELECT P6, URZ, PT ;  /* 0x00000000003f782f */ /* 0x000fda00038c0000 */
.L_x_1587:
[----:B------:R-:W0:Y:S01]  /*60ea0*/  LDC R3, c[0x0][0x28c] ;  /* 0x0000a300ff037b82 */ /* 0x000e220000000800 */
[----:B------:R-:W-:Y:S01]  /*60eb0*/  BSSY B1, `(.L_x_1568) ;  /* 0x0000038000017945 */ /* 0x000fe20003800000 */
[----:B0-----:R-:W-:-:S13]  /*60ec0*/  ISETP.LT.OR P6, PT, R3, 0x1, !P6 ;  /* 0x000000010300780c */ /* 0x001fda00077c1670 */
[----:B------:R-:W-:Y:S05]  /*60ed0*/  @P6 BRA `(.L_x_1569) ;  /* 0x0000000000d46947 */ /* 0x000fea0003800000 */
[----:B------:R-:W-:Y:S01]  /*60ee0*/  SHF.L.U32 R2, R2, 0x9, RZ ;  /* 0x0000000902027819 */ /* 0x000fe200000006ff */
[----:B------:R-:W-:Y:S01]  /*60ef0*/  IMAD R5, R5, 0x180, RZ ;  /* 0x0000018005057824 */ /* 0x000fe200078e02ff */
[----:B------:R-:W-:Y:S01]  /*60f00*/  MOV R3, R0 ;  /* 0x0000000000037202 */ /* 0x000fe20000000f00 */
[----:B------:R-:W-:Y:S02]  /*60f10*/  IMAD.MOV.U32 R14, RZ, RZ, RZ ;  /* 0x000000ffff0e7224 */ /* 0x000fe400078e00ff */
[----:B------:R-:W-:Y:S02]  /*60f20*/  IMAD.MOV.U32 R4, RZ, RZ, R11 ;  /* 0x000000ffff047224 */ /* 0x000fe400078e000b */
[----:B------:R-:W-:-:S07]  /*60f30*/  IMAD.MOV.U32 R9, RZ, RZ, R6 ;  /* 0x000000ffff097224 */ /* 0x000fce00078e0006 */
.L_x_1573:
[----:B------:R-:W0:Y:S01]  /*60f40*/  S2R R13, SR_CgaCtaId ;  /* 0x00000000000d7919 */ /* 0x000e220000008800 */
[----:B------:R-:W-:-:S04]  /*60f50*/  MOV R12, 0x400 ;  /* 0x00000400000c7802 */ /* 0x000fc80000000f00 */
[----:B0-----:R-:W-:Y:S02]  /*60f60*/  LEA R16, R13, R12, 0x18 ;  /* 0x0000000c0d107211 */ /* 0x001fe400078ec0ff */
[----:B------:R-:W-:Y:S01]  /*60f70*/  SHF.L.U32 R12, R3, 0x1f, RZ ;  /* 0x0000001f030c7819 */ /* 0x000fe200000006ff */
[----:B------:R-:W0:Y:S02]  /*60f80*/  @!P3 LDC R13, c[0x0][0x500] ;  /* 0x00014000ff0dbb82 */ /* 0x000e240000000800 */
[----:B------:R-:W-:-:S04]  /*60f90*/  IMAD R15, R9, 0x8, R16 ;  /* 0x00000008090f7824 */ /* 0x000fc800078e0210 */
[----:B------:R-:W1:Y:S02]  /*60fa0*/  SYNCS.PHASECHK.TRANS64.TRYWAIT P1, [R15+URZ+0x10], R12 ;  /* 0x0000100c0f0075a7 */ /* 0x000e64000802017f */
[----:B-1----:R-:W-:Y:S05]  /*60fb0*/  @!P1 BRA `(.L_x_1570) ;  /* 0x0000000c00609947 */ /* 0x002fea0003800000 */
.L_x_1588:
[----:B------:R-:W-:Y:S01]  /*60fc0*/  UPRMT UR8, UR24, 0x9910, URZ ;  /* 0x0000991018087896 */ /* 0x000fe2000800003f */
[----:B0-----:R0:W-:Y:S03]  /*60fd0*/  @!P3 SYNCS.ARRIVE.TRANS64 RZ, [R15+URZ], R13 ;  /* 0x0000000d0fffb9a7 */ /* 0x0011e6000800003f */
[----:B------:R-:W-:-:S06]  /*60fe0*/  UISETP.NE.AND UP0, UPT, UR8, 0x2, UPT ;  /* 0x000000020800788c */ /* 0x000fcc000bf05270 */
[----:B------:R-:W-:-:S13]  /*60ff0*/  PLOP3.LUT P1, PT, PT, PT, UP0, 0x80, 0x0 ;  /* 0x000000000000781c */ /* 0x000fda0003f2f008 */
[----:B0-----:R-:W-:Y:S05]  /*61000*/  @P1 BRA `(.L_x_1571) ;  /* 0x0000000000041947 */ /* 0x001fea0003800000 */
[----:B------:R-:W-:Y:S01]  /*61010*/  BPT.TRAP 0x1 ;  /* 0x000000040000795c */ /* 0x000fe20000300000 */
.L_x_1571:
[----:B------:R-:W-:Y:S05]  /*61020*/  @P0 BRA `(.L_x_1572) ;  /* 0x0000000000040947 */ /* 0x000fea0003800000 */
[----:B------:R-:W-:Y:S01]  /*61030*/  BPT.TRAP 0x1 ;  /* 0x000000040000795c */ /* 0x000fe20000300000 */
.L_x_1572:
[C---:B-1----:R-:W-:Y:S01]  /*61040*/  IMAD R12, R9.reuse, 0xc000, R16 ;  /* 0x0000c000090c7824 */ /* 0x042fe200078e0210 */
[----:B------:R-:W-:Y:S01]  /*61050*/  LEA R16, R9, R16, 0x10 ;  /* 0x0000001009107211 */ /* 0x000fe200078e80ff */
[----:B------:R-:W-:Y:S01]  /*61060*/  VIADD R4, R4, 0xffffffff ;  /* 0xffffffff04047836 */ /* 0x000fe20000000000 */
[----:B------:R-:W-:Y:S01]  /*61070*/  R2UR UR18, R5 ;  /* 0x00000000051272ca */ /* 0x000fe200000e0000 */
[----:B------:R-:W-:Y:S01]  /*61080*/  UIADD3 UR14, UP0, UR22, 0xf0, URZ ;  /* 0x000000f0160e7890 */ /* 0x000fe2000ff1e03f */
[----:B------:R-:W-:Y:S01]  /*61090*/  R2UR UR8, R12 ;  /* 0x000000000c0872ca */ /* 0x000fe200000e0000 */
[----:B------:R-:W-:Y:S01]  /*610a0*/  UIADD3 UR26, UP1, UR22, 0x1f0, URZ ;  /* 0x000001f0161a7890 */ /* 0x000fe2000ff3e03f */
[----:B------:R-:W-:Y:S01]  /*610b0*/  R2UR UR11, R16 ;  /* 0x00000000100b72ca */ /* 0x000fe200000e0000 */
[----:B------:R-:W-:Y:S01]  /*610c0*/  UIADD3.X UR15, URZ, UR23, URZ, UP0, !UPT ;  /* 0x000000173f0f7290 */ /* 0x000fe200087fe43f */
[----:B------:R-:W-:Y:S01]  /*610d0*/  R2UR UR9, R15 ;  /* 0x000000000f0972ca */ /* 0x000fe200000e0000 */
[----:B------:R-:W-:Y:S01]  /*610e0*/  VIADD R9, R9, 0x1 ;  /* 0x0000000109097836 */ /* 0x000fe20000000000 */
[----:B------:R-:W-:Y:S01]  /*610f0*/  R2UR UR10, R14 ;  /* 0x000000000e0a72ca */ /* 0x000fe200000e0000 */
[----:B------:R-:W-:Y:S01]  /*61100*/  UIADD3.X UR27, URZ, UR23, URZ, UP1, !UPT ;  /* 0x000000173f1b7290 */ /* 0x000fe20008ffe43f */
[----:B------:R-:W-:Y:S01]  /*61110*/  R2UR UR12, R10 ;  /* 0x000000000a0c72ca */ /* 0x000fe200000e0000 */
[----:B------:R-:W-:Y:S01]  /*61120*/  UMOV UR16, 0x0 ;  /* 0x0000000000107882 */ /* 0x000fe20000000000 */
[----:B------:R-:W-:Y:S01]  /*61130*/  R2UR UR19, R2 ;  /* 0x00000000021372ca */ /* 0x000fe200000e0000 */
[----:B------:R-:W-:Y:S01]  /*61140*/  UMOV UR17, 0x10000000 ;  /* 0x1000000000117882 */ /* 0x000fe20000000000 */
[----:B------:R-:W-:Y:S01]  /*61150*/  ISETP.GT.AND P2, PT, R4, 0x1, PT ;  /* 0x000000010400780c */ /* 0x000fe20003f44270 */
[----:B------:R-:W-:Y:S01]  /*61160*/  UIADD3 UR8, UR8, 0x100, URZ ;  /* 0x0000010008087890 */ /* 0x000fe2000fffe03f */
[----:B------:R-:W-:Y:S01]  /*61170*/  ISETP.NE.AND P1, PT, R9, 0x2, PT ;  /* 0x000000020900780c */ /* 0x000fe20003f25270 */
[----:B------:R-:W-:Y:S01]  /*61180*/  UIADD3 UR13, UR11, 0x18100, URZ ;  /* 0x000181000b0d7890 */ /* 0x000fe2000fffe03f */
[----:B------:R-:W-:-:S02]  /*61190*/  IADD3 R14, R14, 0x40, RZ ;  /* 0x000000400e0e7810 */ /* 0x000fc40007ffe0ff */
[----:B------:R-:W-:Y:S01]  /*611a0*/  UMOV UR11, UR18 ;  /* 0x00000012000b7c82 */ /* 0x000fe20008000000 */
[----:B------:R-:W-:Y:S02]  /*611b0*/  SEL R12, RZ, 0x1, P1 ;  /* 0x00000001ff0c7807 */ /* 0x000fe40000800000 */
[----:B------:R-:W-:Y:S01]  /*611c0*/  SEL R9, R9, RZ, P1 ;  /* 0x000000ff09097207 */ /* 0x000fe20000800000 */
[----:B------:R0:W-:Y:S01]  /*611d0*/  UTMALDG.3D [UR8], [UR14], desc[UR16] ;  /* 0x000010080e0075b4 */ /* 0x0001e20008011000 */
[----:B------:R-:W-:Y:S01]  /*611e0*/  LOP3.LUT R3, R3, R12, RZ, 0x3c, !PT ;  /* 0x0000000c03037212 */ /* 0x000fe200078e3cff */
[----:B0-----:R-:W-:Y:S01]  /*611f0*/  UMOV UR8, UR13 ;  /* 0x0000000d00087c82 */ /* 0x001fe20008000000 */
[----:B------:R-:W-:Y:S02]  /*61200*/  UMOV UR11, UR19 ;  /* 0x00000013000b7c82 */ /* 0x000fe40008000000 */
[----:B------:R0:W-:Y:S02]  /*61210*/  UTMALDG.3D [UR8], [UR26], desc[UR16] ;  /* 0x000010081a0075b4 */ /* 0x0001e40008011000 */
[----:B0-----:R-:W-:Y:S05]  /*61220*/  @P2 BRA `(.L_x_1573) ;  /* 0xfffffffc00442947 */ /* 0x001fea000383ffff */
.L_x_1569:
[----:B------:R-:W-:Y:S05]  /*61230*/  BSYNC B1 ;  /* 0x0000000000017941 */ /* 0x000fea0003800000 */
.L_x_1568:
[----:B------:R-:W2:Y:S01]  /*61240*/  LDL.LU R16, [R1+0xa00] ;  /* 0x000a000001107983 */ /* 0x000ea20000300800 */
[----:B------:R-:W-:Y:S01]  /*61250*/  LOP3.LUT P4, RZ, R8, 0xff, RZ, 0xc0, !PT ;  /* 0x000000ff08ff7812 */ /* 0x000fe2000788c0ff */
[----:B------:R-:W-:Y:S01]  /*61260*/  IMAD.IADD R6, R7, 0x1, R6 ;  /* 0x0000000107067824 */ /* 0x000fe200078e0206 */
[----:B------:R-:W-:Y:S01]  /*61270*/  ULDC.64 UR8, c[0x0][0x650] ;  /* 0x0001940000087ab9 */ /* 0x000fe20000000a00 */
[----:B------:R-:W3:Y:S01]  /*61280*/  LDL.LU R15, [R1+0xa04] ;  /* 0x000a0400010f7983 */ /* 0x000ee20000300800 */
[----:B------:R-:W-:Y:S01]  /*61290*/  BSSY B1, `(.L_x_1574) ;  /* 0x0000075000017945 */ /* 0x000fe20003800000 */
[----:B------:R-:W-:Y:S01]  /*612a0*/  IMAD.MOV.U32 R5, RZ, RZ, -0x1 ;  /* 0xffffffffff057424 */ /* 0x000fe200078e00ff */
[----:B------:R-:W-:Y:S01]  /*612b0*/  SHF.R.U32.HI R2, RZ, 0x1, R6 ;  /* 0x00000001ff027819 */ /* 0x000fe20000011606 */
[----:B------:R-:W-:Y:S01]  /*612c0*/  IMAD.MOV.U32 R10, RZ, RZ, -0x1 ;  /* 0xffffffffff0a7424 */ /* 0x000fe200078e00ff */
[----:B------:R-:W-:Y:S02]  /*612d0*/  ISETP.GT.U32.AND P1, PT, R6, 0x1, PT ;  /* 0x000000010600780c */ /* 0x000fe40003f24070 */
[----:B------:R-:W-:-:S02]  /*612e0*/  LOP3.LUT R2, R2, 0x1, RZ, 0xc0, !PT ;  /* 0x0000000102027812 */ /* 0x000fc400078ec0ff */
[C---:B------:R-:W-:Y:S01]  /*612f0*/  ISETP.LT.U32.AND P1, PT, R7.reuse, 0x2, P1 ;  /* 0x000000020700780c */ /* 0x040fe20000f21070 */
[----:B------:R-:W0:Y:S01]  /*61300*/  @P4 S2R R3, SR_CgaCtaId ;  /* 0x0000000000034919 */ /* 0x000e220000008800 */
[----:B------:R-:W-:Y:S02]  /*61310*/  ISETP.NE.U32.AND P2, PT, R2, 0x1, PT ;  /* 0x000000010200780c */ /* 0x000fe40003f45070 */
[----:B------:R-:W-:Y:S02]  /*61320*/  @P4 MOV R2, 0x400 ;  /* 0x0000040000024802 */ /* 0x000fe40000000f00 */
[----:B------:R-:W-:Y:S02]  /*61330*/  ISETP.GT.U32.AND P2, PT, R7, 0x1, !P2 ;  /* 0x000000010700780c */ /* 0x000fe40005744070 */
[----:B------:R-:W-:Y:S02]  /*61340*/  LOP3.LUT R6, R6, 0x1, RZ, 0xc0, !PT ;  /* 0x0000000106067812 */ /* 0x000fe400078ec0ff */
[----:B------:R-:W-:-:S02]  /*61350*/  PRMT R8, RZ, 0x7610, R8 ;  /* 0x00007610ff087816 */ /* 0x000fc40000000008 */
[----:B0-----:R-:W-:Y:S02]  /*61360*/  @P4 LEA R2, R3, R2, 0x18 ;  /* 0x0000000203024211 */ /* 0x001fe400078ec0ff */
[----:B------:R-:W-:Y:S02]  /*61370*/  SEL R3, RZ, 0x1, !P1 ;  /* 0x00000001ff037807 */ /* 0x000fe40004800000 */
[----:B------:R0:W-:Y:S02]  /*61380*/  @P4 SYNCS.ARRIVE.TRANS64.A1T0 RZ, [R2+URZ+0x38], RZ ;  /* 0x000038ff02ff49a7 */ /* 0x0001e4000810003f */
[----:B0-----:R-:W-:-:S04]  /*61390*/  SEL R2, RZ, 0x1, !P2 ;  /* 0x00000001ff027807 */ /* 0x001fc80005000000 */
[--C-:B------:R-:W-:Y:S02]  /*613a0*/  LOP3.LUT R0, R2, R0, R3.reuse, 0x96, !PT ;  /* 0x0000000002007212 */ /* 0x100fe400078e9603 */
[----:B------:R-:W-:Y:S02]  /*613b0*/  MOV R2, 0xffffffff ;  /* 0xffffffff00027802 */ /* 0x000fe40000000f00 */
[----:B------:R-:W-:Y:S02]  /*613c0*/  PRMT R3, RZ, 0x7610, R3 ;  /* 0x00007610ff037816 */ /* 0x000fe40000000003 */
[----:B---3--:R-:W-:-:S04]  /*613d0*/  IADD3 R15, P1, R15, UR20, RZ ;  /* 0x000000140f0f7c10 */ /* 0x008fc8000ff3e0ff */
[----:B--2---:R-:W-:Y:S01]  /*613e0*/  IADD3.X R16, R16, UR7, RZ, P1, !PT ;  /* 0x0000000710107c10 */ /* 0x004fe20008ffe4ff */
[----:B------:R0:W-:Y:S01]  /*613f0*/  STL [R1+0xa04], R15 ;  /* 0x000a040f01007387 */ /* 0x0001e20000100800 */
[----:B------:R-:W-:-:S03]  /*61400*/  ISETP.GE.U32.AND P1, PT, R15, UR8, PT ;  /* 0x000000080f007c0c */ /* 0x000fc6000bf26070 */
[----:B------:R0:W-:Y:S01]  /*61410*/  STL [R1+0xa00], R16 ;  /* 0x000a001001007387 */ /* 0x0001e20000100800 */
[----:B------:R-:W-:-:S13]  /*61420*/  ISETP.GE.U32.AND.EX P1, PT, R16, UR9, PT, P1 ;  /* 0x0000000910007c0c */ /* 0x000fda000bf26110 */
[----:B0-----:R-:W-:Y:S05]  /*61430*/  @P1 BRA `(.L_x_1575) ;  /* 0x0000000400681947 */ /* 0x001fea0003800000 */
[----:B------:R-:W0:Y:S01]  /*61440*/  S2UR UR8, SR_CTAID.X ;  /* 0x00000000000879c3 */ /* 0x000e220000002500 */
[----:B------:R-:W-:Y:S01]  /*61450*/  ULDC.64 UR10, c[0x0][0x628] ;  /* 0x00018a00000a7ab9 */ /* 0x000fe20000000a00 */
[----:B------:R-:W-:Y:S01]  /*61460*/  ULDC UR9, c[0x0][0x150] ;  /* 0x0000540000097ab9 */ /* 0x000fe20000000800 */
[----:B------:R-:W-:Y:S01]  /*61470*/  ISETP.NE.U32.AND P1, PT, RZ, UR10, PT ;  /* 0x0000000aff007c0c */ /* 0x000fe2000bf25070 */
[----:B------:R-:W-:Y:S01]  /*61480*/  ULDC UR12, c[0x0][0x630] ;  /* 0x00018c00000c7ab9 */ /* 0x000fe20000000800 */
[----:B------:R-:W-:Y:S01]  /*61490*/  ULDC UR14, c[0x0][0x154] ;  /* 0x00005500000e7ab9 */ /* 0x000fe20000000800 */
[----:B------:R-:W-:Y:S02]  /*614a0*/  MOV R3, R16 ;  /* 0x0000001000037202 */ /* 0x000fe40000000f00 */
[----:B------:R-:W1:Y:S01]  /*614b0*/  S2UR UR13, SR_CTAID.Y ;  /* 0x00000000000d79c3 */ /* 0x000e620000002600 */
[----:B------:R-:W-:Y:S02]  /*614c0*/  ISETP.NE.AND.EX P1, PT, RZ, UR11, PT, P1 ;  /* 0x0000000bff007c0c */ /* 0x000fe4000bf25310 */
[----:B0-----:R-:W-:-:S05]  /*614d0*/  I2FP.F32.U32 R2, UR8 ;  /* 0x0000000800027c45 */ /* 0x001fca0008201000 */
[----:B------:R-:W-:Y:S01]  /*614e0*/  FMUL R9, R2, UR9 ;  /* 0x0000000902097c20 */ /* 0x000fe20008400000 */
[----:B------:R-:W-:Y:S01]  /*614f0*/  IMAD.MOV.U32 R2, RZ, RZ, R15 ;  /* 0x000000ffff027224 */ /* 0x000fe200078e000f */
[----:B-1----:R-:W-:-:S04]  /*61500*/  I2FP.F32.U32 R12, UR13 ;  /* 0x0000000d000c7c45 */ /* 0x002fc80008201000 */
[----:B------:R-:W0:Y:S01]  /*61510*/  F2I.U32.TRUNC.NTZ R9, R9 ;  /* 0x0000000900097305 */ /* 0x000e22000020f000 */
[----:B------:R-:W-:Y:S05]  /*61520*/  @!P1 BRA `(.L_x_1576) ;  /* 0x0000000000289947 */ /* 0x000fea0003800000 */
[----:B------:R-:W-:Y:S02]  /*61530*/  ULDC UR9, c[0x0][0x634] ;  /* 0x00018d0000097ab9 */ /* 0x000fe40000000800 */
[----:B------:R-:W-:-:S05]  /*61540*/  IADD3 R3, P1, R15, UR9, RZ ;  /* 0x000000090f037c10 */ /* 0x000fca000ff3e0ff */
[----:B------:R-:W-:-:S04]  /*61550*/  IMAD.X R13, RZ, RZ, R16, P1 ;  /* 0x000000ffff0d7224 */ /* 0x000fc800008e0610 */
[----:B------:R-:W-:-:S04]  /*61560*/  IMAD.WIDE.U32 R4, R13, UR10, RZ ;  /* 0x0000000a0d047c25 */ /* 0x000fc8000f8e00ff */
[----:B------:R-:W-:-:S04]  /*61570*/  IMAD.WIDE.U32 R4, P1, R3, UR11, R4 ;  /* 0x0000000b03047c25 */ /* 0x000fc8000f820004 */
[----:B------:R-:W-:Y:S01]  /*61580*/  IMAD.WIDE.U32 R2, R3, UR10, RZ ;  /* 0x0000000a03027c25 */ /* 0x000fe2000f8e00ff */
[----:B------:R-:W-:-:S04]  /*61590*/  MOV R2, R5 ;  /* 0x0000000500027202 */ /* 0x000fc80000000f00 */
[----:B------:R-:W-:Y:S01]  /*615a0*/  IADD3 RZ, P2, R3, R4, RZ ;  /* 0x0000000403ff7210 */ /* 0x000fe20007f5e0ff */
[----:B------:R-:W-:-:S04]  /*615b0*/  IMAD.X R3, RZ, RZ, RZ, P1 ;  /* 0x000000ffff037224 */ /* 0x000fc800008e06ff */
[----:B------:R-:W-:-:S08]  /*615c0*/  IMAD.WIDE.U32.X R2, R13, UR11, R2, P2 ;  /* 0x0000000b0d027c25 */ /* 0x000fd000090e0402 */
.L_x_1576:
[--C-:B------:R-:W-:Y:S01]  /*615d0*/  SHF.R.U64 R10, R2, UR12, R3.reuse ;  /* 0x0000000c020a7c19 */ /* 0x100fe20008001203 */
[----:B------:R-:W-:Y:S01]  /*615e0*/  ULDC.64 UR10, c[0x0][0x620] ;  /* 0x00018800000a7ab9 */ /* 0x000fe20000000a00 */
[----:B------:R-:W-:Y:S01]  /*615f0*/  SHF.R.U32.HI R2, RZ, UR12, R3 ;  /* 0x0000000cff027c19 */ /* 0x000fe20008011603 */
[----:B------:R-:W-:Y:S01]  /*61600*/  FMUL R12, R12, UR14 ;  /* 0x0000000e0c0c7c20 */ /* 0x000fe20008400000 */
[----:B------:R-:W-:Y:S01]  /*61610*/  IADD3 R13, P1, RZ, -R10, RZ ;  /* 0x8000000aff0d7210 */ /* 0x000fe20007f3e0ff */
[----:B------:R-:W-:Y:S01]  /*61620*/  ULDC.64 UR14, c[0x0][0x640] ;  /* 0x00019000000e7ab9 */ /* 0x000fe20000000a00 */
[----:B------:R-:W-:Y:S02]  /*61630*/  MOV R3, R16 ;  /* 0x0000001000037202 */ /* 0x000fe40000000f00 */
[----:B0-----:R-:W-:Y:S01]  /*61640*/  R2UR UR9, R9 ;  /* 0x00000000090972ca */ /* 0x001fe200000e0000 */
[----:B------:R-:W-:Y:S01]  /*61650*/  IMAD.X R2, RZ, RZ, ~R2, P1 ;  /* 0x000000ffff027224 */ /* 0x000fe200008e0e02 */
[----:B------:R-:W0:Y:S01]  /*61660*/  F2I.U32.TRUNC.NTZ R12, R12 ;  /* 0x0000000c000c7305 */ /* 0x000e22000020f000 */
[----:B------:R-:W-:-:S02]  /*61670*/  ISETP.NE.U32.AND P1, PT, RZ, UR14, PT ;  /* 0x0000000eff007c0c */ /* 0x000fc4000bf25070 */
[----:B------:R-:W-:Y:S02]  /*61680*/  IMAD R2, R2, UR10, RZ ;  /* 0x0000000a02027c24 */ /* 0x000fe4000f8e02ff */
[----:B------:R-:W-:Y:S02]  /*61690*/  ISETP.NE.AND.EX P1, PT, RZ, UR15, PT, P1 ;  /* 0x0000000fff007c0c */ /* 0x000fe4000bf25310 */
[----:B------:R-:W-:Y:S02]  /*616a0*/  IMAD R5, R13, UR11, R2 ;  /* 0x0000000b0d057c24 */ /* 0x000fe4000f8e0202 */
[----:B------:R-:W-:-:S04]  /*616b0*/  IMAD.MOV.U32 R2, RZ, RZ, R15 ;  /* 0x000000ffff027224 */ /* 0x000fc800078e000f */
[----:B------:R-:W-:Y:S01]  /*616c0*/  IMAD.WIDE.U32 R2, R13, UR10, R2 ;  /* 0x0000000a0d027c25 */ /* 0x000fe2000f8e0002 */
[----:B------:R-:W-:Y:S01]  /*616d0*/  ULDC UR10, c[0x0][0x618] ;  /* 0x00018600000a7ab9 */ /* 0x000fe20000000800 */
[----:B0-----:R-:W-:Y:S02]  /*616e0*/  R2UR UR11, R12 ;  /* 0x000000000c0b72ca */ /* 0x001fe400000e0000 */
[----:B------:R-:W-:-:S05]  /*616f0*/  IMAD.IADD R3, R3, 0x1, R5 ;  /* 0x0000000103037824 */ /* 0x000fca00078e0205 */
[--C-:B------:R-:W-:Y:S02]  /*61700*/  SHF.R.U64 R9, R2, UR10, R3.reuse ;  /* 0x0000000a02097c19 */ /* 0x100fe40008001203 */
[----:B------:R-:W-:Y:S01]  /*61710*/  SHF.R.U32.HI R2, RZ, UR10, R3 ;  /* 0x0000000aff027c19 */ /* 0x000fe20008011603 */
[----:B------:R-:W-:-:S03]  /*61720*/  ULDC UR10, c[0x0][0x608] ;  /* 0x00018200000a7ab9 */ /* 0x000fc60000000800 */
[--C-:B------:R-:W-:Y:S02]  /*61730*/  SHF.R.U64 R13, R9, UR10, R2.reuse ;  /* 0x0000000a090d7c19 */ /* 0x100fe40008001202 */
[----:B------:R-:W-:Y:S01]  /*61740*/  SHF.R.U32.HI R2, RZ, UR10, R2 ;  /* 0x0000000aff027c19 */ /* 0x000fe20008011602 */
[----:B------:R-:W-:-:S03]  /*61750*/  ULDC UR10, c[0x0][0x658] ;  /* 0x00019600000a7ab9 */ /* 0x000fc60000000800 */
[--C-:B------:R-:W-:Y:S02]  /*61760*/  SHF.R.U64 R12, R13, UR10, R2.reuse ;  /* 0x0000000a0d0c7c19 */ /* 0x100fe40008001202 */
[----:B------:R-:W-:-:S03]  /*61770*/  SHF.R.U32.HI R15, RZ, UR10, R2 ;  /* 0x0000000aff0f7c19 */ /* 0x000fc60008011602 */
[----:B------:R-:W-:Y:S01]  /*61780*/  IMAD.MOV.U32 R2, RZ, RZ, R12 ;  /* 0x000000ffff027224 */ /* 0x000fe200078e000c */
[----:B------:R-:W-:Y:S01]  /*61790*/  MOV R3, R15 ;  /* 0x0000000f00037202 */ /* 0x000fe20000000f00 */
[----:B------:R-:W-:Y:S06]  /*617a0*/  @!P1 BRA `(.L_x_1577) ;  /* 0x0000000000289947 */ /* 0x000fec0003800000 */
        /* <DEDUP_REMOVED lines=10> */
.L_x_1577:
[----:B------:R-:W-:Y:S01]  /*61850*/  ULDC UR10, c[0x0][0x648] ;  /* 0x00019200000a7ab9 */ /* 0x000fe20000000800 */
[----:B------:R-:W-:Y:S01]  /*61860*/  UISETP.NE.AND UP0, UPT, UR39, URZ, UPT ;  /* 0x0000003f2700728c */ /* 0x000fe2000bf05270 */
[----:B------:R-:W-:Y:S01]  /*61870*/  SHF.R.U64 R2, R2, UR10, R3 ;  /* 0x0000000a02027c19 */ /* 0x000fe20008001203 */
[----:B------:R-:W-:Y:S01]  /*61880*/  ULDC UR10, c[0x0][0x638] ;  /* 0x00018e00000a7ab9 */ /* 0x000fe20000000800 */
[----:B------:R-:W-:Y:S01]  /*61890*/  UIADD3 UR11, -UR11, URZ, URZ ;  /* 0x0000003f0b0b7290 */ /* 0x000fe2000fffe13f */
[----:B------:R-:W-:Y:S02]  /*618a0*/  LOP3.LUT R13, R13, UR6, RZ, 0xc0, !PT ;  /* 0x000000060d0d7c12 */ /* 0x000fe4000f8ec0ff */
[----:B------:R-:W-:Y:S01]  /*618b0*/  IMAD.MOV R3, RZ, RZ, -R2 ;  /* 0x000000ffff037224 */ /* 0x000fe200078e0a02 */
[----:B------:R-:W-:Y:S02]  /*618c0*/  LOP3.LUT R9, R9, UR4, RZ, 0xc0, !PT ;  /* 0x0000000409097c12 */ /* 0x000fe4000f8ec0ff */
[----:B------:R-:W-:Y:S01]  /*618d0*/  IMAD R5, R2, UR5, R13 ;  /* 0x0000000502057c24 */ /* 0x000fe2000f8e020d */
[----:B------:R-:W-:Y:S01]  /*618e0*/  PLOP3.LUT P1, PT, PT, PT, UP0, 0x40, 0x0 ;  /* 0x000000000000781c */ /* 0x000fe20003f2e808 */
[----:B------:R-:W-:Y:S01]  /*618f0*/  IMAD R12, R3, UR10, R12 ;  /* 0x0000000a030c7c24 */ /* 0x000fe2000f8e020c */
[----:B------:R-:W-:Y:S01]  /*61900*/  UIADD3 UR10, -UR9, URZ, URZ ;  /* 0x0000003f090a7290 */ /* 0x000fe2000fffe13f */
[----:B------:R-:W-:-:S02]  /*61910*/  PLOP3.LUT P2, PT, PT, PT, UP0, 0x40, 0x0 ;  /* 0x000000000000781c */ /* 0x000fc40003f4e808 */
[----:B------:R-:W-:Y:S01]  /*61920*/  ULDC UR9, c[0x0][0x144] ;  /* 0x0000510000097ab9 */ /* 0x000fe20000000800 */
[----:B------:R-:W-:Y:S01]  /*61930*/  MOV R3, 0x1 ;  /* 0x0000000100037802 */ /* 0x000fe20000000f00 */
[----:B------:R-:W-:-:S03]  /*61940*/  UIMAD UR8, UR9, UR10, UR8 ;  /* 0x0000000a090872a4 */ /* 0x000fc6000f8e0208 */
[----:B------:R-:W-:Y:S02]  /*61950*/  ULDC UR9, c[0x0][0x148] ;  /* 0x0000520000097ab9 */ /* 0x000fe40000000800 */
[----:B------:R-:W-:-:S03]  /*61960*/  @UP0 UIMAD UR8, UR9, UR11, UR13 ;  /* 0x0000000b090802a4 */ /* 0x000fc6000f8e020d */
[----:B------:R-:W-:Y:S02]  /*61970*/  ULDC UR9, c[0x0][0x600] ;  /* 0x0001800000097ab9 */ /* 0x000fe40000000800 */
[----:B------:R-:W-:Y:S02]  /*61980*/  IMAD R12, R12, UR9, R9 ;  /* 0x000000090c0c7c24 */ /* 0x000fe4000f8e0209 */
[----:B------:R-:W-:Y:S01]  /*61990*/  IMAD.U32 R2, RZ, RZ, UR8 ;  /* 0x00000008ff027e24 */ /* 0x000fe2000f8e00ff */
[----:B------:R-:W-:-:S03]  /*619a0*/  ULDC UR8, c[0x0][0x610] ;  /* 0x0001840000087ab9 */ /* 0x000fc60000000800 */
[----:B------:R-:W-:-:S05]  /*619b0*/  IMAD R5, R5, UR8, R2 ;  /* 0x0000000805057c24 */ /* 0x000fca000f8e0202 */
[----:B------:R-:W-:Y:S02]  /*619c0*/  SEL R2, R12, R5, P1 ;  /* 0x000000050c027207 */ /* 0x000fe40000800000 */
[----:B------:R-:W-:-:S07]  /*619d0*/  SEL R5, R5, R12, P2 ;  /* 0x0000000c05057207 */ /* 0x000fce0001000000 */
.L_x_1575:
[----:B------:R-:W-:Y:S05]  /*619e0*/  BSYNC B1 ;  /* 0x0000000000017941 */ /* 0x000fea0003800000 */
.L_x_1574:
[----:B------:R-:W-:-:S13]  /*619f0*/  LOP3.LUT P1, RZ, R3, 0xff, RZ, 0xc0, !PT ;  /* 0x000000ff03ff7812 */ /* 0x000fda000782c0ff */
[----:B------:R-:W-:Y:S05]  /*61a00*/  @P1 BRA `(.L_x_1578) ;  /* 0xfffffff400181947 */ /* 0x000fea000383ffff */
[----:B------:R-:W-:Y:S05]  /*61a10*/  BSYNC B0 ;  /* 0x0000000000007941 */ /* 0x000fea0003800000 */
.L_x_1566:
[----:B------:R-:W-:-:S03]  /*61a20*/  UMOV UR8, 0xffffffff ;  /* 0xffffffff00087882 */ /* 0x000fc60000000000 */
[----:B------:R-:W-:Y:S05]  /*61a30*/  BRA.DIV UR8, `(.L_x_1579) ;  /* 0x0000000208d47947 */ /* 0x000fea000b800000 */
[----:B------:R-:W-:-:S13]  /*61a40*/  ELECT P6, URZ, PT ;  /* 0x00000000003f782f */ /* 0x000fda00038c0000 */
.L_x_1591:
[----:B------:R-:W-:Y:S04]  /*61a50*/  BSSY B0, `(.L_x_1580) ;  /* 0x000001a000007945 */ /* 0x000fe80003800000 */
[----:B------:R-:W-:Y:S05]  /*61a60*/  @!P6 BRA `(.L_x_1581) ;  /* 0x000000000060e947 */ /* 0x000fea0003800000 */
[----:B------:R-:W-:-:S04]  /*61a70*/  ULOP3.LUT UR8, UR38, 0x2, URZ, 0xfc, !UPT ;  /* 0x0000000226087892 */ /* 0x000fc8000f8efc3f */
[----:B------:R-:W-:-:S06]  /*61a80*/  UISETP.NE.AND UP0, UPT, UR8, 0x3, UPT ;  /* 0x000000030800788c */ /* 0x000fcc000bf05270 */
[----:B------:R-:W-:-:S13]  /*61a90*/  PLOP3.LUT P0, PT, PT, PT, UP0, 0x80, 0x0 ;  /* 0x000000000000781c */ /* 0x000fda0003f0f008 */
[----:B------:R-:W-:Y:S05]  /*61aa0*/  @!P0 BRA `(.L_x_1582) ;  /* 0x0000000000048947 */ /* 0x000fea0003800000 */
[----:B------:R-:W-:Y:S01]  /*61ab0*/  BPT.TRAP 0x1 ;  /* 0x000000040000795c */ /* 0x000fe20000300000 */
.L_x_1582:
[----:B------:R-:W0:Y:S01]  /*61ac0*/  S2R R3, SR_CgaCtaId ;  /* 0x0000000000037919 */ /* 0x000e220000008800 */
[----:B------:R-:W-:-:S04]  /*61ad0*/  MOV R2, 0x400 ;  /* 0x0000040000027802 */ /* 0x000fc80000000f00 */
[----:B0-----:R-:W-:Y:S02]  /*61ae0*/  LEA R3, R3, R2, 0x18 ;  /* 0x0000000203037211 */ /* 0x001fe400078ec0ff */
[----:B------:R-:W-:-:S03]  /*61af0*/  SHF.L.U32 R2, R0, 0x1f, RZ ;  /* 0x0000001f00027819 */ /* 0x000fc600000006ff */
[----:B------:R-:W-:-:S04]  /*61b00*/  VIADD R3, R3, 0x10 ;  /* 0x0000001003037836 */ /* 0x000fc80000000000 */
[----:B------:R-:W-:-:S04]  /*61b10*/  IMAD R5, R6, 0x8, R3 ;  /* 0x0000000806057824 */ /* 0x000fc800078e0203 */
[----:B------:R-:W0:Y:S02]  /*61b20*/  SYNCS.PHASECHK.TRANS64.TRYWAIT P0, [R5+URZ], R2 ;  /* 0x00000002050075a7 */ /* 0x000e24000800017f */
[----:B0-----:R-:W-:Y:S05]  /*61b30*/  @!P0 BRA `(.L_x_1583) ;  /* 0x0000000000b48947 */ /* 0x001fea0003800000 */
.L_x_1592:
[----:B------:R-:W-:-:S04]  /*61b40*/  IADD3 R6, R6, 0x1, RZ ;  /* 0x0000000106067810 */ /* 0x000fc80007ffe0ff */
[----:B------:R-:W-:-:S04]  /*61b50*/  ISETP.NE.AND P0, PT, R6, 0x2, PT ;  /* 0x000000020600780c */ /* 0x000fc80003f05270 */
[----:B0-----:R-:W-:Y:S02]  /*61b60*/  SEL R5, RZ, 0x1, P0 ;  /* 0x00000001ff057807 */ /* 0x001fe40000000000 */
[----:B------:R-:W-:Y:S02]  /*61b70*/  SEL R6, R6, RZ, P0 ;  /* 0x000000ff06067207 */ /* 0x000fe40000000000 */
[----:B------:R-:W-:-:S03]  /*61b80*/  LOP3.LUT R0, R0, R5, RZ, 0x3c, !PT ;  /* 0x0000000500007212 */ /* 0x000fc600078e3cff */
[----:B------:R-:W-:Y:S01]  /*61b90*/  IMAD R3, R6, 0x8, R3 ;  /* 0x0000000806037824 */ /* 0x000fe200078e0203 */
[----:B------:R-:W-:-:S07]  /*61ba0*/  SHF.L.U32 R0, R0, 0x1f, RZ ;  /* 0x0000001f00007819 */ /* 0x000fce00000006ff */
.L_x_1584:
[----:B0-----:R0:W1:Y:S02]  /*61bb0*/  SYNCS.PHASECHK.TRANS64.TRYWAIT P0, [R3+URZ], R0 ;  /* 0x00000000030075a7 */ /* 0x001064000800017f */
[----:B-1----:R-:W-:Y:S05]  /*61bc0*/  @!P0 NANOSLEEP.SYNCS 0x989680 ;  /* 0x009896800000895d */ /* 0x002fea0003900000 */
[----:B------:R-:W1:Y:S02]  /*61bd0*/  @!P0 SYNCS.PHASECHK.TRANS64 P0, [R3+URZ], R0 ;  /* 0x00000000030085a7 */ /* 0x000e64000800007f */
[----:B-1----:R-:W-:Y:S05]  /*61be0*/  @!P0 BRA `(.L_x_1584) ;  /* 0xfffffffc00f08947 */ /* 0x002fea000383ffff */
.L_x_1581:
[----:B------:R-:W-:Y:S05]  /*61bf0*/  BSYNC B0 ;  /* 0x0000000000007941 */ /* 0x000fea0003800000 */
.L_x_1580:
[----:B------:R-:W-:Y:S05]  /*61c00*/  EXIT ;  /* 0x000000000000794d */ /* 0x000fea0003800000 */
.L_x_17:
[----:B-1----:R1:W4:Y:S02]  /*61c10*/  SYNCS.PHASECHK.TRANS64.TRYWAIT P1, [R3+URZ], R0 ;  /* 0x00000000030075a7 */ /* 0x002324000802017f */
[----:B----4-:R-:W-:Y:S05]  /*61c20*/  @!P1 NANOSLEEP.SYNCS 0x989680 ;  /* 0x009896800000995d */ /* 0x010fea0003900000 */
[----:B------:R-:W4:Y:S02]  /*61c30*/  @!P1 SYNCS.PHASECHK.TRANS64 P1, [R3+URZ], R0 ;  /* 0x00000000030095a7 */ /* 0x000f24000802007f */
[----:B----4-:R-:W-:Y:S05]  /*61c40*/  @!P1 BRA `(.L_x_17) ;  /* 0xfffffffc00f09947 */ /* 0x010fea000383ffff */
[----:B------:R-:W-:Y:S05]  /*61c50*/  BRA `(.L_x_16) ;  /* 0xfffff9f400e07947 */ /* 0x000fea000383ffff */
.L_x_22:
[----:B-1----:R-:W-:-:S04]  /*61c60*/  IMAD.U32 R5, RZ, RZ, UR8 ;  /* 0x00000008ff057e24 */ /* 0x002fc8000f8e00ff */
[----:B------:R1:W2:Y:S03]  /*61c70*/  SYNCS.PHASECHK.TRANS64.TRYWAIT P1, [R5+URZ], R3 ;  /* 0x00000003050075a7 */ /* 0x0002a6000802017f */
[----:B--2---:R-:W-:Y:S05]  /*61c80*/  @!P1 NANOSLEEP.SYNCS 0x989680 ;  /* 0x009896800000995d */ /* 0x004fea0003900000 */
[----:B------:R-:W2:Y:S02]  /*61c90*/  @!P1 SYNCS.PHASECHK.TRANS64 P1, [R5+URZ], R3 ;  /* 0x00000003050095a7 */ /* 0x000ea4000802007f */
[----:B--2---:R-:W-:Y:S05]  /*61ca0*/  @!P1 BRA `(.L_x_22) ;  /* 0xfffffffc00ec9947 */ /* 0x004fea000383ffff */
[----:B------:R-:W-:Y:S05]  /*61cb0*/  BRA `(.L_x_21) ;  /* 0xfffffb2800507947 */ /* 0x000fea000383ffff */
.L_x_1567:
[----:B------:R-:W-:Y:S01]  /*61cc0*/  BSSY B1, `(.L_x_1585) ;  /* 0x0000006000017945 */ /* 0x000fe20003800000 */
[----:B------:R-:W-:-:S07]  /*61cd0*/  MOV R15, 0xffffffff ;  /* 0xffffffff000f7802 */ /* 0x000fce0000000f00 */
[----:B------:R-:W-:Y:S05]  /*61ce0*/  WARPSYNC.COLLECTIVE R15, `(.L_x_1586) ;  /* 0x000000000f0c7348 */ /* 0x000fea0003c00000 */
[----:B------:R-:W-:Y:S02]  /*61cf0*/  ELECT P6, UR62, PT ;  /* 0x00000000003e782f */ /* 0x000fe400038c0000 */
[----:B------:R-:W-:Y:S01]  /*61d00*/  MOV R14, UR62 ;  /* 0x0000003e000e7c02 */ /* 0x000fe20008000f00 */
[----:B------:R-:W-:Y:S10]  /*61d10*/  ENDCOLLECTIVE ;  /* 0x000000000000791b */ /* 0x000ff40003800000 */
.L_x_1586:
[----:B------:R-:W-:Y:S05]  /*61d20*/  BSYNC B1 ;  /* 0x0000000000017941 */ /* 0x000fea0003800000 */
.L_x_1585:
[----:B------:R-:W-:Y:S05]  /*61d30*/  BRA `(.L_x_1587) ;  /* 0xfffffff000587947 */ /* 0x000fea000383ffff */
.L_x_1570:
[----:B-1----:R1:W2:Y:S02]  /*61d40*/  SYNCS.PHASECHK.TRANS64.TRYWAIT P1, [R15+URZ+0x10], R12 ;  /* 0x0000100c0f0075a7 */ /* 0x0022a4000802017f */
[----:B--2---:R-:W-:Y:S05]  /*61d50*/  @!P1 NANOSLEEP.SYNCS 0x989680 ;  /* 0x009896800000995d */ /* 0x004fea0003900000 */
[----:B------:R-:W2:Y:S02]  /*61d60*/  @!P1 SYNCS.PHASECHK.TRANS64 P1, [R15+URZ+0x10], R12 ;  /* 0x0000100c0f0095a7 */ /* 0x000ea4000802007f */
[----:B--2---:R-:W-:Y:S05]  /*61d70*/  @!P1 BRA `(.L_x_1570) ;  /* 0xfffffffc00f09947 */ /* 0x004fea000383ffff */
[----:B------:R-:W-:Y:S05]  /*61d80*/  BRA `(.L_x_1588) ;  /* 0xfffffff0008c7947 */ /* 0x000fea000383ffff */
.L_x_1579:
[----:B------:R-:W-:Y:S01]  /*61d90*/  BSSY B0, `(.L_x_1589) ;  /* 0x0000006000007945 */ /* 0x000fe20003800000 */
[----:B------:R-:W-:-:S07]  /*61da0*/  IMAD.MOV.U32 R15, RZ, RZ, -0x1 ;  /* 0xffffffffff0f7424 */ /* 0x000fce00078e00ff */
[----:B------:R-:W-:Y:S05]  /*61db0*/  WARPSYNC.COLLECTIVE R15, `(.L_x_1590) ;  /* 0x000000000f0c7348 */ /* 0x000fea0003c00000 */
[----:B------:R-:W-:Y:S02]  /*61dc0*/  ELECT P6, UR62, PT ;  /* 0x00000000003e782f */ /* 0x000fe400038c0000 */
[----:B------:R-:W-:Y:S01]  /*61dd0*/  MOV R14, UR62 ;  /* 0x0000003e000e7c02 */ /* 0x000fe20008000f00 */
[----:B------:R-:W-:Y:S10]  /*61de0*/  ENDCOLLECTIVE ;  /* 0x000000000000791b */ /* 0x000ff40003800000 */
.L_x_1590:
[----:B------:R-:W-:Y:S05]  /*61df0*/  BSYNC B0 ;  /* 0x0000000000007941 */ /* 0x000fea0003800000 */
.L_x_1589:
[----:B------:R-:W-:Y:S05]  /*61e00*/  BRA `(.L_x_1591) ;  /* 0xfffffffc00107947 */ /* 0x000fea000383ffff */
.L_x_1583:
[----:B0-----:R0:W1:Y:S02]  /*61e10*/  SYNCS.PHASECHK.TRANS64.TRYWAIT P0, [R5+URZ], R2 ;  /* 0x00000002050075a7 */ /* 0x001064000800017f */
[----:B-1----:R-:W-:Y:S05]  /*61e20*/  @!P0 NANOSLEEP.SYNCS 0x989680 ;  /* 0x009896800000895d */ /* 0x002fea0003900000 */
[----:B------:R-:W1:Y:S02]  /*61e30*/  @!P0 SYNCS.PHASECHK.TRANS64 P0, [R5+URZ], R2 ;  /* 0x00000002050085a7 */ /* 0x000e64000800007f */
[----:B-1----:R-:W-:Y:S05]  /*61e40*/  @!P0 BRA `(.L_x_1583) ;  /* 0xfffffffc00f08947 */ /* 0x002fea000383ffff */
[----:B------:R-:W-:Y:S05]  /*61e50*/  BRA `(.L_x_1592) ;  /* 0xfffffffc00387947 */ /* 0x000fea000383ffff */
.L_x_1593:
[----:B------:R-:W-:-:S00]  /*61e60*/  BRA `(.L_x_1593) ;  /* 0xfffffffc00fc7947 */ /* 0x000fc0000383ffff */
[----:B------:R-:W-:-:S00]  /*61e70*/  NOP ;  /* 0x0000000000007918 */ /* 0x000fc00000000000 */
        /* <DEDUP_REMOVED lines=8> */
.L_x_1594:


//--------------------- .nv.global.init           --------------------------
	.section	.nv.global.init,"aw",@progbits
.nv.global.init:
	.type		$str$22,@object
	.size		$str$22,($str$23 - $str$22)
$str$22:
        /*0000*/ 	.byte	0x6b, 0x5f, 0x74, 0x69, 0x6c, 0x65, 0x5f, 0x63, 0x6f, 0x75, 0x6e, 0x74, 0x20, 0x3e, 0x3d, 0x20
        /*0010*/ 	.byte	0x31, 0x00
	.type		$str$23,@object
	.size		$str$23,(__unnamed_1 - $str$23)
$str$23:
        /*0012*/ 	.byte	0x2f, 0x74, 0x6d, 0x70, 0x2f, 0x63, 0x75, 0x74, 0x6c, 0x61, 0x73, 0x73, 0x5f, 0x73, 0x77, 0x65
        /*0022*/ 	.byte	0x65, 0x70, 0x5f, 0x73, 0x72, 0x63, 0x2f, 0x69, 0x6e, 0x63, 0x6c, 0x75, 0x64, 0x65, 0x2f, 0x63
        /*0032*/ 	.byte	0x75, 0x74, 0x6c, 0x61, 0x73, 0x73, 0x2f, 0x67, 0x65, 0x6d, 0x6d, 0x2f, 0x63, 0x6f, 0x6c, 0x6c
        /*0042*/ 	.byte	0x65, 0x63, 0x74, 0x69, 0x76, 0x65, 0x2f, 0x73, 0x6d, 0x39, 0x30, 0x5f, 0x6d, 0x6d, 0x61, 0x5f
        /*0052*/ 	.byte	0x74, 0x6d, 0x61, 0x5f, 0x67, 0x6d, 0x6d, 0x61, 0x5f, 0x73, 0x73, 0x5f, 0x77, 0x61, 0x72, 0x70
        /*0062*/ 	.byte	0x73, 0x70, 0x65, 0x63, 0x69, 0x61, 0x6c, 0x69, 0x7a, 0x65, 0x64, 0x2e, 0x68, 0x70, 0x70, 0x00
	.type		__unnamed_1,@object
	.size		__unnamed_1,(.L_0 - __unnamed_1)
__unnamed_1:
        /* <DEDUP_REMOVED lines=181> */
.L_0:


//--------------------- .nv.shared._ZN7cutlass13device_kernelINS_4gemm6kernel13GemmUniversalIN4cute5tupleIJiiiiEEENS1_10collective13CollectiveMmaINS1_34MainloopSm90TmaGmmaWarpSpecializedILi2ENS5_IJNS4_1CILi1EEESB_SB_EEENS1_35KernelTmaWarpSpecializedCooperativeEEENS5_IJNSA_ILi384EEENSA_ILi512EEENSA_ILi64EEEEEENS_6half_tENS5_IJlSB_lEEESJ_SK_NS4_8TiledMMAINS4_8MMA_AtomIJNS4_4SM904GMMA26MMA_64x256x16_F32F16F16_SSILNSO_5MajorE0ELSQ_0ELNSO_7ScaleInE1ELSR_1EEEEEENS4_6LayoutINS5_IJNSA_ILi2EEESB_SB_EEENS5_IJSB_NSA_ILi0EEESX_EEEEENS5_IJNS4_10UnderscoreES10_S10_EEEEENS4_13SM90_TMA_LOADENS4_14ComposedLayoutINS4_7SwizzleILi3ELi4ELi3EEENS4_18smem_ptr_flag_bitsILi16EEENSU_INS5_IJNSA_ILi8EEESH_EEENS5_IJSH_SB_EEEEEEEvNS4_8identityES13_S1D_vS1E_EENS_8epilogue10collective6detail29Sm90TmaWarpSpecializedAdapterINS1H_15DefaultEpilogueISJ_SK_SK_NS1G_6thread17LinearCombinationISJ_Li1EffLNS1L_9ScaleType4KindE0ELNS_15FloatRoundStyleE2ESJ_EENS1_15EpilogueDefaultEEEEEvvEEEEvNT_6ParamsE --------------------------
	.section	.nv.shared._ZN7cutlass13device_kernelINS_4gemm6kernel13GemmUniversalIN4cute5tupleIJiiiiEEENS1_10collective13CollectiveMmaINS1_34MainloopSm90TmaGmmaWarpSpecializedILi2ENS5_IJNS4_1CILi1EEESB_SB_EEENS1_35KernelTmaWarpSpecializedCooperativeEEENS5_IJNSA_ILi384EEENSA_ILi512EEENSA_ILi64EEEEEENS_6half_tENS5_IJlSB_lEEESJ_SK_NS4_8TiledMMAINS4_8MMA_AtomIJNS4_4SM904GMMA26MMA_64x256x16_F32F16F16_SSILNSO_5MajorE0ELSQ_0ELNSO_7ScaleInE1ELSR_1EEEEEENS4_6LayoutINS5_IJNSA_ILi2EEESB_SB_EEENS5_IJSB_NSA_ILi0EEESX_EEEEENS5_IJNS4_10UnderscoreES10_S10_EEEEENS4_13SM90_TMA_LOADENS4_14ComposedLayoutINS4_7SwizzleILi3ELi4ELi3EEENS4_18smem_ptr_flag_bitsILi16EEENSU_INS5_IJNSA_ILi8EEESH_EEENS5_IJSH_SB_EEEEEEEvNS4_8identityES13_S1D_vS1E_EENS_8epilogue10collective6detail29Sm90TmaWarpSpecializedAdapterINS1H_15DefaultEpilogueISJ_SK_SK_NS1G_6thread17LinearCombinationISJ_Li1EffLNS1L_9ScaleType4KindE0ELNS_15FloatRoundStyleE2ESJ_EENS1_15EpilogueDefaultEEEEEvvEEEEvNT_6ParamsE,"aw",@nobits
	.sectionflags	@""
	.align	16
	.zero		1024


//--------------------- .nv.shared.reserved.0     --------------------------
	.section	.nv.shared.reserved.0,"aw",@nobits
	.weak		__nv_reservedSMEM_offset_0_alias
	.size		__nv_reservedSMEM_offset_0_alias, 0, 0
	.other		__nv_reservedSMEM_offset_0_alias,@"STO_CUDA_RESERVED_SHARED STV_DEFAULT"
__nv_reservedSMEM_offset_0_alias:
	.zero		0


//--------------------- .nv.global                --------------------------
	.section	.nv.global,"aw",@nobits
.nv.global:
	.type		_ZN40_INTERNAL_d557e81f_4_k_cu_423098f4_125034cute1_E,@object
	.size		_ZN40_INTERNAL_d557e81f_4_k_cu_423098f4_125034cute1_E,(_ZN40_INTERNAL_d557e81f_4_k_cu_423098f4_125034cuda3std3__45__cpo6cbeginE - _ZN40_INTERNAL_d557e81f_4_k_cu_423098f4_125034cute1_E)
_ZN40_INTERNAL_d557e81f_4_k_cu_423098f4_125034cute1_E:
	.zero		1
	.type		_ZN40_INTERNAL_d557e81f_4_k_cu_423098f4_125034cuda3std3__45__cpo6cbeginE,@object
	.size		_ZN40_INTERNAL_d557e81f_4_k_cu_423098f4_125034cuda3std3__45__cpo6cbeginE,(_ZN40_INTERNAL_d557e81f_4_k_cu_423098f4_125034cuda3std3__48in_placeE - _ZN40_INTERNAL_d557e81f_4_k_cu_423098f4_125034cuda3std3__45__cpo6cbeginE)
_ZN40_INTERNAL_d557e81f_4_k_cu_423098f4_125034cuda3std3__45__cpo6cbeginE:
	.zero		1
	.type		_ZN40_INTERNAL_d557e81f_4_k_cu_423098f4_125034cuda3std3__48in_placeE,@object
	.size		_ZN40_INTERNAL_d557e81f_4_k_cu_423098f4_125034cuda3std3__48in_placeE,(_ZN40_INTERNAL_d557e81f_4_k_cu_423098f4_125034cuda3std6ranges3__45__cpo9iter_moveE - _ZN40_INTERNAL_d557e81f_4_k_cu_423098f4_125034cuda3std3__48in_placeE)
_ZN40_INTERNAL_d557e81f_4_k_cu_423098f4_125034cuda3std3__48in_placeE:
	.zero		1
	.type		_ZN40_INTERNAL_d557e81f_4_k_cu_423098f4_125034cuda3std6ranges3__45__cpo9iter_moveE,@object
	.size		_ZN40_INTERNAL_d557e81f_4_k_cu_423098f4_125034cuda3std6ranges3__45__cpo9iter_moveE,(_ZN40_INTERNAL_d557e81f_4_k_cu_423098f4_125034cuda3std3__45__cpo5beginE - _ZN40_INTERNAL_d557e81f_4_k_cu_423098f4_125034cuda3std6ranges3__45__cpo9iter_moveE)
_ZN40_INTERNAL_d557e81f_4_k_cu_423098f4_125034cuda3std6ranges3__45__cpo9iter_moveE:
	.zero		1
	.type		_ZN40_INTERNAL_d557e81f_4_k_cu_423098f4_125034cuda3std3__45__cpo5beginE,@object
	.size		_ZN40_INTERNAL_d557e81f_4_k_cu_423098f4_125034cuda3std3__45__cpo5beginE,(_ZN40_INTERNAL_d557e81f_4_k_cu_423098f4_125034cuda3std3__442_GLOBAL__N__d557e81f_4_k_cu_423098f4_125036ignoreE - _ZN40_INTERNAL_d557e81f_4_k_cu_423098f4_125034cuda3std3__45__cpo5beginE)
_ZN40_INTERNAL_d557e81f_4_k_cu_423098f4_125034cuda3std3__45__cpo5beginE:
	.zero		1
	.type		_ZN40_INTERNAL_d557e81f_4_k_cu_423098f4_125034cuda3std3__442_GLOBAL__N__d557e81f_4_k_cu_423098f4_125036ignoreE,@object
	.size		_ZN40_INTERNAL_d557e81f_4_k_cu_423098f4_125034cuda3std3__442_GLOBAL__N__d557e81f_4_k_cu_423098f4_125036ignoreE,(_ZN40_INTERNAL_d557e81f_4_k_cu_423098f4_125034cute7productE - _ZN40_INTERNAL_d557e81f_4_k_cu_423098f4_125034cuda3std3__442_GLOBAL__N__d557e81f_4_k_cu_423098f4_125036ignoreE)
_ZN40_INTERNAL_d557e81f_4_k_cu_423098f4_125034cuda3std3__442_GLOBAL__N__d557e81f_4_k_cu_423098f4_125036ignoreE:
	.zero		1
	.type		_ZN40_INTERNAL_d557e81f_4_k_cu_423098f4_125034cute7productE,@object
	.size		_ZN40_INTERNAL_d557e81f_4_k_cu_423098f4_125034cute7productE,(_ZN40_INTERNAL_d557e81f_4_k_cu_423098f4_125034cuda3std3__45__cpo3endE - _ZN40_INTERNAL_d557e81f_4_k_cu_423098f4_125034cute7productE)
_ZN40_INTERNAL_d557e81f_4_k_cu_423098f4_125034cute7productE:
	.zero		1
	.type		_ZN40_INTERNAL_d557e81f_4_k_cu_423098f4_125034cuda3std3__45__cpo3endE,@object
	.size		_ZN40_INTERNAL_d557e81f_4_k_cu_423098f4_125034cuda3std3__45__cpo3endE,(_ZN40_INTERNAL_d557e81f_4_k_cu_423098f4_125034cuda3std3__419piecewise_constructE - _ZN40_INTERNAL_d557e81f_4_k_cu_423098f4_125034cuda3std3__45__cpo3endE)
_ZN40_INTERNAL_d557e81f_4_k_cu_423098f4_125034cuda3std3__45__cpo3endE:
	.zero		1
	.type		_ZN40_INTERNAL_d557e81f_4_k_cu_423098f4_125034cuda3std3__419piecewise_constructE,@object
	.size		_ZN40_INTERNAL_d557e81f_4_k_cu_423098f4_125034cuda3std3__419piecewise_constructE,(_ZN40_INTERNAL_d557e81f_4_k_cu_423098f4_125034cuda3std3__45__cpo4cendE - _ZN40_INTERNAL_d557e81f_4_k_cu_423098f4_125034cuda3std3__419piecewise_constructE)
_ZN40_INTERNAL_d557e81f_4_k_cu_423098f4_125034cuda3std3__419piecewise_constructE:
	.zero		1
	.type		_ZN40_INTERNAL_d557e81f_4_k_cu_423098f4_125034cuda3std3__45__cpo4cendE,@object
	.size		_ZN40_INTERNAL_d557e81f_4_k_cu_423098f4_125034cuda3std3__45__cpo4cendE,(_ZN40_INTERNAL_d557e81f_4_k_cu_423098f4_125034cuda3std6ranges3__45__cpo4swapE - _ZN40_INTERNAL_d557e81f_4_k_cu_423098f4_125034cuda3std3__45__cpo4cendE)
_ZN40_INTERNAL_d557e81f_4_k_cu_423098f4_125034cuda3std3__45__cpo4cendE:
	.zero		1
	.type		_ZN40_INTERNAL_d557e81f_4_k_cu_423098f4_125034cuda3std6ranges3__45__cpo4swapE,@object
	.size		_ZN40_INTERNAL_d557e81f_4_k_cu_423098f4_125034cuda3std6ranges3__45__cpo4swapE,(.L_8 - _ZN40_INTERNAL_d557e81f_4_k_cu_423098f4_125034cuda3std6ranges3__45__cpo4swapE)
_ZN40_INTERNAL_d557e81f_4_k_cu_423098f4_125034cuda3std6ranges3__45__cpo4swapE:
	.zero		1
.L_8:


//--------------------- .nv.constant0._ZN7cutlass13device_kernelINS_4gemm6kernel13GemmUniversalIN4cute5tupleIJiiiiEEENS1_10collective13CollectiveMmaINS1_34MainloopSm90TmaGmmaWarpSpecializedILi2ENS5_IJNS4_1CILi1EEESB_SB_EEENS1_35KernelTmaWarpSpecializedCooperativeEEENS5_IJNSA_ILi384EEENSA_ILi512EEENSA_ILi64EEEEEENS_6half_tENS5_IJlSB_lEEESJ_SK_NS4_8TiledMMAINS4_8MMA_AtomIJNS4_4SM904GMMA26MMA_64x256x16_F32F16F16_SSILNSO_5MajorE0ELSQ_0ELNSO_7ScaleInE1ELSR_1EEEEEENS4_6LayoutINS5_IJNSA_ILi2EEESB_SB_EEENS5_IJSB_NSA_ILi0EEESX_EEEEENS5_IJNS4_10UnderscoreES10_S10_EEEEENS4_13SM90_TMA_LOADENS4_14ComposedLayoutINS4_7SwizzleILi3ELi4ELi3EEENS4_18smem_ptr_flag_bitsILi16EEENSU_INS5_IJNSA_ILi8EEESH_EEENS5_IJSH_SB_EEEEEEEvNS4_8identityES13_S1D_vS1E_EENS_8epilogue10collective6detail29Sm90TmaWarpSpecializedAdapterINS1H_15DefaultEpilogueISJ_SK_SK_NS1G_6thread17LinearCombinationISJ_Li1EffLNS1L_9ScaleType4KindE0ELNS_15FloatRoundStyleE2ESJ_EENS1_15EpilogueDefaultEEEEEvvEEEEvNT_6ParamsE --------------------------
	.section	.nv.constant0._ZN7cutlass13device_kernelINS_4gemm6kernel13GemmUniversalIN4cute5tupleIJiiiiEEENS1_10collective13CollectiveMmaINS1_34MainloopSm90TmaGmmaWarpSpecializedILi2ENS5_IJNS4_1CILi1EEESB_SB_EEENS1_35KernelTmaWarpSpecializedCooperativeEEENS5_IJNSA_ILi384EEENSA_ILi512EEENSA_ILi64EEEEEENS_6half_tENS5_IJlSB_lEEESJ_SK_NS4_8TiledMMAINS4_8MMA_AtomIJNS4_4SM904GMMA26MMA_64x256x16_F32F16F16_SSILNSO_5MajorE0ELSQ_0ELNSO_7ScaleInE1ELSR_1EEEEEENS4_6LayoutINS5_IJNSA_ILi2EEESB_SB_EEENS5_IJSB_NSA_ILi0EEESX_EEEEENS5_IJNS4_10UnderscoreES10_S10_EEEEENS4_13SM90_TMA_LOADENS4_14ComposedLayoutINS4_7SwizzleILi3ELi4ELi3EEENS4_18smem_ptr_flag_bitsILi16EEENSU_INS5_IJNSA_ILi8EEESH_EEENS5_IJSH_SB_EEEEEEEvNS4_8identityES13_S1D_vS1E_EENS_8epilogue10collective6detail29Sm90TmaWarpSpecializedAdapterINS1H_15DefaultEpilogueISJ_SK_SK_NS1G_6thread17LinearCombinationISJ_Li1EffLNS1L_9ScaleType4KindE0ELNS_15FloatRoundStyleE2ESJ_EENS1_15EpilogueDefaultEEEEEvvEEEEvNT_6ParamsE,"a",@progbits
	.sectionflags	@""
	.align	4
.nv.constant0._ZN7cutlass13device_kernelINS_4gemm6kernel13GemmUniversalIN4cute5tupleIJiiiiEEENS1_10collective13CollectiveMmaINS1_34MainloopSm90TmaGmmaWarpSpecializedILi2ENS5_IJNS4_1CILi1EEESB_SB_EEENS1_35KernelTmaWarpSpecializedCooperativeEEENS5_IJNSA_ILi384EEENSA_ILi512EEENSA_ILi64EEEEEENS_6half_tENS5_IJlSB_lEEESJ_SK_NS4_8TiledMMAINS4_8MMA_AtomIJNS4_4SM904GMMA26MMA_64x256x16_F32F16F16_SSILNSO_5MajorE0ELSQ_0ELNSO_7ScaleInE1ELSR_1EEEEEENS4_6LayoutINS5_IJNSA_ILi2EEESB_SB_EEENS5_IJSB_NSA_ILi0EEESX_EEEEENS5_IJNS4_10UnderscoreES10_S10_EEEEENS4_13SM90_TMA_LOADENS4_14ComposedLayoutINS4_7SwizzleILi3ELi4ELi3EEENS4_18smem_ptr_flag_bitsILi16EEENSU_INS5_IJNSA_ILi8EEESH_EEENS5_IJSH_SB_EEEEEEEvNS4_8identityES13_S1D_vS1E_EENS_8epilogue10collective6detail29Sm90TmaWarpSpecializedAdapterINS1H_15DefaultEpilogueISJ_SK_SK_NS1G_6thread17LinearCombinationISJ_Li1EffLNS1L_9ScaleType4KindE0ELNS_15FloatRoundStyleE2ESJ_EENS1_15EpilogueDefaultEEEEEvvEEEEvNT_6ParamsE:
	.zero		1664


//--------------------- SYMBOLS --------------------------

	.type		.nv.reservedSmem.offset0,@object
	.size		.nv.reservedSmem.offset0,0x4
	.type		__assertfail,@function
